	.target	sm_80

	.elftype	@"ET_EXEC"


//--------------------- .note.nv.tkinfo           --------------------------
	.section	.note.nv.tkinfo,"",@"SHT_NOTE"
	.sectionflags	@"SHF_NOTE_NV_TKINFO"
	.tkinfo
        /*0018*/ 	.word	0x00000002
        /*0030*/ 	.string	""
        /*0030*/ 	.string	"ptxas"
        /*0030*/ 	.string	"Cuda compilation tools, release 13.0, V13.0.88"
        /*0030*/ 	.string	"Build cuda_13.0.r13.0/compiler.36424714_0"
        /*0030*/ 	.string	"-v  -suppress-debug-info  -lineinfo  -arch sm_80 "



//--------------------- .note.nv.cuinfo           --------------------------
	.section	.note.nv.cuinfo,"",@"SHT_NOTE"
	.sectionflags	@"SHF_NOTE_NV_CUINFO"
        /*0018*/ 	.short	0x0002
        /*001a*/ 	.short	0x0050
        /*001c*/ 	.short	0x0082
	.zero		2


//--------------------- .nv.info                  --------------------------
	.section	.nv.info,"",@"SHT_CUDA_INFO"
	.align	4


	//----- nvinfo : EIATTR_REGCOUNT
	.align		4
        /*0000*/ 	.byte	0x04, 0x2f
        /*0002*/ 	.short	(.L_1 - .L_0)
	.align		4
.L_0:
        /*0004*/ 	.word	index@(matmul_kernel)
        /*0008*/ 	.word	0x00000020


	//----- nvinfo : EIATTR_FRAME_SIZE
	.align		4
.L_1:
        /*000c*/ 	.byte	0x04, 0x11
        /*000e*/ 	.short	(.L_3 - .L_2)
	.align		4
.L_2:
        /*0010*/ 	.word	index@(matmul_kernel)
        /*0014*/ 	.word	0x00009f90


	//----- nvinfo : EIATTR_MIN_STACK_SIZE
	.align		4
.L_3:
        /*0018*/ 	.byte	0x04, 0x12
        /*001a*/ 	.short	(.L_5 - .L_4)
	.align		4
.L_4:
        /*001c*/ 	.word	index@(matmul_kernel)
        /*0020*/ 	.word	0x00009f90
.L_5:


//--------------------- .nv.info.matmul_kernel    --------------------------
	.section	.nv.info.matmul_kernel,"",@"SHT_CUDA_INFO"
	.sectionflags	@""
	.align	4


	//----- nvinfo : EIATTR_CUDA_API_VERSION
	.align		4
        /*0000*/ 	.byte	0x04, 0x37
        /*0002*/ 	.short	(.L_7 - .L_6)
.L_6:
        /*0004*/ 	.word	0x00000082


	//----- nvinfo : EIATTR_SW2861232_WAR
	.align		4
.L_7:
        /*0008*/ 	.byte	0x01, 0x35
	.zero		2


	//----- nvinfo : EIATTR_PARAM_CBANK
	.align		4
        /*000c*/ 	.byte	0x04, 0x0a
        /*000e*/ 	.short	(.L_9 - .L_8)
	.align		4
.L_8:
        /*0010*/ 	.word	index@(.nv.constant0.matmul_kernel)
        /*0014*/ 	.short	0x0160
        /*0016*/ 	.short	0x0050


	//----- nvinfo : EIATTR_CBANK_PARAM_SIZE
	.align		4
.L_9:
        /*0018*/ 	.byte	0x03, 0x19
        /*001a*/ 	.short	0x0050


	//----- nvinfo : EIATTR_KPARAM_INFO
	.align		4
        /*001c*/ 	.byte	0x04, 0x17
        /*001e*/ 	.short	(.L_11 - .L_10)
.L_10:
        /*0020*/ 	.word	0x00000000
        /*0024*/ 	.short	0x000d
        /*0026*/ 	.short	0x0048
        /*0028*/ 	.byte	0x00, 0xf4, 0x21, 0x00


	//----- nvinfo : EIATTR_KPARAM_INFO
	.align		4
.L_11:
        /*002c*/ 	.byte	0x04, 0x17
        /*002e*/ 	.short	(.L_13 - .L_12)
.L_12:
        /*0030*/ 	.word	0x00000000
        /*0034*/ 	.short	0x000c
        /*0036*/ 	.short	0x0040
        /*0038*/ 	.byte	0x00, 0xf4, 0x21, 0x00


	//----- nvinfo : EIATTR_KPARAM_INFO
	.align		4
.L_13:
        /*003c*/ 	.byte	0x04, 0x17
        /*003e*/ 	.short	(.L_15 - .L_14)
.L_14:
        /*0040*/ 	.word	0x00000000
        /*0044*/ 	.short	0x000b
        /*0046*/ 	.short	0x0038
        /*0048*/ 	.byte	0x00, 0xf0, 0x11, 0x00


	//----- nvinfo : EIATTR_KPARAM_INFO
	.align		4
.L_15:
        /*004c*/ 	.byte	0x04, 0x17
        /*004e*/ 	.short	(.L_17 - .L_16)
.L_16:
        /*0050*/ 	.word	0x00000000
        /*0054*/ 	.short	0x000a
        /*0056*/ 	.short	0x0034
        /*0058*/ 	.byte	0x00, 0xf0, 0x11, 0x00


	//----- nvinfo : EIATTR_KPARAM_INFO
	.align		4
.L_17:
        /*005c*/ 	.byte	0x04, 0x17
        /*005e*/ 	.short	(.L_19 - .L_18)
.L_18:
        /*0060*/ 	.word	0x00000000
        /*0064*/ 	.short	0x0009
        /*0066*/ 	.short	0x0030
        /*0068*/ 	.byte	0x00, 0xf0, 0x11, 0x00


	//----- nvinfo : EIATTR_KPARAM_INFO
	.align		4
.L_19:
        /*006c*/ 	.byte	0x04, 0x17
        /*006e*/ 	.short	(.L_21 - .L_20)
.L_20:
        /*0070*/ 	.word	0x00000000
        /*0074*/ 	.short	0x0008
        /*0076*/ 	.short	0x002c
        /*0078*/ 	.byte	0x00, 0xf0, 0x11, 0x00


	//----- nvinfo : EIATTR_KPARAM_INFO
	.align		4
.L_21:
        /*007c*/ 	.byte	0x04, 0x17
        /*007e*/ 	.short	(.L_23 - .L_22)
.L_22:
        /*0080*/ 	.word	0x00000000
        /*0084*/ 	.short	0x0007
        /*0086*/ 	.short	0x0028
        /*0088*/ 	.byte	0x00, 0xf0, 0x11, 0x00


	//----- nvinfo : EIATTR_KPARAM_INFO
	.align		4
.L_23:
        /*008c*/ 	.byte	0x04, 0x17
        /*008e*/ 	.short	(.L_25 - .L_24)
.L_24:
        /*0090*/ 	.word	0x00000000
        /*0094*/ 	.short	0x0006
        /*0096*/ 	.short	0x0024
        /*0098*/ 	.byte	0x00, 0xf0, 0x11, 0x00


	//----- nvinfo : EIATTR_KPARAM_INFO
	.align		4
.L_25:
        /*009c*/ 	.byte	0x04, 0x17
        /*009e*/ 	.short	(.L_27 - .L_26)
.L_26:
        /*00a0*/ 	.word	0x00000000
        /*00a4*/ 	.short	0x0005
        /*00a6*/ 	.short	0x0020
        /*00a8*/ 	.byte	0x00, 0xf0, 0x11, 0x00


	//----- nvinfo : EIATTR_KPARAM_INFO
	.align		4
.L_27:
        /*00ac*/ 	.byte	0x04, 0x17
        /*00ae*/ 	.short	(.L_29 - .L_28)
.L_28:
        /*00b0*/ 	.word	0x00000000
        /*00b4*/ 	.short	0x0004
        /*00b6*/ 	.short	0x001c
        /*00b8*/ 	.byte	0x00, 0xf0, 0x11, 0x00


	//----- nvinfo : EIATTR_KPARAM_INFO
	.align		4
.L_29:
        /*00bc*/ 	.byte	0x04, 0x17
        /*00be*/ 	.short	(.L_31 - .L_30)
.L_30:
        /*00c0*/ 	.word	0x00000000
        /*00c4*/ 	.short	0x0003
        /*00c6*/ 	.short	0x0018
        /*00c8*/ 	.byte	0x00, 0xf0, 0x11, 0x00


	//----- nvinfo : EIATTR_KPARAM_INFO
	.align		4
.L_31:
        /*00cc*/ 	.byte	0x04, 0x17
        /*00ce*/ 	.short	(.L_33 - .L_32)
.L_32:
        /*00d0*/ 	.word	0x00000000
        /*00d4*/ 	.short	0x0002
        /*00d6*/ 	.short	0x0010
        /*00d8*/ 	.byte	0x00, 0xf4, 0x21, 0x00


	//----- nvinfo : EIATTR_KPARAM_INFO
	.align		4
.L_33:
        /*00dc*/ 	.byte	0x04, 0x17
        /*00de*/ 	.short	(.L_35 - .L_34)
.L_34:
        /*00e0*/ 	.word	0x00000000
        /*00e4*/ 	.short	0x0001
        /*00e6*/ 	.short	0x0008
        /*00e8*/ 	.byte	0x00, 0xf4, 0x21, 0x00


	//----- nvinfo : EIATTR_KPARAM_INFO
	.align		4
.L_35:
        /*00ec*/ 	.byte	0x04, 0x17
        /*00ee*/ 	.short	(.L_37 - .L_36)
.L_36:
        /*00f0*/ 	.word	0x00000000
        /*00f4*/ 	.short	0x0000
        /*00f6*/ 	.short	0x0000
        /*00f8*/ 	.byte	0x00, 0xf4, 0x21, 0x00


	//----- nvinfo : EIATTR_MAXREG_COUNT
	.align		4
.L_37:
        /*00fc*/ 	.byte	0x03, 0x1b
        /*00fe*/ 	.short	0x00ff


	//----- nvinfo : EIATTR_NUM_BARRIERS
	.align		4
        /*0100*/ 	.byte	0x02, 0x4c
        /*0102*/ 	.byte	0x01
	.zero		1


	//----- nvinfo : EIATTR_ANNOTATIONS
	.align		4
        /*0104*/ 	.byte	0x04, 0x55
        /*0106*/ 	.short	(.L_39 - .L_38)


	//   ....[0]....
.L_38:
        /*0108*/ 	.word	0x00000001
        /*010c*/ 	.byte	0x00, 0x05, 0x00, 0x00, 0x01, 0x00, 0x00, 0x00, 0x40, 0x05, 0x00, 0x00, 0x01, 0x00, 0x00, 0x00
        /* <DEDUP_REMOVED lines=1967> */
        /*7c0c*/ 	.byte	0x50, 0x46, 0x02, 0x00, 0x01, 0x00, 0x00, 0x00, 0x60, 0x46, 0x02, 0x00


	//----- nvinfo : EIATTR_MERCURY_ISA_VERSION
	.align		4
.L_39:
        /*7c18*/ 	.byte	0x03, 0x5f
        /*7c1a*/ 	.short	0x0000


	//----- nvinfo : EIATTR_EXIT_INSTR_OFFSETS
	.align		4
        /*7c1c*/ 	.byte	0x04, 0x1c
        /*7c1e*/ 	.short	(.L_41 - .L_40)


	//   ....[0]....
.L_40:
        /*7c20*/ 	.word	0x0011dcc0


	//   ....[1]....
        /*7c24*/ 	.word	0x0011dcf0


	//----- nvinfo : EIATTR_REQNTID
	.align		4
.L_41:
        /*7c28*/ 	.byte	0x04, 0x10
        /*7c2a*/ 	.short	(.L_43 - .L_42)
.L_42:
        /*7c2c*/ 	.word	0x00000080
        /*7c30*/ 	.word	0x00000001
        /*7c34*/ 	.word	0x00000001
.L_43:


//--------------------- .nv.callgraph             --------------------------
	.section	.nv.callgraph,"",@"SHT_CUDA_CALLGRAPH"
	.align	4
	.sectionentsize	8
	.align		4
        /*0000*/ 	.word	0x00000000
	.align		4
        /*0004*/ 	.word	0xffffffff
	.align		4
        /*0008*/ 	.word	0x00000000
	.align		4
        /*000c*/ 	.word	0xfffffffe
	.align		4
        /*0010*/ 	.word	0x00000000
	.align		4
        /*0014*/ 	.word	0xfffffffd
	.align		4
        /*0018*/ 	.word	0x00000000
	.align		4
        /*001c*/ 	.word	0xfffffffc


//--------------------- .nv.rel.action            --------------------------
	.section	.nv.rel.action,"",@"SHT_CUDA_RELOCINFO"
	.align	8
	.sectionentsize	8
        /*0000*/ 	.byte	0x73, 0x00, 0x00, 0x00, 0x00, 0x00, 0x00, 0x00, 0x00, 0x00, 0x00, 0x11, 0x25, 0x00, 0x05, 0x36


//--------------------- .nv.constant0.matmul_kernel --------------------------
	.section	.nv.constant0.matmul_kernel,"a",@progbits
	.sectionflags	@""
	.align	4
.nv.constant0.matmul_kernel:
	.zero		432


//--------------------- .text.matmul_kernel       --------------------------
	.section	.text.matmul_kernel,"ax",@progbits
	.sectioninfo	@"SHI_REGISTERS=32"
	.align	128
        .global         matmul_kernel
        .type           matmul_kernel,@function
        .size           matmul_kernel,(.L_x_5 - matmul_kernel)
        .other          matmul_kernel,@"STO_CUDA_ENTRY STV_DEFAULT"
matmul_kernel:
.text.matmul_kernel:
[----:B------:R-:W-:-:S04]  /*0000*/  IMAD.MOV.U32 R1, RZ, RZ, c[0x0][0x28] ;  /* 0x00000a00ff017624 */ /* 0x000fc800078e00ff */
[----:B------:R-:W-:Y:S01]  /*0010*/  IMAD.MOV.U32 R0, RZ, RZ, c[0x0][0x17c] ;  /* 0x00005f00ff007624 */ /* 0x000fe200078e00ff */
[----:B------:R-:W-:Y:S01]  /*0020*/  IADD3 R1, R1, -0x9f90, RZ ;  /* 0xffff607001017810 */ /* 0x000fe20007ffe0ff */
[----:B------:R-:W0:Y:S01]  /*0030*/  S2R R12, SR_TID.X ;  /* 0x00000000000c7919 */ /* 0x000e220000002100 */
[----:B------:R-:W-:Y:S02]  /*0040*/  ULDC.64 UR6, c[0x0][0x118] ;  /* 0x0000460000067ab9 */ /* 0x000fe40000000a00 */
[----:B------:R-:W-:-:S04]  /*0050*/  IADD3 R0, R0, 0x1ff, RZ ;  /* 0x000001ff00007810 */ /* 0x000fc80007ffe0ff */
[----:B------:R-:W-:-:S04]  /*0060*/  SHF.R.S32.HI R3, RZ, 0x1f, R0 ;  /* 0x0000001fff037819 */ /* 0x000fc80000011400 */
[----:B------:R-:W-:-:S04]  /*0070*/  LEA.HI R3, R3, R0, RZ, 0x9 ;  /* 0x0000000003037211 */ /* 0x000fc800078f48ff */
[----:B------:R-:W-:Y:S02]  /*0080*/  SHF.R.S32.HI R0, RZ, 0x9, R3 ;  /* 0x00000009ff007819 */ /* 0x000fe40000011403 */
[----:B------:R-:W1:Y:S03]  /*0090*/  S2R R3, SR_CTAID.X ;  /* 0x0000000000037919 */ /* 0x000e660000002500 */
[----:B------:R-:W-:Y:S01]  /*00a0*/  IMAD.SHL.U32 R0, R0, 0x8, RZ ;  /* 0x0000000800007824 */ /* 0x000fe200078e00ff */
[----:B0-----:R-:W-:-:S04]  /*00b0*/  LOP3.LUT R15, R12, 0x7f, RZ, 0xc0, !PT ;  /* 0x0000007f0c0f7812 */ /* 0x001fc800078ec0ff */
[-C--:B------:R-:W-:Y:S02]  /*00c0*/  IABS R7, R0.reuse ;  /* 0x0000000000077213 */ /* 0x080fe40000000000 */
[----:B------:R-:W-:Y:S02]  /*00d0*/  IABS R10, R0 ;  /* 0x00000000000a7213 */ /* 0x000fe40000000000 */
[----:B------:R-:W0:Y:S01]  /*00e0*/  I2F.RP R2, R7 ;  /* 0x0000000700027306 */ /* 0x000e220000209400 */
[----:B-1----:R-:W-:-:S07]  /*00f0*/  IABS R8, R3 ;  /* 0x0000000300087213 */ /* 0x002fce0000000000 */
[----:B0-----:R-:W0:Y:S02]  /*0100*/  MUFU.RCP R2, R2 ;  /* 0x0000000200027308 */ /* 0x001e240000001000 */
[----:B0-----:R-:W-:Y:S01]  /*0110*/  IADD3 R4, R2, 0xffffffe, RZ ;  /* 0x0ffffffe02047810 */ /* 0x001fe20007ffe0ff */
[----:B------:R-:W-:-:S05]  /*0120*/  IMAD.MOV R2, RZ, RZ, -R10 ;  /* 0x000000ffff027224 */ /* 0x000fca00078e0a0a */
[----:B------:R0:W1:Y:S02]  /*0130*/  F2I.FTZ.U32.TRUNC.NTZ R5, R4 ;  /* 0x0000000400057305 */ /* 0x000064000021f000 */
[----:B0-----:R-:W-:Y:S02]  /*0140*/  IMAD.MOV.U32 R4, RZ, RZ, RZ ;  /* 0x000000ffff047224 */ /* 0x001fe400078e00ff */
[----:B-1----:R-:W-:-:S04]  /*0150*/  IMAD.MOV R6, RZ, RZ, -R5 ;  /* 0x000000ffff067224 */ /* 0x002fc800078e0a05 */
[----:B------:R-:W-:Y:S02]  /*0160*/  IMAD R9, R6, R7, RZ ;  /* 0x0000000706097224 */ /* 0x000fe400078e02ff */
[----:B------:R-:W-:Y:S02]  /*0170*/  IMAD.MOV.U32 R6, RZ, RZ, R8 ;  /* 0x000000ffff067224 */ /* 0x000fe400078e0008 */
[----:B------:R-:W-:-:S06]  /*0180*/  IMAD.HI.U32 R5, R5, R9, R4 ;  /* 0x0000000905057227 */ /* 0x000fcc00078e0004 */
[----:B------:R-:W-:-:S04]  /*0190*/  IMAD.HI.U32 R5, R5, R6, RZ ;  /* 0x0000000605057227 */ /* 0x000fc800078e00ff */
[----:B------:R-:W-:-:S05]  /*01a0*/  IMAD R2, R5, R2, R6 ;  /* 0x0000000205027224 */ /* 0x000fca00078e0206 */
[----:B------:R-:W-:-:S13]  /*01b0*/  ISETP.GT.U32.AND P1, PT, R7, R2, PT ;  /* 0x000000020700720c */ /* 0x000fda0003f24070 */
[----:B------:R-:W-:Y:S01]  /*01c0*/  @!P1 IMAD.IADD R2, R2, 0x1, -R7 ;  /* 0x0000000102029824 */ /* 0x000fe200078e0a07 */
[----:B------:R-:W-:Y:S02]  /*01d0*/  @!P1 IADD3 R5, R5, 0x1, RZ ;  /* 0x0000000105059810 */ /* 0x000fe40007ffe0ff */
[----:B------:R-:W-:Y:S02]  /*01e0*/  ISETP.NE.AND P1, PT, R0, RZ, PT ;  /* 0x000000ff0000720c */ /* 0x000fe40003f25270 */
[----:B------:R-:W-:Y:S02]  /*01f0*/  ISETP.GE.U32.AND P0, PT, R2, R7, PT ;  /* 0x000000070200720c */ /* 0x000fe40003f06070 */
[----:B------:R-:W-:-:S04]  /*0200*/  LOP3.LUT R2, R3, R0, RZ, 0x3c, !PT ;  /* 0x0000000003027212 */ /* 0x000fc800078e3cff */
[----:B------:R-:W-:Y:S01]  /*0210*/  ISETP.GE.AND P2, PT, R2, RZ, PT ;  /* 0x000000ff0200720c */ /* 0x000fe20003f46270 */
[----:B------:R-:W-:-:S05]  /*0220*/  IMAD.MOV.U32 R2, RZ, RZ, c[0x0][0x178] ;  /* 0x00005e00ff027624 */ /* 0x000fca00078e00ff */
[----:B------:R-:W-:Y:S02]  /*0230*/  IADD3 R2, R2, 0xff, RZ ;  /* 0x000000ff02027810 */ /* 0x000fe40007ffe0ff */
[----:B------:R-:W-:-:S05]  /*0240*/  @P0 IADD3 R5, R5, 0x1, RZ ;  /* 0x0000000105050810 */ /* 0x000fca0007ffe0ff */
[----:B------:R-:W-:Y:S01]  /*0250*/  IMAD.MOV.U32 R6, RZ, RZ, R5 ;  /* 0x000000ffff067224 */ /* 0x000fe200078e0005 */
[----:B------:R-:W-:-:S03]  /*0260*/  SHF.R.S32.HI R5, RZ, 0x1f, R2 ;  /* 0x0000001fff057819 */ /* 0x000fc60000011402 */
[----:B------:R-:W-:Y:S01]  /*0270*/  @!P2 IMAD.MOV R6, RZ, RZ, -R6 ;  /* 0x000000ffff06a224 */ /* 0x000fe200078e0a06 */
[----:B------:R-:W-:Y:S02]  /*0280*/  @!P1 LOP3.LUT R6, RZ, R0, RZ, 0x33, !PT ;  /* 0x00000000ff069212 */ /* 0x000fe400078e33ff */
[----:B------:R-:W-:-:S03]  /*0290*/  LEA.HI R5, R5, R2, RZ, 0x8 ;  /* 0x0000000205057211 */ /* 0x000fc600078f40ff */
[----:B------:R-:W-:Y:S02]  /*02a0*/  IMAD.SHL.U32 R4, R6, 0x8, RZ ;  /* 0x0000000806047824 */ /* 0x000fe400078e00ff */
[----:B------:R-:W-:-:S03]  /*02b0*/  IMAD.MOV R6, RZ, RZ, -R6 ;  /* 0x000000ffff067224 */ /* 0x000fc600078e0a06 */
[----:B------:R-:W-:Y:S01]  /*02c0*/  LEA.HI.SX32 R2, R5, -R4, 0x18 ;  /* 0x8000000405027211 */ /* 0x000fe200078fc2ff */
[----:B------:R-:W-:Y:S02]  /*02d0*/  IMAD R13, R0, R6, R3 ;  /* 0x00000006000d7224 */ /* 0x000fe400078e0203 */
[----:B------:R-:W-:Y:S01]  /*02e0*/  IMAD.MOV.U32 R6, RZ, RZ, RZ ;  /* 0x000000ffff067224 */ /* 0x000fe200078e00ff */
[----:B------:R-:W-:Y:S02]  /*02f0*/  IMNMX R2, R2, 0x8, PT ;  /* 0x0000000802027817 */ /* 0x000fe40003800200 */
[----:B------:R-:W-:Y:S02]  /*0300*/  IABS R11, R13 ;  /* 0x0000000d000b7213 */ /* 0x000fe40000000000 */
[----:B------:R-:W-:-:S04]  /*0310*/  IABS R9, R2 ;  /* 0x0000000200097213 */ /* 0x000fc80000000000 */
[----:B------:R-:W0:Y:S08]  /*0320*/  I2F.RP R5, R9 ;  /* 0x0000000900057306 */ /* 0x000e300000209400 */
[----:B0-----:R-:W0:Y:S02]  /*0330*/  MUFU.RCP R5, R5 ;  /* 0x0000000500057308 */ /* 0x001e240000001000 */
[----:B0-----:R-:W-:-:S06]  /*0340*/  IADD3 R7, R5, 0xffffffe, RZ ;  /* 0x0ffffffe05077810 */ /* 0x001fcc0007ffe0ff */
[----:B------:R-:W0:Y:S02]  /*0350*/  F2I.FTZ.U32.TRUNC.NTZ R7, R7 ;  /* 0x0000000700077305 */ /* 0x000e24000021f000 */
[----:B0-----:R-:W-:-:S04]  /*0360*/  IMAD.MOV R8, RZ, RZ, -R7 ;  /* 0x000000ffff087224 */ /* 0x001fc800078e0a07 */
[----:B------:R-:W-:-:S04]  /*0370*/  IMAD.MOV.U32 R0, RZ, RZ, R8 ;  /* 0x000000ffff007224 */ /* 0x000fc800078e0008 */
[----:B------:R-:W-:Y:S01]  /*0380*/  IMAD R3, R0, R9, RZ ;  /* 0x0000000900037224 */ /* 0x000fe200078e02ff */
[----:B------:R-:W-:-:S03]  /*0390*/  IABS R0, R2 ;  /* 0x0000000200007213 */ /* 0x000fc60000000000 */
[----:B------:R-:W-:-:S04]  /*03a0*/  IMAD.HI.U32 R6, R7, R3, R6 ;  /* 0x0000000307067227 */ /* 0x000fc800078e0006 */
[----:B------:R-:W-:Y:S02]  /*03b0*/  IMAD.MOV R0, RZ, RZ, -R0 ;  /* 0x000000ffff007224 */ /* 0x000fe400078e0a00 */
        /* <DEDUP_REMOVED lines=9> */
[----:B------:R-:W-:-:S06]  /*0450*/  IMAD.MOV.U32 R0, RZ, RZ, 0x7f ;  /* 0x0000007fff007424 */ /* 0x000fcc00078e00ff */
[----:B------:R-:W-:-:S06]  /*0460*/  @P0 IADD3 R6, R6, 0x1, RZ ;  /* 0x0000000106060810 */ /* 0x000fcc0007ffe0ff */
[----:B------:R-:W-:Y:S01]  /*0470*/  @!P2 IMAD.MOV R6, RZ, RZ, -R6 ;  /* 0x000000ffff06a224 */ /* 0x000fe200078e0a06 */
[----:B------:R-:W-:-:S05]  /*0480*/  @!P1 LOP3.LUT R6, RZ, R2, RZ, 0x33, !PT ;  /* 0x00000002ff069212 */ /* 0x000fca00078e33ff */
[----:B------:R-:W-:Y:S02]  /*0490*/  IMAD.MOV R3, RZ, RZ, -R6 ;  /* 0x000000ffff037224 */ /* 0x000fe400078e0a06 */
[----:B------:R-:W-:Y:S02]  /*04a0*/  IMAD.SHL.U32 R14, R6, 0x200, RZ ;  /* 0x00000200060e7824 */ /* 0x000fe400078e00ff */
[----:B------:R-:W-:Y:S01]  /*04b0*/  IMAD R3, R2, R3, R13 ;  /* 0x0000000302037224 */ /* 0x000fe200078e020d */
[----:B------:R-:W-:Y:S02]  /*04c0*/  IADD3 R2, R0, c[0x0][0x180], RZ ;  /* 0x0000600000027a10 */ /* 0x000fe40007ffe0ff */
[----:B------:R-:W-:Y:S01]  /*04d0*/  IADD3 R5, R14, 0x1, RZ ;  /* 0x000000010e057810 */ /* 0x000fe20007ffe0ff */
[----:B------:R-:W-:Y:S01]  /*04e0*/  IMAD.IADD R0, R4, 0x1, R3 ;  /* 0x0000000104007824 */ /* 0x000fe200078e0203 */
[C---:B------:R-:W-:Y:S01]  /*04f0*/  IADD3 R4, R14.reuse, 0x2, RZ ;  /* 0x000000020e047810 */ /* 0x040fe20007ffe0ff */
[----:B------:R-:W-:Y:S01]  /*0500*/  STL [R1+0xe0c], R14 ;  /* 0x000e0c0e01007387 */ /* 0x000fe20000100800 */
[----:B------:R-:W-:Y:S01]  /*0510*/  IADD3 R3, R14, 0x3, RZ ;  /* 0x000000030e037810 */ /* 0x000fe20007ffe0ff */
[----:B------:R-:W-:Y:S01]  /*0520*/  IMAD R0, R0, 0x100, R15 ;  /* 0x0000010000007824 */ /* 0x000fe200078e020f */
[C---:B------:R-:W-:Y:S01]  /*0530*/  IADD3 R29, R14.reuse, 0x1f4, RZ ;  /* 0x000001f40e1d7810 */ /* 0x040fe20007ffe0ff */
[----:B------:R0:W-:Y:S01]  /*0540*/  STL [R1+0x340c], R5 ;  /* 0x00340c0501007387 */ /* 0x0001e20000100800 */
[----:B------:R-:W-:-:S02]  /*0550*/  IADD3 R28, R14, 0x1ff, RZ ;  /* 0x000001ff0e1c7810 */ /* 0x000fc40007ffe0ff */
[----:B------:R-:W-:Y:S01]  /*0560*/  ISETP.GT.AND P0, PT, R2, 0x7f, PT ;  /* 0x0000007f0200780c */ /* 0x000fe20003f04270 */
[----:B------:R1:W-:Y:S04]  /*0570*/  STL [R1+0x3408], R4 ;  /* 0x0034080401007387 */ /* 0x0003e80000100800 */
[----:B------:R2:W-:Y:S01]  /*0580*/  STL [R1+0x3414], R3 ;  /* 0x0034140301007387 */ /* 0x0005e20000100800 */
[C---:B0-----:R-:W-:Y:S02]  /*0590*/  IADD3 R5, R14.reuse, 0x4, RZ ;  /* 0x000000040e057810 */ /* 0x041fe40007ffe0ff */
[----:B-1----:R-:W-:-:S03]  /*05a0*/  IADD3 R4, R14, 0x5, RZ ;  /* 0x000000050e047810 */ /* 0x002fc60007ffe0ff */
[----:B------:R0:W-:Y:S01]  /*05b0*/  STL [R1+0x3410], R5 ;  /* 0x0034100501007387 */ /* 0x0001e20000100800 */
[----:B--2---:R-:W-:-:S03]  /*05c0*/  IADD3 R3, R14, 0x6, RZ ;  /* 0x000000060e037810 */ /* 0x004fc60007ffe0ff */
        /* <DEDUP_REMOVED lines=954> */
[----:B------:R-:W-:Y:S04]  /*4170*/  STL [R1+0x1bc0], R0 ;  /* 0x001bc00001007387 */ /* 0x000fe80000100800 */
[----:B------:R1:W-:Y:S01]  /*4180*/  STL [R1+0x3b84], R3 ;  /* 0x003b840301007387 */ /* 0x0003e20000100800 */
[----:B0-----:R-:W-:-:S03]  /*4190*/  IADD3 R5, R14, 0x1e5, RZ ;  /* 0x000001e50e057810 */ /* 0x001fc60007ffe0ff */
[----:B------:R0:W-:Y:S01]  /*41a0*/  STL [R1+0x3b88], R4 ;  /* 0x003b880401007387 */ /* 0x0001e20000100800 */
[C---:B-1----:R-:W-:Y:S02]  /*41b0*/  IADD3 R3, R14.reuse, 0x1e4, RZ ;  /* 0x000001e40e037810 */ /* 0x042fe40007ffe0ff */
[----:B0-----:R-:W-:-:S03]  /*41c0*/  IADD3 R4, R14, 0x1e6, RZ ;  /* 0x000001e60e047810 */ /* 0x001fc60007ffe0ff */
[----:B------:R0:W-:Y:S04]  /*41d0*/  STL [R1+0x3b8c], R3 ;  /* 0x003b8c0301007387 */ /* 0x0001e80000100800 */
        /* <DEDUP_REMOVED lines=31> */
[----:B------:R-:W-:Y:S01]  /*43d0*/  STL [R1+0x3bcc], R29 ;  /* 0x003bcc1d01007387 */ /* 0x000fe20000100800 */
[----:B0-----:R-:W-:-:S03]  /*43e0*/  IADD3 R3, R14, 0x1f7, RZ ;  /* 0x000001f70e037810 */ /* 0x001fc60007ffe0ff */
[----:B------:R0:W-:Y:S01]  /*43f0*/  STL [R1+0x3bd4], R4 ;  /* 0x003bd40401007387 */ /* 0x0001e20000100800 */
[----:B-1----:R-:W-:-:S03]  /*4400*/  IADD3 R5, R14, 0x1f9, RZ ;  /* 0x000001f90e057810 */ /* 0x002fc60007ffe0ff */
[----:B------:R1:W-:Y:S01]  /*4410*/  STL [R1+0x3bdc], R3 ;  /* 0x003bdc0301007387 */ /* 0x0003e20000100800 */
[C---:B0-----:R-:W-:Y:S02]  /*4420*/  IADD3 R4, R14.reuse, 0x1f8, RZ ;  /* 0x000001f80e047810 */ /* 0x041fe40007ffe0ff */
[----:B-1----:R-:W-:-:S03]  /*4430*/  IADD3 R3, R14, 0x1fa, RZ ;  /* 0x000001fa0e037810 */ /* 0x002fc60007ffe0ff */
[----:B------:R0:W-:Y:S04]  /*4440*/  STL [R1+0x3bd8], R4 ;  /* 0x003bd80401007387 */ /* 0x0001e80000100800 */
        /* <DEDUP_REMOVED lines=8> */
[----:B0-----:R-:W-:-:S05]  /*44d0*/  IADD3 R4, R14, 0x1fe, RZ ;  /* 0x000001fe0e047810 */ /* 0x001fca0007ffe0ff */
[----:B------:R0:W-:Y:S01]  /*44e0*/  STL [R1+0x3bf4], R4 ;  /* 0x003bf40401007387 */ /* 0x0001e20000100800 */
[----:B-1----:R-:W-:-:S05]  /*44f0*/  IADD3 R3, R0, 0x80, RZ ;  /* 0x0000008000037810 */ /* 0x002fca0007ffe0ff */
[----:B------:R0:W-:Y:S04]  /*4500*/  STL [R1+0x1bc4], R3 ;  /* 0x001bc40301007387 */ /* 0x0001e80000100800 */
[----:B------:R0:W-:Y:S01]  /*4510*/  STL [R1+0x3bf0], R28 ;  /* 0x003bf01c01007387 */ /* 0x0001e20000100800 */
[----:B------:R-:W-:Y:S05]  /*4520*/  @P0 BRA `(.L_x_0) ;  /* 0x00001f8000000947 */ /* 0x000fea0003800000 */
[----:B------:R1:W-:Y:S01]  /*4530*/  STL [R1], RZ ;  /* 0x000000ff01007387 */ /* 0x0003e20000100800 */
[----:B------:R-:W-:Y:S01]  /*4540*/  IMAD.SHL.U32 R0, R12, 0x40, RZ ;  /* 0x000000400c007824 */ /* 0x000fe200078e00ff */
[----:B------:R-:W-:Y:S01]  /*4550*/  CS2R R24, SRZ ;  /* 0x0000000000187805 */ /* 0x000fe2000001ff00 */
[----:B------:R-:W-:Y:S01]  /*4560*/  CS2R R26, SRZ ;  /* 0x00000000001a7805 */ /* 0x000fe2000001ff00 */
[----:B------:R1:W-:Y:S01]  /*4570*/  STL [R1+0x4], RZ ;  /* 0x000004ff01007387 */ /* 0x0003e20000100800 */
[----:B------:R-:W-:Y:S01]  /*4580*/  CS2R R20, SRZ ;  /* 0x0000000000147805 */ /* 0x000fe2000001ff00 */
[----:B------:R-:W-:Y:S01]  /*4590*/  LOP3.LUT R0, R0, 0x1800, RZ, 0xc0, !PT ;  /* 0x0000180000007812 */ /* 0x000fe200078ec0ff */
[----:B------:R-:W-:Y:S01]  /*45a0*/  CS2R R22, SRZ ;  /* 0x0000000000167805 */ /* 0x000fe2000001ff00 */
[----:B------:R1:W-:Y:S01]  /*45b0*/  STL [R1+0x8], RZ ;  /* 0x000008ff01007387 */ /* 0x0003e20000100800 */
[----:B------:R-:W-:Y:S01]  /*45c0*/  CS2R R16, SRZ ;  /* 0x0000000000107805 */ /* 0x000fe2000001ff00 */
[----:B------:R-:W-:Y:S01]  /*45d0*/  CS2R R18, SRZ ;  /* 0x0000000000127805 */ /* 0x000fe2000001ff00 */
[----:B------:R-:W-:Y:S01]  /*45e0*/  CS2R R12, SRZ ;  /* 0x00000000000c7805 */ /* 0x000fe2000001ff00 */
[----:B------:R1:W-:Y:S01]  /*45f0*/  STL [R1+0xc], RZ ;  /* 0x00000cff01007387 */ /* 0x0003e20000100800 */
[----:B------:R-:W-:Y:S01]  /*4600*/  CS2R R14, SRZ ;  /* 0x00000000000e7805 */ /* 0x000fe2000001ff00 */
[----:B------:R-:W-:Y:S01]  /*4610*/  CS2R R8, SRZ ;  /* 0x0000000000087805 */ /* 0x000fe2000001ff00 */
[----:B------:R-:W-:Y:S01]  /*4620*/  CS2R R10, SRZ ;  /* 0x00000000000a7805 */ /* 0x000fe2000001ff00 */
[----:B------:R1:W-:Y:S01]  /*4630*/  STL [R1+0x10], RZ ;  /* 0x000010ff01007387 */ /* 0x0003e20000100800 */
[----:B0-----:R-:W-:Y:S01]  /*4640*/  CS2R R4, SRZ ;  /* 0x0000000000047805 */ /* 0x001fe2000001ff00 */
[----:B------:R-:W-:-:S02]  /*4650*/  CS2R R6, SRZ ;  /* 0x0000000000067805 */ /* 0x000fc4000001ff00 */
[----:B------:R1:W-:Y:S04]  /*4660*/  STL [R1+0x14], RZ ;  /* 0x000014ff01007387 */ /* 0x0003e80000100800 */
        /* <DEDUP_REMOVED lines=425> */
[----:B------:R1:W-:Y:S04]  /*6100*/  STL [R1+0x33fc], R0 ;  /* 0x0033fc0001007387 */ /* 0x0003e80000100800 */
        /* <DEDUP_REMOVED lines=56> */
[----:B------:R1:W-:Y:S01]  /*6490*/  STL [R1+0x16bc], RZ ;  /* 0x0016bcff01007387 */ /* 0x0003e20000100800 */
[----:B------:R-:W-:Y:S05]  /*64a0*/  BRA `(.L_x_1) ;  /* 0x000fbec000007947 */ /* 0x000fea0003800000 */
.L_x_0:
[----:B------:R-:W2:Y:S04]  /*64b0*/  LDL R9, [R1+0x1bc0] ;  /* 0x001bc00001097983 */ /* 0x000ea80000100800 */
[----:B------:R-:W3:Y:S04]  /*64c0*/  LDL R12, [R1+0x3bf4] ;  /* 0x003bf400010c7983 */ /* 0x000ee80000100800 */
[----:B------:R-:W4:Y:S04]  /*64d0*/  LDL R15, [R1+0x3bb8] ;  /* 0x003bb800010f7983 */ /* 0x000f280000100800 */
[----:B------:R-:W5:Y:S04]  /*64e0*/  LDL R27, [R1+0x3bf8] ;  /* 0x003bf800011b7983 */ /* 0x000f680000100800 */
        /* <DEDUP_REMOVED lines=11> */
[----:B------:R-:W5:Y:S01]  /*65a0*/  LDL R11, [R1+0x3bbc] ;  /* 0x003bbc00010b7983 */ /* 0x000f620000100800 */
[----:B------:R-:W-:Y:S01]  /*65b0*/  IABS R19, c[0x0][0x178] ;  /* 0x00005e0000137a13 */ /* 0x000fe20000000000 */
[----:B------:R-:W-:-:S03]  /*65c0*/  IMAD.MOV.U32 R25, RZ, RZ, R3 ;  /* 0x000000ffff197224 */ /* 0x000fc600078e0003 */
[----:B0-----:R-:W0:Y:S01]  /*65d0*/  I2F.RP R3, R19 ;  /* 0x0000001300037306 */ /* 0x001e220000209400 */
[----:B------:R-:W-:Y:S01]  /*65e0*/  IMAD.MOV.U32 R8, RZ, RZ, R29 ;  /* 0x000000ffff087224 */ /* 0x000fe200078e001d */
[----:B------:R-:W-:-:S06]  /*65f0*/  IABS R29, c[0x0][0x17c] ;  /* 0x00005f00001d7a13 */ /* 0x000fcc0000000000 */
[----:B------:R-:W1:Y:S08]  /*6600*/  I2F.RP R0, R29 ;  /* 0x0000001d00007306 */ /* 0x000e700000209400 */
[----:B0-----:R-:W0:Y:S08]  /*6610*/  MUFU.RCP R3, R3 ;  /* 0x0000000300037308 */ /* 0x001e300000001000 */
[----:B-1----:R-:W1:Y:S01]  /*6620*/  MUFU.RCP R0, R0 ;  /* 0x0000000000007308 */ /* 0x002e620000001000 */
[----:B------:R-:W-:-:S04]  /*6630*/  SHF.R.S32.HI R6, RZ, 0x1f, R2 ;  /* 0x0000001fff067819 */ /* 0x000fc80000011402 */
[----:B------:R-:W-:Y:S02]  /*6640*/  LEA.HI R6, R6, R2, RZ, 0x7 ;  /* 0x0000000206067211 */ /* 0x000fe400078f38ff */
[----:B0-----:R-:W-:-:S03]  /*6650*/  IADD3 R3, R3, 0xffffffe, RZ ;  /* 0x0ffffffe03037810 */ /* 0x001fc60007ffe0ff */
[----:B------:R2:W-:Y:S03]  /*6660*/  STL [R1+0x984], R6 ;  /* 0x0009840601007387 */ /* 0x0005e60000100800 */
[----:B------:R-:W0:Y:S01]  /*6670*/  F2I.FTZ.U32.TRUNC.NTZ R3, R3 ;  /* 0x0000000300037305 */ /* 0x000e22000021f000 */
[----:B-1----:R-:W-:-:S07]  /*6680*/  IADD3 R0, R0, 0xffffffe, RZ ;  /* 0x0ffffffe00007810 */ /* 0x002fce0007ffe0ff */
[----:B------:R-:W1:Y:S01]  /*6690*/  F2I.FTZ.U32.TRUNC.NTZ R5, R0 ;  /* 0x0000000000057305 */ /* 0x000e62000021f000 */
[----:B------:R-:W-:Y:S02]  /*66a0*/  IMAD.MOV.U32 R2, RZ, RZ, RZ ;  /* 0x000000ffff027224 */ /* 0x000fe400078e00ff */
[----:B0-----:R-:W-:-:S04]  /*66b0*/  IMAD.MOV R4, RZ, RZ, -R3 ;  /* 0x000000ffff047224 */ /* 0x001fc800078e0a03 */
[----:B------:R-:W-:Y:S02]  /*66c0*/  IMAD R4, R4, R19, RZ ;  /* 0x0000001304047224 */ /* 0x000fe400078e02ff */
[----:B-1----:R-:W-:Y:S02]  /*66d0*/  IMAD.MOV R0, RZ, RZ, -R5 ;  /* 0x000000ffff007224 */ /* 0x002fe400078e0a05 */
[----:B------:R-:W-:-:S04]  /*66e0*/  IMAD.HI.U32 R2, R3, R4, R2 ;  /* 0x0000000403027227 */ /* 0x000fc800078e0002 */
[----:B------:R-:W-:Y:S02]  /*66f0*/  IMAD R0, R0, R29, RZ ;  /* 0x0000001d00007224 */ /* 0x000fe400078e02ff */
[----:B------:R-:W-:Y:S02]  /*6700*/  IMAD.MOV.U32 R4, RZ, RZ, RZ ;  /* 0x000000ffff047224 */ /* 0x000fe400078e00ff */
[----:B------:R-:W-:Y:S02]  /*6710*/  IMAD.MOV.U32 R26, RZ, RZ, R28 ;  /* 0x000000ffff1a7224 */ /* 0x000fe400078e001c */
[----:B------:R-:W-:Y:S01]  /*6720*/  IMAD.HI.U32 R28, R5, R0, R4 ;  /* 0x00000000051c7227 */ /* 0x000fe200078e0004 */
[----:B------:R-:W-:Y:S02]  /*6730*/  IABS R4, R25 ;  /* 0x0000001900047213 */ /* 0x000fe40000000000 */
[----:B------:R-:W-:-:S03]  /*6740*/  IABS R0, R26 ;  /* 0x0000001a00007213 */ /* 0x000fc60000000000 */
[----:B------:R-:W-:-:S04]  /*6750*/  IMAD.HI.U32 R5, R2, R4, RZ ;  /* 0x0000000402057227 */ /* 0x000fc800078e00ff */
[----:B------:R-:W-:-:S04]  /*6760*/  IMAD.MOV R5, RZ, RZ, -R5 ;  /* 0x000000ffff057224 */ /* 0x000fc800078e0a05 */
[----:B------:R-:W-:Y:S01]  /*6770*/  IMAD R4, R19, R5, R4 ;  /* 0x0000000513047224 */ /* 0x000fe200078e0204 */
[----:B--2---:R-:W-:Y:S02]  /*6780*/  IABS R6, R9 ;  /* 0x0000000900067213 */ /* 0x004fe40000000000 */
[----:B------:R-:W0:Y:S01]  /*6790*/  S2R R9, SR_TID.X ;  /* 0x0000000000097919 */ /* 0x000e220000002100 */
[----:B---3--:R-:W-:Y:S02]  /*67a0*/  IMAD.MOV.U32 R24, RZ, RZ, R12 ;  /* 0x000000ffff187224 */ /* 0x008fe400078e000c */
[----:B----4-:R-:W-:Y:S02]  /*67b0*/  IMAD.MOV.U32 R12, RZ, RZ, R15 ;  /* 0x000000ffff0c7224 */ /* 0x010fe400078e000f */
[----:B------:R-:W-:Y:S02]  /*67c0*/  IMAD.MOV.U32 R15, RZ, RZ, R8 ;  /* 0x000000ffff0f7224 */ /* 0x000fe400078e0008 */
[----:B-----5:R-:W-:-:S02]  /*67d0*/  IMAD.MOV.U32 R25, RZ, RZ, R27 ;  /* 0x000000ffff197224 */ /* 0x020fc400078e001b */
[----:B------:R-:W-:Y:S02]  /*67e0*/  IMAD.MOV.U32 R27, RZ, RZ, R23 ;  /* 0x000000ffff1b7224 */ /* 0x000fe400078e0017 */
[----:B------:R-:W-:Y:S01]  /*67f0*/  IMAD.MOV.U32 R26, RZ, RZ, R20 ;  /* 0x000000ffff1a7224 */ /* 0x000fe200078e0014 */
[C---:B0-----:R-:W-:Y:S01]  /*6800*/  LOP3.LUT R8, R9.reuse, 0x7, RZ, 0xc0, !PT ;  /* 0x0000000709087812 */ /* 0x041fe200078ec0ff */
[----:B------:R-:W-:Y:S02]  /*6810*/  IMAD.SHL.U32 R9, R9, 0x2, RZ ;  /* 0x0000000209097824 */ /* 0x000fe400078e00ff */
[----:B------:R-:W-:Y:S02]  /*6820*/  IMAD.MOV.U32 R20, RZ, RZ, R22 ;  /* 0x000000ffff147224 */ /* 0x000fe400078e0016 */
[----:B------:R-:W-:Y:S02]  /*6830*/  IMAD.MOV.U32 R23, RZ, RZ, R10 ;  /* 0x000000ffff177224 */ /* 0x000fe400078e000a */
[----:B------:R-:W-:-:S02]  /*6840*/  IMAD R3, R8, 0x210, RZ ;  /* 0x0000021008037824 */ /* 0x000fc400078e02ff */
[----:B------:R-:W-:Y:S02]  /*6850*/  IMAD.MOV.U32 R22, RZ, RZ, R13 ;  /* 0x000000ffff167224 */ /* 0x000fe400078e000d */
[----:B------:R-:W-:Y:S02]  /*6860*/  IMAD.SHL.U32 R10, R8, 0x10, RZ ;  /* 0x00000010080a7824 */ /* 0x000fe400078e00ff */
[----:B------:R-:W-:Y:S02]  /*6870*/  IMAD.MOV.U32 R13, RZ, RZ, R14 ;  /* 0x000000ffff0d7224 */ /* 0x000fe400078e000e */
[----:B------:R-:W-:Y:S01]  /*6880*/  IMAD.MOV.U32 R14, RZ, RZ, R7 ;  /* 0x000000ffff0e7224 */ /* 0x000fe200078e0007 */
[--C-:B------:R-:W-:Y:S01]  /*6890*/  LOP3.LUT R3, R3, 0x10, R9.reuse, 0x78, !PT ;  /* 0x0000001003037812 */ /* 0x100fe200078e7809 */
[----:B------:R-:W-:Y:S01]  /*68a0*/  IMAD.HI.U32 R7, R2, R6, RZ ;  /* 0x0000000602077227 */ /* 0x000fe200078e00ff */
[----:B------:R-:W-:-:S03]  /*68b0*/  LOP3.LUT R9, R10, 0x30, R9, 0x78, !PT ;  /* 0x000000300a097812 */ /* 0x000fc600078e7809 */
[----:B------:R-:W-:Y:S01]  /*68c0*/  IMAD.MOV R7, RZ, RZ, -R7 ;  /* 0x000000ffff077224 */ /* 0x000fe200078e0a07 */
[----:B------:R0:W-:Y:S01]  /*68d0*/  STL [R1+0x79c], R3 ;  /* 0x00079c0301007387 */ /* 0x0001e20000100800 */
[----:B------:R-:W-:Y:S02]  /*68e0*/  IMAD R8, R8, 0x100, R9 ;  /* 0x0000010008087824 */ /* 0x000fe400078e0209 */
[----:B------:R-:W-:Y:S01]  /*68f0*/  IMAD R6, R19, R7, R6 ;  /* 0x0000000713067224 */ /* 0x000fe200078e0206 */
[----:B------:R-:W-:Y:S02]  /*6900*/  IABS R2, R24 ;  /* 0x0000001800027213 */ /* 0x000fe40000000000 */
[----:B------:R1:W-:Y:S01]  /*6910*/  STL [R1+0x988], R8 ;  /* 0x0009880801007387 */ /* 0x0003e20000100800 */
[----:B0-----:R-:W-:-:S03]  /*6920*/  IMAD.HI.U32 R3, R28, R0, RZ ;  /* 0x000000001c037227 */ /* 0x001fc600078e00ff */
[----:B------:R0:W-:Y:S01]  /*6930*/  STL [R1+0x58], R6 ;  /* 0x0000580601007387 */ /* 0x0001e20000100800 */
[----:B------:R-:W-:Y:S01]  /*6940*/  IMAD.MOV R3, RZ, RZ, -R3 ;  /* 0x000000ffff037224 */ /* 0x000fe200078e0a03 */
[----:B-1----:R-:W-:-:S03]  /*6950*/  IABS R8, R25 ;  /* 0x0000001900087213 */ /* 0x002fc60000000000 */
[----:B------:R-:W-:Y:S01]  /*6960*/  IMAD R0, R29, R3, R0 ;  /* 0x000000031d007224 */ /* 0x000fe200078e0200 */
[----:B0-----:R-:W-:Y:S01]  /*6970*/  IABS R6, R26 ;  /* 0x0000001a00067213 */ /* 0x001fe20000000000 */
[C---:B------:R-:W-:Y:S01]  /*6980*/  IMAD.HI.U32 R3, R28.reuse, R2, RZ ;  /* 0x000000021c037227 */ /* 0x040fe200078e00ff */
[----:B------:R-:W-:Y:S03]  /*6990*/  STL [R1+0x54], R4 ;  /* 0x0000540401007387 */ /* 0x000fe60000100800 */
[C---:B------:R-:W-:Y:S01]  /*69a0*/  IMAD.HI.U32 R9, R28.reuse, R8, RZ ;  /* 0x000000081c097227 */ /* 0x040fe200078e00ff */
[----:B------:R0:W-:Y:S03]  /*69b0*/  STL [R1+0x50], R0 ;  /* 0x0000500001007387 */ /* 0x0001e60000100800 */
[----:B------:R-:W-:-:S04]  /*69c0*/  IMAD.HI.U32 R7, R28, R6, RZ ;  /* 0x000000061c077227 */ /* 0x000fc800078e00ff */
[----:B------:R-:W-:Y:S02]  /*69d0*/  IMAD.MOV R3, RZ, RZ, -R3 ;  /* 0x000000ffff037224 */ /* 0x000fe400078e0a03 */
[----:B------:R-:W-:Y:S01]  /*69e0*/  IMAD.MOV R9, RZ, RZ, -R9 ;  /* 0x000000ffff097224 */ /* 0x000fe200078e0a09 */
[----:B0-----:R-:W-:Y:S01]  /*69f0*/  IABS R0, R20 ;  /* 0x0000001400007213 */ /* 0x001fe20000000000 */
[----:B------:R-:W-:Y:S02]  /*6a00*/  IMAD.MOV R7, RZ, RZ, -R7 ;  /* 0x000000ffff077224 */ /* 0x000fe400078e0a07 */
[C---:B------:R-:W-:Y:S02]  /*6a10*/  IMAD R2, R29.reuse, R3, R2 ;  /* 0x000000031d027224 */ /* 0x040fe400078e0202 */
[----:B------:R-:W-:Y:S02]  /*6a20*/  IMAD R8, R29, R9, R8 ;  /* 0x000000091d087224 */ /* 0x000fe400078e0208 */
[----:B------:R-:W-:Y:S01]  /*6a30*/  IMAD.HI.U32 R3, R28, R0, RZ ;  /* 0x000000001c037227 */ /* 0x000fe200078e00ff */
[----:B------:R-:W-:-:S03]  /*6a40*/  IABS R4, R27 ;  /* 0x0000001b00047213 */ /* 0x000fc60000000000 */
[----:B------:R-:W-:Y:S01]  /*6a50*/  IMAD R6, R29, R7, R6 ;  /* 0x000000071d067224 */ /* 0x000fe200078e0206 */
[----:B------:R0:W-:Y:S01]  /*6a60*/  STL [R1+0x4c], R2 ;  /* 0x00004c0201007387 */ /* 0x0001e20000100800 */
[----:B------:R-:W-:-:S03]  /*6a70*/  IMAD.MOV R3, RZ, RZ, -R3 ;  /* 0x000000ffff037224 */ /* 0x000fc600078e0a03 */
[----:B------:R1:W-:Y:S01]  /*6a80*/  STL [R1+0x48], R8 ;  /* 0x0000480801007387 */ /* 0x0003e20000100800 */
[----:B------:R-:W-:-:S03]  /*6a90*/  IMAD.HI.U32 R5, R28, R4, RZ ;  /* 0x000000041c057227 */ /* 0x000fc600078e00ff */
[----:B------:R2:W-:Y:S01]  /*6aa0*/  STL [R1+0x44], R6 ;  /* 0x0000440601007387 */ /* 0x0005e20000100800 */
[----:B0-----:R-:W-:Y:S01]  /*6ab0*/  IABS R2, R21 ;  /* 0x0000001500027213 */ /* 0x001fe20000000000 */
[----:B------:R-:W-:Y:S01]  /*6ac0*/  IMAD R0, R29, R3, R0 ;  /* 0x000000031d007224 */ /* 0x000fe200078e0200 */
[----:B-1----:R-:W-:-:S03]  /*6ad0*/  IABS R8, R22 ;  /* 0x0000001600087213 */ /* 0x002fc60000000000 */
[----:B------:R-:W-:Y:S01]  /*6ae0*/  IMAD.HI.U32 R3, R28, R2, RZ ;  /* 0x000000021c037227 */ /* 0x000fe200078e00ff */
[----:B--2---:R-:W-:-:S03]  /*6af0*/  IABS R6, R23 ;  /* 0x0000001700067213 */ /* 0x004fc60000000000 */
[----:B------:R-:W-:-:S04]  /*6b00*/  IMAD.HI.U32 R9, R28, R8, RZ ;  /* 0x000000081c097227 */ /* 0x000fc800078e00ff */
[----:B------:R-:W-:Y:S02]  /*6b10*/  IMAD.MOV R5, RZ, RZ, -R5 ;  /* 0x000000ffff057224 */ /* 0x000fe400078e0a05 */
[----:B------:R-:W-:-:S04]  /*6b20*/  IMAD.HI.U32 R7, R28, R6, RZ ;  /* 0x000000061c077227 */ /* 0x000fc800078e00ff */
[----:B------:R-:W-:Y:S02]  /*6b30*/  IMAD.MOV R3, RZ, RZ, -R3 ;  /* 0x000000ffff037224 */ /* 0x000fe400078e0a03 */
[----:B------:R-:W-:Y:S02]  /*6b40*/  IMAD.MOV R9, RZ, RZ, -R9 ;  /* 0x000000ffff097224 */ /* 0x000fe400078e0a09 */
[C---:B------:R-:W-:Y:S02]  /*6b50*/  IMAD R4, R29.reuse, R5, R4 ;  /* 0x000000051d047224 */ /* 0x040fe400078e0204 */
[----:B------:R-:W-:Y:S02]  /*6b60*/  IMAD.MOV R7, RZ, RZ, -R7 ;  /* 0x000000ffff077224 */ /* 0x000fe400078e0a07 */
[C---:B------:R-:W-:Y:S02]  /*6b70*/  IMAD R2, R29.reuse, R3, R2 ;  /* 0x000000031d027224 */ /* 0x040fe400078e0202 */
[C---:B------:R-:W-:Y:S01]  /*6b80*/  IMAD R8, R29.reuse, R9, R8 ;  /* 0x000000091d087224 */ /* 0x040fe200078e0208 */
[----:B------:R0:W-:Y:S01]  /*6b90*/  STL [R1+0x40], R4 ;  /* 0x0000400401007387 */ /* 0x0001e20000100800 */
[----:B------:R-:W-:-:S03]  /*6ba0*/  IMAD R6, R29, R7, R6 ;  /* 0x000000071d067224 */ /* 0x000fc600078e0206 */
[----:B------:R1:W-:Y:S04]  /*6bb0*/  STL [R1+0x3c], R0 ;  /* 0x00003c0001007387 */ /* 0x0003e80000100800 */
[----:B------:R2:W-:Y:S01]  /*6bc0*/  STL [R1+0x38], R2 ;  /* 0x0000380201007387 */ /* 0x0005e20000100800 */
[----:B0-----:R-:W-:-:S03]  /*6bd0*/  IABS R4, R16 ;  /* 0x0000001000047213 */ /* 0x001fc60000000000 */
[----:B------:R0:W-:Y:S01]  /*6be0*/  STL [R1+0x34], R8 ;  /* 0x0000340801007387 */ /* 0x0001e20000100800 */
[----:B-1----:R-:W-:-:S03]  /*6bf0*/  IABS R0, R17 ;  /* 0x0000001100007213 */ /* 0x002fc60000000000 */
[----:B------:R1:W-:Y:S01]  /*6c00*/  STL [R1+0x30], R6 ;  /* 0x0000300601007387 */ /* 0x0003e20000100800 */
[----:B--2---:R-:W-:-:S03]  /*6c10*/  IABS R2, R15 ;  /* 0x0000000f00027213 */ /* 0x004fc60000000000 */
[----:B------:R-:W2:Y:S01]  /*6c20*/  LDL R15, [R1+0x3bb4] ;  /* 0x003bb400010f7983 */ /* 0x000ea20000100800 */
[----:B------:R-:W-:-:S04]  /*6c30*/  IMAD.HI.U32 R5, R28, R4, RZ ;  /* 0x000000041c057227 */ /* 0x000fc800078e00ff */
[----:B------:R-:W-:-:S04]  /*6c40*/  IMAD.HI.U32 R3, R28, R0, RZ ;  /* 0x000000001c037227 */ /* 0x000fc800078e00ff */
[----:B------:R-:W-:Y:S02]  /*6c50*/  IMAD.MOV R5, RZ, RZ, -R5 ;  /* 0x000000ffff057224 */ /* 0x000fe400078e0a05 */
[----:B------:R-:W-:Y:S02]  /*6c60*/  IMAD.MOV R3, RZ, RZ, -R3 ;  /* 0x000000ffff037224 */ /* 0x000fe400078e0a03 */
[C---:B------:R-:W-:Y:S02]  /*6c70*/  IMAD R4, R29.reuse, R5, R4 ;  /* 0x000000051d047224 */ /* 0x040fe400078e0204 */
[----:B------:R-:W-:Y:S01]  /*6c80*/  IMAD R0, R29, R3, R0 ;  /* 0x000000031d007224 */ /* 0x000fe200078e0200 */
[----:B0-----:R-:W-:Y:S02]  /*6c90*/  IABS R8, R18 ;  /* 0x0000001200087213 */ /* 0x001fe40000000000 */
[----:B------:R0:W-:Y:S01]  /*6ca0*/  STL [R1+0x2c], R4 ;  /* 0x00002c0401007387 */ /* 0x0001e20000100800 */
[----:B-1----:R-:W-:-:S03]  /*6cb0*/  IABS R6, R13 ;  /* 0x0000000d00067213 */ /* 0x002fc60000000000 */
[----:B------:R1:W-:Y:S04]  /*6cc0*/  STL [R1+0x28], R0 ;  /* 0x0000280001007387 */ /* 0x0003e80000100800 */
[----:B------:R-:W3:Y:S04]  /*6cd0*/  LDL R18, [R1+0x3bb0] ;  /* 0x003bb00001127983 */ /* 0x000ee80000100800 */
[----:B------:R-:W4:Y:S01]  /*6ce0*/  LDL R13, [R1+0x3bac] ;  /* 0x003bac00010d7983 */ /* 0x000f220000100800 */
[----:B0-----:R-:W-:-:S03]  /*6cf0*/  IABS R4, R14 ;  /* 0x0000000e00047213 */ /* 0x001fc60000000000 */
[----:B------:R-:W5:Y:S01]  /*6d00*/  LDL R14, [R1+0x3ba8] ;  /* 0x003ba800010e7983 */ /* 0x000f620000100800 */
[----:B-1----:R-:W-:-:S03]  /*6d10*/  IABS R0, R11 ;  /* 0x0000000b00007213 */ /* 0x002fc60000000000 */
[----:B------:R-:W5:Y:S01]  /*6d20*/  LDL R11, [R1+0x3ba4] ;  /* 0x003ba400010b7983 */ /* 0x000f620000100800 */
[----:B------:R-:W-:-:S04]  /*6d30*/  IMAD.HI.U32 R3, R28, R2, RZ ;  /* 0x000000021c037227 */ /* 0x000fc800078e00ff */
[----:B------:R-:W-:Y:S02]  /*6d40*/  IMAD.MOV R3, RZ, RZ, -R3 ;  /* 0x000000ffff037224 */ /* 0x000fe400078e0a03 */
[----:B------:R-:W-:-:S04]  /*6d50*/  IMAD.HI.U32 R9, R28, R8, RZ ;  /* 0x000000081c097227 */ /* 0x000fc800078e00ff */
[----:B------:R-:W-:-:S04]  /*6d60*/  IMAD.HI.U32 R7, R28, R6, RZ ;  /* 0x000000061c077227 */ /* 0x000fc800078e00ff */
[----:B------:R-:W-:Y:S02]  /*6d70*/  IMAD R2, R29, R3, R2 ;  /* 0x000000031d027224 */ /* 0x000fe400078e0202 */
[----:B------:R-:W-:-:S04]  /*6d80*/  IMAD.HI.U32 R5, R28, R4, RZ ;  /* 0x000000041c057227 */ /* 0x000fc800078e00ff */
[----:B------:R-:W-:Y:S02]  /*6d90*/  IMAD.MOV R9, RZ, RZ, -R9 ;  /* 0x000000ffff097224 */ /* 0x000fe400078e0a09 */
[----:B------:R-:W-:-:S04]  /*6da0*/  IMAD.HI.U32 R3, R28, R0, RZ ;  /* 0x000000001c037227 */ /* 0x000fc800078e00ff */
[----:B------:R-:W-:Y:S02]  /*6db0*/  IMAD.MOV R7, RZ, RZ, -R7 ;  /* 0x000000ffff077224 */ /* 0x000fe400078e0a07 */
[----:B------:R-:W-:Y:S02]  /*6dc0*/  IMAD.MOV R5, RZ, RZ, -R5 ;  /* 0x000000ffff057224 */ /* 0x000fe400078e0a05 */
[C---:B------:R-:W-:Y:S02]  /*6dd0*/  IMAD R8, R29.reuse, R9, R8 ;  /* 0x000000091d087224 */ /* 0x040fe400078e0208 */
[----:B------:R-:W-:Y:S02]  /*6de0*/  IMAD.MOV R3, RZ, RZ, -R3 ;  /* 0x000000ffff037224 */ /* 0x000fe400078e0a03 */
[C---:B------:R-:W-:Y:S01]  /*6df0*/  IMAD R6, R29.reuse, R7, R6 ;  /* 0x000000071d067224 */ /* 0x040fe200078e0206 */
[----:B------:R0:W-:Y:S01]  /*6e00*/  STL [R1+0x24], R2 ;  /* 0x0000240201007387 */ /* 0x0001e20000100800 */
[----:B------:R-:W-:-:S02]  /*6e10*/  IMAD R4, R29, R5, R4 ;  /* 0x000000051d047224 */ /* 0x000fc400078e0204 */
[----:B------:R-:W-:Y:S01]  /*6e20*/  IMAD R0, R29, R3, R0 ;  /* 0x000000031d007224 */ /* 0x000fe200078e0200 */
[----:B------:R2:W-:Y:S04]  /*6e30*/  STL [R1+0x20], R8 ;  /* 0x0000200801007387 */ /* 0x0005e80000100800 */
[----:B------:R3:W-:Y:S01]  /*6e40*/  STL [R1+0x78c], R6 ;  /* 0x00078c0601007387 */ /* 0x0007e20000100800 */
[----:B0-----:R-:W-:-:S03]  /*6e50*/  IABS R2, R12 ;  /* 0x0000000c00027213 */ /* 0x001fc60000000000 */
[----:B------:R-:W5:Y:S04]  /*6e60*/  LDL R12, [R1+0x3ba0] ;  /* 0x003ba000010c7983 */ /* 0x000f680000100800 */
[----:B------:R4:W-:Y:S04]  /*6e70*/  STL [R1+0x794], R4 ;  /* 0x0007940401007387 */ /* 0x0009e80000100800 */
[----:B------:R5:W-:Y:S01]  /*6e80*/  STL [R1+0x798], R0 ;  /* 0x0007980001007387 */ /* 0x000be20000100800 */
[----:B------:R-:W-:-:S04]  /*6e90*/  IMAD.HI.U32 R3, R28, R2, RZ ;  /* 0x000000021c037227 */ /* 0x000fc800078e00ff */
[----:B------:R-:W-:-:S04]  /*6ea0*/  IMAD.MOV R3, RZ, RZ, -R3 ;  /* 0x000000ffff037224 */ /* 0x000fc800078e0a03 */
[----:B------:R-:W-:Y:S01]  /*6eb0*/  IMAD R2, R29, R3, R2 ;  /* 0x000000031d027224 */ /* 0x000fe200078e0202 */
[----:B--2---:R-:W-:Y:S02]  /*6ec0*/  IABS R8, R15 ;  /* 0x0000000f00087213 */ /* 0x004fe40000000000 */
[----:B------:R-:W2:Y:S03]  /*6ed0*/  LDL R15, [R1+0x3b9c] ;  /* 0x003b9c00010f7983 */ /* 0x000ea60000100800 */
[----:B------:R-:W-:-:S04]  /*6ee0*/  IMAD.HI.U32 R9, R28, R8, RZ ;  /* 0x000000081c097227 */ /* 0x000fc800078e00ff */
[----:B------:R-:W-:-:S04]  /*6ef0*/  IMAD.MOV R9, RZ, RZ, -R9 ;  /* 0x000000ffff097224 */ /* 0x000fc800078e0a09 */
[----:B------:R-:W-:Y:S01]  /*6f00*/  IMAD R8, R29, R9, R8 ;  /* 0x000000091d087224 */ /* 0x000fe200078e0208 */
[----:B---3--:R-:W-:Y:S02]  /*6f10*/  IABS R6, R18 ;  /* 0x0000001200067213 */ /* 0x008fe40000000000 */
[----:B------:R-:W3:Y:S01]  /*6f20*/  LDL R18, [R1+0x3b98] ;  /* 0x003b980001127983 */ /* 0x000ee20000100800 */
[----:B----4-:R-:W-:-:S03]  /*6f30*/  IABS R4, R13 ;  /* 0x0000000d00047213 */ /* 0x010fc60000000000 */
[----:B------:R-:W4:Y:S01]  /*6f40*/  LDL R13, [R1+0x3b94] ;  /* 0x003b9400010d7983 */ /* 0x000f220000100800 */
[----:B------:R-:W-:-:S04]  /*6f50*/  IMAD.HI.U32 R7, R28, R6, RZ ;  /* 0x000000061c077227 */ /* 0x000fc800078e00ff */
[----:B------:R-:W-:Y:S01]  /*6f60*/  IMAD.MOV R7, RZ, RZ, -R7 ;  /* 0x000000ffff077224 */ /* 0x000fe200078e0a07 */
[----:B-----5:R-:W-:Y:S02]  /*6f70*/  IABS R0, R14 ;  /* 0x0000000e00007213 */ /* 0x020fe40000000000 */
[----:B------:R-:W5:Y:S01]  /*6f80*/  LDL R14, [R1+0x3b90] ;  /* 0x003b9000010e7983 */ /* 0x000f620000100800 */
[----:B------:R-:W-:-:S03]  /*6f90*/  IMAD R6, R29, R7, R6 ;  /* 0x000000071d067224 */ /* 0x000fc600078e0206 */
[----:B------:R0:W-:Y:S04]  /*6fa0*/  STL [R1+0x790], R2 ;  /* 0x0007900201007387 */ /* 0x0001e80000100800 */
[----:B------:R1:W-:Y:S04]  /*6fb0*/  STL [R1+0x774], R8 ;  /* 0x0007740801007387 */ /* 0x0003e80000100800 */
[----:B------:R2:W-:Y:S01]  /*6fc0*/  STL [R1+0x77c], R6 ;  /* 0x00077c0601007387 */ /* 0x0005e20000100800 */
[----:B0-----:R-:W-:-:S03]  /*6fd0*/  IABS R2, R11 ;  /* 0x0000000b00027213 */ /* 0x001fc60000000000 */
[----:B------:R-:W5:Y:S01]  /*6fe0*/  LDL R11, [R1+0x3b8c] ;  /* 0x003b8c00010b7983 */ /* 0x000f620000100800 */
[----:B------:R-:W-:-:S04]  /*6ff0*/  IMAD.HI.U32 R5, R28, R4, RZ ;  /* 0x000000041c057227 */ /* 0x000fc800078e00ff */
[----:B------:R-:W-:-:S04]  /*7000*/  IMAD.HI.U32 R3, R28, R0, RZ ;  /* 0x000000001c037227 */ /* 0x000fc800078e00ff */
[----:B------:R-:W-:Y:S02]  /*7010*/  IMAD.MOV R5, RZ, RZ, -R5 ;  /* 0x000000ffff057224 */ /* 0x000fe400078e0a05 */
[----:B------:R-:W-:Y:S02]  /*7020*/  IMAD.MOV R3, RZ, RZ, -R3 ;  /* 0x000000ffff037224 */ /* 0x000fe400078e0a03 */
[C---:B------:R-:W-:Y:S02]  /*7030*/  IMAD R4, R29.reuse, R5, R4 ;  /* 0x000000051d047224 */ /* 0x040fe400078e0204 */
[----:B------:R-:W-:-:S03]  /*7040*/  IMAD R0, R29, R3, R0 ;  /* 0x000000031d007224 */ /* 0x000fc600078e0200 */
[----:B------:R3:W-:Y:S04]  /*7050*/  STL [R1+0x784], R4 ;  /* 0x0007840401007387 */ /* 0x0007e80000100800 */
[----:B------:R4:W-:Y:S01]  /*7060*/  STL [R1+0x788], R0 ;  /* 0x0007880001007387 */ /* 0x0009e20000100800 */
[----:B------:R-:W-:-:S03]  /*7070*/  IABS R7, R12 ;  /* 0x0000000c00077213 */ /* 0x000fc60000000000 */
[----:B------:R-:W5:Y:S01]  /*7080*/  LDL R12, [R1+0x3b88] ;  /* 0x003b8800010c7983 */ /* 0x000f620000100800 */
[----:B------:R-:W-:-:S04]  /*7090*/  IMAD.HI.U32 R3, R28, R2, RZ ;  /* 0x000000021c037227 */ /* 0x000fc800078e00ff */
[----:B------:R-:W-:Y:S02]  /*70a0*/  IMAD.MOV R3, RZ, RZ, -R3 ;  /* 0x000000ffff037224 */ /* 0x000fe400078e0a03 */
[----:B-1----:R-:W-:-:S04]  /*70b0*/  IMAD.HI.U32 R8, R28, R7, RZ ;  /* 0x000000071c087227 */ /* 0x002fc800078e00ff */
[----:B------:R-:W-:Y:S02]  /*70c0*/  IMAD R2, R29, R3, R2 ;  /* 0x000000031d027224 */ /* 0x000fe400078e0202 */
        /* <DEDUP_REMOVED lines=9> */
[----:B----4-:R-:W-:Y:S02]  /*7160*/  IABS R0, R13 ;  /* 0x0000000d00007213 */ /* 0x010fe40000000000 */
[C---:B------:R-:W-:Y:S01]  /*7170*/  IMAD.HI.U32 R5, R28.reuse, R4, RZ ;  /* 0x000000041c057227 */ /* 0x040fe200078e00ff */
[----:B------:R-:W4:Y:S03]  /*7180*/  LDL R13, [R1+0x3b7c] ;  /* 0x003b7c00010d7983 */ /* 0x000f260000100800 */
[----:B------:R-:W-:-:S04]  /*7190*/  IMAD.HI.U32 R3, R28, R0, RZ ;  /* 0x000000001c037227 */ /* 0x000fc800078e00ff */
[----:B------:R-:W-:Y:S02]  /*71a0*/  IMAD.MOV R5, RZ, RZ, -R5 ;  /* 0x000000ffff057224 */ /* 0x000fe400078e0a05 */
[----:B------:R-:W-:Y:S01]  /*71b0*/  IMAD.MOV R3, RZ, RZ, -R3 ;  /* 0x000000ffff037224 */ /* 0x000fe200078e0a03 */
[----:B------:R5:W-:Y:S01]  /*71c0*/  STL [R1+0x780], R2 ;  /* 0x0007800201007387 */ /* 0x000be20000100800 */
[C---:B------:R-:W-:Y:S02]  /*71d0*/  IMAD R4, R29.reuse, R5, R4 ;  /* 0x000000051d047224 */ /* 0x040fe400078e0204 */
[----:B------:R-:W-:Y:S01]  /*71e0*/  IMAD R0, R29, R3, R0 ;  /* 0x000000031d007224 */ /* 0x000fe200078e0200 */
[----:B------:R-:W-:Y:S04]  /*71f0*/  STL [R1+0x778], R7 ;  /* 0x0007780701007387 */ /* 0x000fe80000100800 */
[----:B------:R0:W-:Y:S01]  /*7200*/  STL [R1+0x764], R6 ;  /* 0x0007640601007387 */ /* 0x0001e20000100800 */
[----:B-----5:R-:W-:-:S03]  /*7210*/  IABS R2, R14 ;  /* 0x0000000e00027213 */ /* 0x020fc60000000000 */
[----:B------:R-:W5:Y:S01]  /*7220*/  LDL R14, [R1+0x3b78] ;  /* 0x003b7800010e7983 */ /* 0x000f620000100800 */
[----:B------:R-:W-:-:S03]  /*7230*/  IABS R8, R11 ;  /* 0x0000000b00087213 */ /* 0x000fc60000000000 */
[----:B------:R2:W-:Y:S04]  /*7240*/  STL [R1+0x76c], R4 ;  /* 0x00076c0401007387 */ /* 0x0005e80000100800 */
[----:B------:R3:W-:Y:S04]  /*7250*/  STL [R1+0x770], R0 ;  /* 0x0007700001007387 */ /* 0x0007e80000100800 */
[----:B------:R-:W5:Y:S01]  /*7260*/  LDL R11, [R1+0x3b74] ;  /* 0x003b7400010b7983 */ /* 0x000f620000100800 */
[----:B------:R-:W-:Y:S01]  /*7270*/  IMAD.HI.U32 R3, R28, R2, RZ ;  /* 0x000000021c037227 */ /* 0x000fe200078e00ff */
[----:B0-----:R-:W-:-:S02]  /*7280*/  IABS R6, R12 ;  /* 0x0000000c00067213 */ /* 0x001fc40000000000 */
[----:B------:R-:W5:Y:S01]  /*7290*/  LDL R12, [R1+0x3b70] ;  /* 0x003b7000010c7983 */ /* 0x000f620000100800 */
[----:B------:R-:W-:Y:S02]  /*72a0*/  IMAD.MOV R3, RZ, RZ, -R3 ;  /* 0x000000ffff037224 */ /* 0x000fe400078e0a03 */
[----:B------:R-:W-:-:S04]  /*72b0*/  IMAD.HI.U32 R9, R28, R8, RZ ;  /* 0x000000081c097227 */ /* 0x000fc800078e00ff */
[----:B------:R-:W-:-:S04]  /*72c0*/  IMAD.HI.U32 R7, R28, R6, RZ ;  /* 0x000000061c077227 */ /* 0x000fc800078e00ff */
[C---:B------:R-:W-:Y:S02]  /*72d0*/  IMAD R2, R29.reuse, R3, R2 ;  /* 0x000000031d027224 */ /* 0x040fe400078e0202 */
[----:B------:R-:W-:Y:S02]  /*72e0*/  IMAD.MOV R9, RZ, RZ, -R9 ;  /* 0x000000ffff097224 */ /* 0x000fe400078e0a09 */
[----:B------:R-:W-:Y:S02]  /*72f0*/  IMAD.MOV R7, RZ, RZ, -R7 ;  /* 0x000000ffff077224 */ /* 0x000fe400078e0a07 */
[C---:B------:R-:W-:Y:S02]  /*7300*/  IMAD R8, R29.reuse, R9, R8 ;  /* 0x000000091d087224 */ /* 0x040fe400078e0208 */
[----:B------:R-:W-:Y:S01]  /*7310*/  IMAD R6, R29, R7, R6 ;  /* 0x000000071d067224 */ /* 0x000fe200078e0206 */
[----:B--2---:R-:W-:Y:S02]  /*7320*/  IABS R4, R15 ;  /* 0x0000000f00047213 */ /* 0x004fe40000000000 */
[----:B------:R-:W2:Y:S03]  /*7330*/  LDL R15, [R1+0x3b6c] ;  /* 0x003b6c00010f7983 */ /* 0x000ea60000100800 */
[----:B------:R-:W-:-:S04]  /*7340*/  IMAD.HI.U32 R5, R28, R4, RZ ;  /* 0x000000041c057227 */ /* 0x000fc800078e00ff */
[----:B------:R-:W-:-:S04]  /*7350*/  IMAD.MOV R5, RZ, RZ, -R5 ;  /* 0x000000ffff057224 */ /* 0x000fc800078e0a05 */
[C---:B------:R-:W-:Y:S01]  /*7360*/  IMAD R4, R29.reuse, R5, R4 ;  /* 0x000000051d047224 */ /* 0x040fe200078e0204 */
[----:B---3--:R-:W-:Y:S02]  /*7370*/  IABS R0, R18 ;  /* 0x0000001200007213 */ /* 0x008fe40000000000 */
[----:B------:R-:W3:Y:S03]  /*7380*/  LDL R18, [R1+0x3b68] ;  /* 0x003b680001127983 */ /* 0x000ee60000100800 */
[----:B------:R-:W-:Y:S01]  /*7390*/  IMAD.HI.U32 R3, R28, R0, RZ ;  /* 0x000000001c037227 */ /* 0x000fe200078e00ff */
[----:B------:R4:W-:Y:S03]  /*73a0*/  STL [R1+0x768], R2 ;  /* 0x0007680201007387 */ /* 0x0009e60000100800 */
[----:B------:R-:W-:Y:S01]  /*73b0*/  IMAD.MOV R3, RZ, RZ, -R3 ;  /* 0x000000ffff037224 */ /* 0x000fe200078e0a03 */
[----:B------:R-:W-:Y:S03]  /*73c0*/  STL [R1+0x74c], R8 ;  /* 0x00074c0801007387 */ /* 0x000fe60000100800 */
[----:B------:R-:W-:Y:S01]  /*73d0*/  IMAD R0, R29, R3, R0 ;  /* 0x000000031d007224 */ /* 0x000fe200078e0200 */
[----:B------:R5:W-:Y:S01]  /*73e0*/  STL [R1+0x754], R6 ;  /* 0x0007540601007387 */ /* 0x000be20000100800 */
[----:B----4-:R-:W-:-:S03]  /*73f0*/  IABS R2, R13 ;  /* 0x0000000d00027213 */ /* 0x010fc60000000000 */
[----:B------:R-:W4:Y:S04]  /*7400*/  LDL R13, [R1+0x3b64] ;  /* 0x003b6400010d7983 */ /* 0x000f280000100800 */
[----:B------:R0:W-:Y:S04]  /*7410*/  STL [R1+0x75c], R4 ;  /* 0x00075c0401007387 */ /* 0x0001e80000100800 */
[----:B------:R2:W-:Y:S01]  /*7420*/  STL [R1+0x760], R0 ;  /* 0x0007600001007387 */ /* 0x0005e20000100800 */
[----:B-----5:R-:W-:-:S03]  /*7430*/  IABS R6, R11 ;  /* 0x0000000b00067213 */ /* 0x020fc60000000000 */
[----:B------:R-:W5:Y:S01]  /*7440*/  LDL R11, [R1+0x3b5c] ;  /* 0x003b5c00010b7983 */ /* 0x000f620000100800 */
[----:B------:R-:W-:-:S03]  /*7450*/  IABS R7, R14 ;  /* 0x0000000e00077213 */ /* 0x000fc60000000000 */
[----:B------:R-:W5:Y:S01]  /*7460*/  LDL R14, [R1+0x3b60] ;  /* 0x003b6000010e7983 */ /* 0x000f620000100800 */
[----:B------:R-:W-:-:S04]  /*7470*/  IMAD.HI.U32 R3, R28, R2, RZ ;  /* 0x000000021c037227 */ /* 0x000fc800078e00ff */
[C---:B------:R-:W-:Y:S01]  /*7480*/  IMAD.HI.U32 R8, R28.reuse, R7, RZ ;  /* 0x000000071c087227 */ /* 0x040fe200078e00ff */
[----:B0-----:R-:W-:Y:S02]  /*7490*/  IABS R4, R12 ;  /* 0x0000000c00047213 */ /* 0x001fe40000000000 */
[----:B------:R-:W5:Y:S01]  /*74a0*/  LDL R12, [R1+0x3b58] ;  /* 0x003b5800010c7983 */ /* 0x000f620000100800 */
[----:B------:R-:W-:-:S04]  /*74b0*/  IMAD.HI.U32 R9, R28, R6, RZ ;  /* 0x000000061c097227 */ /* 0x000fc800078e00ff */
[----:B------:R-:W-:Y:S02]  /*74c0*/  IMAD.MOV R3, RZ, RZ, -R3 ;  /* 0x000000ffff037224 */ /* 0x000fe400078e0a03 */
[----:B------:R-:W-:Y:S02]  /*74d0*/  IMAD.MOV R8, RZ, RZ, -R8 ;  /* 0x000000ffff087224 */ /* 0x000fe400078e0a08 */
[----:B------:R-:W-:Y:S02]  /*74e0*/  IMAD.MOV R9, RZ, RZ, -R9 ;  /* 0x000000ffff097224 */ /* 0x000fe400078e0a09 */
[C---:B------:R-:W-:Y:S02]  /*74f0*/  IMAD R2, R29.reuse, R3, R2 ;  /* 0x000000031d027224 */ /* 0x040fe400078e0202 */
[C---:B------:R-:W-:Y:S02]  /*7500*/  IMAD R7, R29.reuse, R8, R7 ;  /* 0x000000081d077224 */ /* 0x040fe400078e0207 */
[----:B------:R-:W-:-:S02]  /*7510*/  IMAD R6, R29, R9, R6 ;  /* 0x000000091d067224 */ /* 0x000fc400078e0206 */
[----:B------:R-:W-:-:S04]  /*7520*/  IMAD.HI.U32 R5, R28, R4, RZ ;  /* 0x000000041c057227 */ /* 0x000fc800078e00ff */
[----:B------:R-:W-:-:S04]  /*7530*/  IMAD.MOV R5, RZ, RZ, -R5 ;  /* 0x000000ffff057224 */ /* 0x000fc800078e0a05 */
[----:B------:R-:W-:Y:S01]  /*7540*/  IMAD R4, R29, R5, R4 ;  /* 0x000000051d047224 */ /* 0x000fe200078e0204 */
[----:B--2---:R-:W-:Y:S02]  /*7550*/  IABS R0, R15 ;  /* 0x0000000f00007213 */ /* 0x004fe40000000000 */
[----:B------:R-:W2:Y:S04]  /*7560*/  LDL R15, [R1+0x3b54] ;  /* 0x003b5400010f7983 */ /* 0x000ea80000100800 */
[----:B------:R3:W-:Y:S01]  /*7570*/  STL [R1+0x758], R2 ;  /* 0x0007580201007387 */ /* 0x0007e20000100800 */
[----:B------:R-:W-:-:S03]  /*7580*/  IMAD.HI.U32 R3, R28, R0, RZ ;  /* 0x000000001c037227 */ /* 0x000fc600078e00ff */
[----:B------:R-:W-:Y:S04]  /*7590*/  STL [R1+0x750], R7 ;  /* 0x0007500701007387 */ /* 0x000fe80000100800 */
[----:B------:R-:W-:Y:S01]  /*75a0*/  STL [R1+0x73c], R6 ;  /* 0x00073c0601007387 */ /* 0x000fe20000100800 */
[----:B------:R-:W-:Y:S01]  /*75b0*/  IMAD.MOV R3, RZ, RZ, -R3 ;  /* 0x000000ffff037224 */ /* 0x000fe200078e0a03 */
[----:B---3--:R-:W-:Y:S02]  /*75c0*/  IABS R2, R18 ;  /* 0x0000001200027213 */ /* 0x008fe40000000000 */
[----:B------:R-:W3:Y:S01]  /*75d0*/  LDL R18, [R1+0x3b50] ;  /* 0x003b500001127983 */ /* 0x000ee20000100800 */
[----:B------:R-:W-:-:S03]  /*75e0*/  IMAD R0, R29, R3, R0 ;  /* 0x000000031d007224 */ /* 0x000fc600078e0200 */
[----:B------:R5:W-:Y:S04]  /*75f0*/  STL [R1+0x744], R4 ;  /* 0x0007440401007387 */ /* 0x000be80000100800 */
[----:B------:R0:W-:Y:S01]  /*7600*/  STL [R1+0x748], R0 ;  /* 0x0007480001007387 */ /* 0x0001e20000100800 */
[----:B----4-:R-:W-:-:S03]  /*7610*/  IABS R8, R13 ;  /* 0x0000000d00087213 */ /* 0x010fc60000000000 */
[----:B------:R-:W4:Y:S01]  /*7620*/  LDL R13, [R1+0x3b4c] ;  /* 0x003b4c00010d7983 */ /* 0x000f220000100800 */
[----:B-----5:R-:W-:-:S03]  /*7630*/  IABS R4, R11 ;  /* 0x0000000b00047213 */ /* 0x020fc60000000000 */
[----:B------:R-:W5:Y:S01]  /*7640*/  LDL R11, [R1+0x3b44] ;  /* 0x003b4400010b7983 */ /* 0x000f620000100800 */
[----:B------:R-:W-:-:S03]  /*7650*/  IABS R6, R14 ;  /* 0x0000000e00067213 */ /* 0x000fc60000000000 */
[----:B------:R-:W5:Y:S01]  /*7660*/  LDL R14, [R1+0x3b48] ;  /* 0x003b4800010e7983 */ /* 0x000f620000100800 */
[----:B------:R-:W-:-:S04]  /*7670*/  IMAD.HI.U32 R3, R28, R2, RZ ;  /* 0x000000021c037227 */ /* 0x000fc800078e00ff */
[----:B------:R-:W-:-:S04]  /*7680*/  IMAD.HI.U32 R9, R28, R8, RZ ;  /* 0x000000081c097227 */ /* 0x000fc800078e00ff */
[----:B------:R-:W-:-:S04]  /*7690*/  IMAD.HI.U32 R7, R28, R6, RZ ;  /* 0x000000061c077227 */ /* 0x000fc800078e00ff */
[----:B------:R-:W-:Y:S02]  /*76a0*/  IMAD.MOV R3, RZ, RZ, -R3 ;  /* 0x000000ffff037224 */ /* 0x000fe400078e0a03 */
[----:B------:R-:W-:Y:S02]  /*76b0*/  IMAD.MOV R9, RZ, RZ, -R9 ;  /* 0x000000ffff097224 */ /* 0x000fe400078e0a09 */
[----:B------:R-:W-:Y:S02]  /*76c0*/  IMAD.MOV R7, RZ, RZ, -R7 ;  /* 0x000000ffff077224 */ /* 0x000fe400078e0a07 */
[C---:B------:R-:W-:Y:S02]  /*76d0*/  IMAD R2, R29.reuse, R3, R2 ;  /* 0x000000031d027224 */ /* 0x040fe400078e0202 */
[C---:B------:R-:W-:Y:S01]  /*76e0*/  IMAD R8, R29.reuse, R9, R8 ;  /* 0x000000091d087224 */ /* 0x040fe200078e0208 */
[----:B0-----:R-:W-:Y:S01]  /*76f0*/  IABS R0, R12 ;  /* 0x0000000c00007213 */ /* 0x001fe20000000000 */
[----:B------:R-:W-:Y:S01]  /*7700*/  IMAD R6, R29, R7, R6 ;  /* 0x000000071d067224 */ /* 0x000fe200078e0206 */
[----:B------:R-:W5:Y:S04]  /*7710*/  LDL R12, [R1+0x3b40] ;  /* 0x003b4000010c7983 */ /* 0x000f680000100800 */
[----:B------:R2:W-:Y:S04]  /*7720*/  STL [R1+0x740], R2 ;  /* 0x0007400201007387 */ /* 0x0005e80000100800 */
[----:B------:R-:W-:Y:S04]  /*7730*/  STL [R1+0x724], R8 ;  /* 0x0007240801007387 */ /* 0x000fe80000100800 */
[----:B------:R4:W-:Y:S01]  /*7740*/  STL [R1+0x72c], R6 ;  /* 0x00072c0601007387 */ /* 0x0009e20000100800 */
[----:B------:R-:W-:-:S04]  /*7750*/  IMAD.HI.U32 R5, R28, R4, RZ ;  /* 0x000000041c057227 */ /* 0x000fc800078e00ff */
[----:B------:R-:W-:-:S04]  /*7760*/  IMAD.MOV R5, RZ, RZ, -R5 ;  /* 0x000000ffff057224 */ /* 0x000fc800078e0a05 */
[----:B------:R-:W-:Y:S02]  /*7770*/  IMAD R4, R29, R5, R4 ;  /* 0x000000051d047224 */ /* 0x000fe400078e0204 */
[----:B------:R-:W-:-:S04]  /*7780*/  IMAD.HI.U32 R3, R28, R0, RZ ;  /* 0x000000001c037227 */ /* 0x000fc800078e00ff */
[----:B------:R-:W-:-:S04]  /*7790*/  IMAD.MOV R3, RZ, RZ, -R3 ;  /* 0x000000ffff037224 */ /* 0x000fc800078e0a03 */
[----:B------:R-:W-:Y:S01]  /*77a0*/  IMAD R0, R29, R3, R0 ;  /* 0x000000031d007224 */ /* 0x000fe200078e0200 */
[----:B--2---:R-:W-:Y:S02]  /*77b0*/  IABS R2, R15 ;  /* 0x0000000f00027213 */ /* 0x004fe40000000000 */
[----:B------:R-:W2:Y:S04]  /*77c0*/  LDL R15, [R1+0x3b3c] ;  /* 0x003b3c00010f7983 */ /* 0x000ea80000100800 */
[----:B------:R-:W-:Y:S01]  /*77d0*/  STL [R1+0x734], R4 ;  /* 0x0007340401007387 */ /* 0x000fe20000100800 */
[----:B---3--:R-:W-:-:S03]  /*77e0*/  IABS R7, R18 ;  /* 0x0000001200077213 */ /* 0x008fc60000000000 */
[----:B------:R-:W3:Y:S04]  /*77f0*/  LDL R18, [R1+0x3b38] ;  /* 0x003b380001127983 */ /* 0x000ee80000100800 */
[----:B------:R5:W-:Y:S01]  /*7800*/  STL [R1+0x738], R0 ;  /* 0x0007380001007387 */ /* 0x000be20000100800 */
[----:B----4-:R-:W-:-:S03]  /*7810*/  IABS R6, R13 ;  /* 0x0000000d00067213 */ /* 0x010fc60000000000 */
[----:B------:R-:W4:Y:S01]  /*7820*/  LDL R13, [R1+0x3b34] ;  /* 0x003b3400010d7983 */ /* 0x000f220000100800 */
[----:B-----5:R-:W-:-:S03]  /*7830*/  IABS R0, R11 ;  /* 0x0000000b00007213 */ /* 0x020fc60000000000 */
[----:B------:R-:W5:Y:S01]  /*7840*/  LDL R11, [R1+0x3b2c] ;  /* 0x003b2c00010b7983 */ /* 0x000f620000100800 */
[C---:B------:R-:W-:Y:S01]  /*7850*/  IMAD.HI.U32 R3, R28.reuse, R2, RZ ;  /* 0x000000021c037227 */ /* 0x040fe200078e00ff */
[----:B------:R-:W-:Y:S02]  /*7860*/  IABS R4, R14 ;  /* 0x0000000e00047213 */ /* 0x000fe40000000000 */
[----:B------:R-:W5:Y:S01]  /*7870*/  LDL R14, [R1+0x3b30] ;  /* 0x003b3000010e7983 */ /* 0x000f620000100800 */
[----:B------:R-:W-:Y:S02]  /*7880*/  IMAD.MOV R3, RZ, RZ, -R3 ;  /* 0x000000ffff037224 */ /* 0x000fe400078e0a03 */
[----:B------:R-:W-:-:S04]  /*7890*/  IMAD.HI.U32 R8, R28, R7, RZ ;  /* 0x000000071c087227 */ /* 0x000fc800078e00ff */
[----:B------:R-:W-:-:S04]  /*78a0*/  IMAD.HI.U32 R9, R28, R6, RZ ;  /* 0x000000061c097227 */ /* 0x000fc800078e00ff */
[----:B------:R-:W-:-:S04]  /*78b0*/  IMAD.HI.U32 R5, R28, R4, RZ ;  /* 0x000000041c057227 */ /* 0x000fc800078e00ff */
[----:B------:R-:W-:Y:S02]  /*78c0*/  IMAD R2, R29, R3, R2 ;  /* 0x000000031d027224 */ /* 0x000fe400078e0202 */
[----:B------:R-:W-:-:S04]  /*78d0*/  IMAD.HI.U32 R3, R28, R0, RZ ;  /* 0x000000001c037227 */ /* 0x000fc800078e00ff */
[----:B------:R-:W-:Y:S02]  /*78e0*/  IMAD.MOV R8, RZ, RZ, -R8 ;  /* 0x000000ffff087224 */ /* 0x000fe400078e0a08 */
[----:B------:R-:W-:Y:S02]  /*78f0*/  IMAD.MOV R9, RZ, RZ, -R9 ;  /* 0x000000ffff097224 */ /* 0x000fe400078e0a09 */
[----:B------:R-:W-:Y:S02]  /*7900*/  IMAD.MOV R5, RZ, RZ, -R5 ;  /* 0x000000ffff057224 */ /* 0x000fe400078e0a05 */
[----:B------:R-:W-:Y:S02]  /*7910*/  IMAD.MOV R3, RZ, RZ, -R3 ;  /* 0x000000ffff037224 */ /* 0x000fe400078e0a03 */
[C---:B------:R-:W-:Y:S02]  /*7920*/  IMAD R7, R29.reuse, R8, R7 ;  /* 0x000000081d077224 */ /* 0x040fe400078e0207 */
[----:B------:R-:W-:-:S02]  /*7930*/  IMAD R6, R29, R9, R6 ;  /* 0x000000091d067224 */ /* 0x000fc400078e0206 */
[C---:B------:R-:W-:Y:S01]  /*7940*/  IMAD R4, R29.reuse, R5, R4 ;  /* 0x000000051d047224 */ /* 0x040fe200078e0204 */
[----:B------:R0:W-:Y:S01]  /*7950*/  STL [R1+0x730], R2 ;  /* 0x0007300201007387 */ /* 0x0001e20000100800 */
[----:B------:R-:W-:-:S03]  /*7960*/  IMAD R0, R29, R3, R0 ;  /* 0x000000031d007224 */ /* 0x000fc600078e0200 */
[----:B------:R-:W-:Y:S04]  /*7970*/  STL [R1+0x728], R7 ;  /* 0x0007280701007387 */ /* 0x000fe80000100800 */
[----:B------:R3:W-:Y:S01]  /*7980*/  STL [R1+0x714], R6 ;  /* 0x0007140601007387 */ /* 0x0007e20000100800 */
[----:B0-----:R-:W-:-:S03]  /*7990*/  IABS R2, R12 ;  /* 0x0000000c00027213 */ /* 0x001fc60000000000 */
[----:B------:R4:W-:Y:S04]  /*79a0*/  STL [R1+0x71c], R4 ;  /* 0x00071c0401007387 */ /* 0x0009e80000100800 */
[----:B------:R-:W5:Y:S04]  /*79b0*/  LDL R12, [R1+0x3b28] ;  /* 0x003b2800010c7983 */ /* 0x000f680000100800 */
[----:B------:R-:W-:Y:S01]  /*79c0*/  STL [R1+0x720], R0 ;  /* 0x0007200001007387 */ /* 0x000fe20000100800 */
[----:B------:R-:W-:-:S03]  /*79d0*/  IMAD.HI.U32 R3, R28, R2, RZ ;  /* 0x000000021c037227 */ /* 0x000fc600078e00ff */
[----:B------:R-:W5:Y:S01]  /*79e0*/  LDL R17, [R1+0x3b20] ;  /* 0x003b200001117983 */ /* 0x000f620000100800 */
        /* <DEDUP_REMOVED lines=8> */
[----:B------:R-:W3:Y:S03]  /*7a70*/  LDL R18, [R1+0x3b1c] ;  /* 0x003b1c0001127983 */ /* 0x000ee60000100800 */
[----:B------:R-:W-:-:S04]  /*7a80*/  IMAD.HI.U32 R7, R28, R6, RZ ;  /* 0x000000061c077227 */ /* 0x000fc800078e00ff */
[----:B------:R-:W-:-:S04]  /*7a90*/  IMAD.MOV R7, RZ, RZ, -R7 ;  /* 0x000000ffff077224 */ /* 0x000fc800078e0a07 */
[----:B------:R-:W-:Y:S01]  /*7aa0*/  IMAD R6, R29, R7, R6 ;  /* 0x000000071d067224 */ /* 0x000fe200078e0206 */
[----:B----4-:R-:W-:Y:S02]  /*7ab0*/  IABS R4, R13 ;  /* 0x0000000d00047213 */ /* 0x010fe40000000000 */
[----:B------:R-:W4:Y:S04]  /*7ac0*/  LDL R13, [R1+0x3b18] ;  /* 0x003b1800010d7983 */ /* 0x000f280000100800 */
[----:B------:R5:W-:Y:S04]  /*7ad0*/  STL [R1+0x718], R2 ;  /* 0x0007180201007387 */ /* 0x000be80000100800 */
[----:B------:R0:W-:Y:S04]  /*7ae0*/  STL [R1+0x6fc], R8 ;  /* 0x0006fc0801007387 */ /* 0x0001e80000100800 */
[----:B------:R-:W-:Y:S01]  /*7af0*/  STL [R1+0x704], R6 ;  /* 0x0007040601007387 */ /* 0x000fe20000100800 */
[----:B-----5:R-:W-:-:S03]  /*7b00*/  IABS R2, R11 ;  /* 0x0000000b00027213 */ /* 0x020fc60000000000 */
[----:B------:R-:W5:Y:S01]  /*7b10*/  LDL R11, [R1+0x3b14] ;  /* 0x003b1400010b7983 */ /* 0x000f620000100800 */
[----:B------:R-:W-:-:S04]  /*7b20*/  IMAD.HI.U32 R5, R28, R4, RZ ;  /* 0x000000041c057227 */ /* 0x000fc800078e00ff */
[----:B------:R-:W-:Y:S01]  /*7b30*/  IMAD.MOV R5, RZ, RZ, -R5 ;  /* 0x000000ffff057224 */ /* 0x000fe200078e0a05 */
[----:B------:R-:W-:-:S03]  /*7b40*/  IABS R0, R14 ;  /* 0x0000000e00007213 */ /* 0x000fc60000000000 */
[----:B------:R-:W-:Y:S02]  /*7b50*/  IMAD R4, R29, R5, R4 ;  /* 0x000000051d047224 */ /* 0x000fe400078e0204 */
[----:B------:R-:W-:-:S03]  /*7b60*/  IMAD.HI.U32 R3, R28, R0, RZ ;  /* 0x000000001c037227 */ /* 0x000fc600078e00ff */
[----:B------:R1:W-:Y:S04]  /*7b70*/  STL [R1+0x70c], R4 ;  /* 0x00070c0401007387 */ /* 0x0003e80000100800 */
[----:B------:R-:W3:Y:S01]  /*7b80*/  LDL R14, [R1+0x3b10] ;  /* 0x003b1000010e7983 */ /* 0x000ee20000100800 */
[----:B------:R-:W-:-:S04]  /*7b90*/  IMAD.MOV R3, RZ, RZ, -R3 ;  /* 0x000000ffff037224 */ /* 0x000fc800078e0a03 */
[----:B------:R-:W-:-:S05]  /*7ba0*/  IMAD R0, R29, R3, R0 ;  /* 0x000000031d007224 */ /* 0x000fca00078e0200 */
[----:B------:R-:W-:Y:S01]  /*7bb0*/  STL [R1+0x710], R0 ;  /* 0x0007100001007387 */ /* 0x000fe20000100800 */
[----:B------:R-:W-:-:S04]  /*7bc0*/  IMAD.HI.U32 R3, R28, R2, RZ ;  /* 0x000000021c037227 */ /* 0x000fc800078e00ff */
[----:B------:R-:W-:-:S04]  /*7bd0*/  IMAD.MOV R3, RZ, RZ, -R3 ;  /* 0x000000ffff037224 */ /* 0x000fc800078e0a03 */
[----:B------:R-:W-:Y:S01]  /*7be0*/  IMAD R2, R29, R3, R2 ;  /* 0x000000031d027224 */ /* 0x000fe200078e0202 */
[----:B------:R-:W-:Y:S02]  /*7bf0*/  IABS R7, R12 ;  /* 0x0000000c00077213 */ /* 0x000fe40000000000 */
[----:B------:R-:W3:Y:S03]  /*7c00*/  LDL R12, [R1+0x3b08] ;  /* 0x003b0800010c7983 */ /* 0x000ee60000100800 */
[----:B0-----:R-:W-:Y:S01]  /*7c10*/  IMAD.HI.U32 R8, R28, R7, RZ ;  /* 0x000000071c087227 */ /* 0x001fe200078e00ff */
[----:B-1----:R-:W-:-:S03]  /*7c20*/  IABS R4, R17 ;  /* 0x0000001100047213 */ /* 0x002fc60000000000 */
[----:B------:R-:W-:Y:S02]  /*7c30*/  IMAD.MOV R8, RZ, RZ, -R8 ;  /* 0x000000ffff087224 */ /* 0x000fe400078e0a08 */
[----:B------:R-:W-:-:S04]  /*7c40*/  IMAD.HI.U32 R5, R28, R4, RZ ;  /* 0x000000041c057227 */ /* 0x000fc800078e00ff */
[----:B------:R-:W-:Y:S02]  /*7c50*/  IMAD.MOV R5, RZ, RZ, -R5 ;  /* 0x000000ffff057224 */ /* 0x000fe400078e0a05 */
[C---:B------:R-:W-:Y:S02]  /*7c60*/  IMAD R7, R29.reuse, R8, R7 ;  /* 0x000000081d077224 */ /* 0x040fe400078e0207 */
[----:B------:R-:W-:Y:S01]  /*7c70*/  IMAD R4, R29, R5, R4 ;  /* 0x000000051d047224 */ /* 0x000fe200078e0204 */
[----:B--2---:R-:W-:Y:S02]  /*7c80*/  IABS R6, R15 ;  /* 0x0000000f00067213 */ /* 0x004fe40000000000 */
[----:B------:R-:W2:Y:S03]  /*7c90*/  LDL R15, [R1+0x3b0c] ;  /* 0x003b0c00010f7983 */ /* 0x000ea60000100800 */
[----:B------:R-:W-:-:S04]  /*7ca0*/  IMAD.HI.U32 R9, R28, R6, RZ ;  /* 0x000000061c097227 */ /* 0x000fc800078e00ff */
[----:B------:R-:W-:Y:S01]  /*7cb0*/  IMAD.MOV R9, RZ, RZ, -R9 ;  /* 0x000000ffff097224 */ /* 0x000fe200078e0a09 */
[----:B------:R4:W-:Y:S03]  /*7cc0*/  STL [R1+0x708], R2 ;  /* 0x0007080201007387 */ /* 0x0009e60000100800 */
[----:B------:R-:W-:Y:S01]  /*7cd0*/  IMAD R6, R29, R9, R6 ;  /* 0x000000091d067224 */ /* 0x000fe200078e0206 */
[----:B----4-:R-:W-:Y:S02]  /*7ce0*/  IABS R2, R13 ;  /* 0x0000000d00027213 */ /* 0x010fe40000000000 */
[----:B------:R-:W4:Y:S04]  /*7cf0*/  LDL R13, [R1+0x3b04] ;  /* 0x003b0400010d7983 */ /* 0x000f280000100800 */
[----:B------:R-:W-:Y:S04]  /*7d00*/  STL [R1+0x700], R7 ;  /* 0x0007000701007387 */ /* 0x000fe80000100800 */
[----:B------:R0:W-:Y:S04]  /*7d10*/  STL [R1+0x6ec], R6 ;  /* 0x0006ec0601007387 */ /* 0x0001e80000100800 */
[----:B------:R-:W-:Y:S01]  /*7d20*/  STL [R1+0x6f4], R4 ;  /* 0x0006f40401007387 */ /* 0x000fe20000100800 */
[----:B-----5:R-:W-:-:S03]  /*7d30*/  IABS R8, R11 ;  /* 0x0000000b00087213 */ /* 0x020fc60000000000 */
[----:B------:R-:W5:Y:S01]  /*7d40*/  LDL R11, [R1+0x3b00] ;  /* 0x003b0000010b7983 */ /* 0x000f620000100800 */
[----:B---3--:R-:W-:-:S05]  /*7d50*/  IABS R0, R18 ;  /* 0x0000001200007213 */ /* 0x008fca0000000000 */
[----:B------:R-:W-:-:S04]  /*7d60*/  IMAD.HI.U32 R3, R28, R0, RZ ;  /* 0x000000001c037227 */ /* 0x000fc800078e00ff */
[----:B------:R-:W-:-:S04]  /*7d70*/  IMAD.MOV R3, RZ, RZ, -R3 ;  /* 0x000000ffff037224 */ /* 0x000fc800078e0a03 */
[----:B------:R-:W-:Y:S01]  /*7d80*/  IMAD R0, R29, R3, R0 ;  /* 0x000000031d007224 */ /* 0x000fe200078e0200 */
[----:B0-----:R-:W-:-:S04]  /*7d90*/  IABS R6, R14 ;  /* 0x0000000e00067213 */ /* 0x001fc80000000000 */
[----:B------:R0:W-:Y:S04]  /*7da0*/  STL [R1+0x6f8], R0 ;  /* 0x0006f80001007387 */ /* 0x0001e80000100800 */
[----:B------:R-:W3:Y:S01]  /*7db0*/  LDL R14, [R1+0x3afc] ;  /* 0x003afc00010e7983 */ /* 0x000ee20000100800 */
[----:B------:R-:W-:-:S03]  /*7dc0*/  IMAD.HI.U32 R3, R28, R2, RZ ;  /* 0x000000021c037227 */ /* 0x000fc600078e00ff */
[----:B------:R-:W3:Y:S01]  /*7dd0*/  LDL R18, [R1+0x3af4] ;  /* 0x003af40001127983 */ /* 0x000ee20000100800 */
[----:B------:R-:W-:Y:S02]  /*7de0*/  IMAD.MOV R3, RZ, RZ, -R3 ;  /* 0x000000ffff037224 */ /* 0x000fe400078e0a03 */
[----:B------:R-:W-:-:S04]  /*7df0*/  IMAD.HI.U32 R9, R28, R8, RZ ;  /* 0x000000081c097227 */ /* 0x000fc800078e00ff */
[----:B------:R-:W-:-:S04]  /*7e00*/  IMAD.HI.U32 R7, R28, R6, RZ ;  /* 0x000000061c077227 */ /* 0x000fc800078e00ff */
[C---:B------:R-:W-:Y:S02]  /*7e10*/  IMAD R10, R29.reuse, R3, R2 ;  /* 0x000000031d0a7224 */ /* 0x040fe400078e0202 */
[----:B------:R-:W-:Y:S02]  /*7e20*/  IMAD.MOV R9, RZ, RZ, -R9 ;  /* 0x000000ffff097224 */ /* 0x000fe400078e0a09 */
[----:B------:R-:W-:Y:S02]  /*7e30*/  IMAD.MOV R7, RZ, RZ, -R7 ;  /* 0x000000ffff077224 */ /* 0x000fe400078e0a07 */
[----:B------:R-:W-:Y:S01]  /*7e40*/  IMAD R8, R29, R9, R8 ;  /* 0x000000091d087224 */ /* 0x000fe200078e0208 */
[----:B0-----:R-:W-:Y:S02]  /*7e50*/  IABS R0, R12 ;  /* 0x0000000c00007213 */ /* 0x001fe40000000000 */
[----:B------:R-:W3:Y:S03]  /*7e60*/  LDL R12, [R1+0x3af0] ;  /* 0x003af000010c7983 */ /* 0x000ee60000100800 */
        /* <DEDUP_REMOVED lines=8> */
[----:B------:R-:W-:Y:S03]  /*7ef0*/  STL [R1+0x6f0], R10 ;  /* 0x0006f00a01007387 */ /* 0x000fe60000100800 */
[----:B------:R-:W-:Y:S01]  /*7f00*/  IMAD R4, R29, R5, R4 ;  /* 0x000000051d047224 */ /* 0x000fe200078e0204 */
[----:B------:R-:W-:Y:S04]  /*7f10*/  STL [R1+0x6d4], R8 ;  /* 0x0006d40801007387 */ /* 0x000fe80000100800 */
[----:B------:R3:W-:Y:S01]  /*7f20*/  STL [R1+0x6dc], R6 ;  /* 0x0006dc0601007387 */ /* 0x0007e20000100800 */
[----:B----4-:R-:W-:-:S03]  /*7f30*/  IABS R2, R13 ;  /* 0x0000000d00027213 */ /* 0x010fc60000000000 */
[----:B------:R-:W4:Y:S04]  /*7f40*/  LDL R13, [R1+0x3aec] ;  /* 0x003aec00010d7983 */ /* 0x000f280000100800 */
[----:B------:R-:W-:Y:S04]  /*7f50*/  STL [R1+0x6e4], R4 ;  /* 0x0006e40401007387 */ /* 0x000fe80000100800 */
[----:B------:R0:W-:Y:S01]  /*7f60*/  STL [R1+0x6e8], R0 ;  /* 0x0006e80001007387 */ /* 0x0001e20000100800 */
[----:B-----5:R-:W-:-:S03]  /*7f70*/  IABS R7, R11 ;  /* 0x0000000b00077213 */ /* 0x020fc60000000000 */
[----:B------:R-:W5:Y:S01]  /*7f80*/  LDL R11, [R1+0x3ae8] ;  /* 0x003ae800010b7983 */ /* 0x000f620000100800 */
[C---:B------:R-:W-:Y:S01]  /*7f90*/  IMAD.HI.U32 R3, R28.reuse, R2, RZ ;  /* 0x000000021c037227 */ /* 0x040fe200078e00ff */
[----:B---3--:R-:W-:Y:S02]  /*7fa0*/  IABS R6, R14 ;  /* 0x0000000e00067213 */ /* 0x008fe40000000000 */
[----:B------:R-:W3:Y:S01]  /*7fb0*/  LDL R14, [R1+0x3ae4] ;  /* 0x003ae400010e7983 */ /* 0x000ee20000100800 */
        /* <DEDUP_REMOVED lines=9> */
[----:B------:R-:W3:Y:S03]  /*8050*/  LDL R18, [R1+0x3adc] ;  /* 0x003adc0001127983 */ /* 0x000ee60000100800 */
        /* <DEDUP_REMOVED lines=8> */
[----:B------:R5:W-:Y:S01]  /*80e0*/  STL [R1+0x6c4], R6 ;  /* 0x0006c40601007387 */ /* 0x000be20000100800 */
[----:B0-----:R-:W-:-:S03]  /*80f0*/  IABS R2, R12 ;  /* 0x0000000c00027213 */ /* 0x001fc60000000000 */
[----:B------:R-:W2:Y:S01]  /*8100*/  LDL R12, [R1+0x3ad8] ;  /* 0x003ad800010c7983 */ /* 0x000ea20000100800 */
[----:B------:R-:W-:-:S04]  /*8110*/  IMAD.MOV R5, RZ, RZ, -R5 ;  /* 0x000000ffff057224 */ /* 0x000fc800078e0a05 */
[----:B------:R-:W-:-:S05]  /*8120*/  IMAD R4, R29, R5, R4 ;  /* 0x000000051d047224 */ /* 0x000fca00078e0204 */
[----:B------:R3:W-:Y:S04]  /*8130*/  STL [R1+0x6cc], R4 ;  /* 0x0006cc0401007387 */ /* 0x0007e80000100800 */
[----:B------:R2:W-:Y:S01]  /*8140*/  STL [R1+0x6d0], R0 ;  /* 0x0006d00001007387 */ /* 0x0005e20000100800 */
[----:B----4-:R-:W-:-:S03]  /*8150*/  IABS R8, R13 ;  /* 0x0000000d00087213 */ /* 0x010fc60000000000 */
[----:B------:R-:W4:Y:S01]  /*8160*/  LDL R13, [R1+0x3ad4] ;  /* 0x003ad400010d7983 */ /* 0x000f220000100800 */
[----:B-----5:R-:W-:-:S03]  /*8170*/  IABS R6, R11 ;  /* 0x0000000b00067213 */ /* 0x020fc60000000000 */
[----:B------:R-:W5:Y:S01]  /*8180*/  LDL R11, [R1+0x3ad0] ;  /* 0x003ad000010b7983 */ /* 0x000f620000100800 */
[----:B------:R-:W-:-:S04]  /*8190*/  IMAD.HI.U32 R3, R28, R2, RZ ;  /* 0x000000021c037227 */ /* 0x000fc800078e00ff */
[----:B------:R-:W-:Y:S01]  /*81a0*/  IMAD.MOV R3, RZ, RZ, -R3 ;  /* 0x000000ffff037224 */ /* 0x000fe200078e0a03 */
[----:B---3--:R-:W-:Y:S02]  /*81b0*/  IABS R4, R14 ;  /* 0x0000000e00047213 */ /* 0x008fe40000000000 */
[----:B------:R-:W3:Y:S01]  /*81c0*/  LDL R14, [R1+0x3acc] ;  /* 0x003acc00010e7983 */ /* 0x000ee20000100800 */
[----:B------:R-:W-:-:S04]  /*81d0*/  IMAD.HI.U32 R9, R28, R8, RZ ;  /* 0x000000081c097227 */ /* 0x000fc800078e00ff */
[----:B------:R-:W-:-:S04]  /*81e0*/  IMAD.HI.U32 R7, R28, R6, RZ ;  /* 0x000000061c077227 */ /* 0x000fc800078e00ff */
[----:B------:R-:W-:Y:S02]  /*81f0*/  IMAD R2, R29, R3, R2 ;  /* 0x000000031d027224 */ /* 0x000fe400078e0202 */
[----:B------:R-:W-:-:S04]  /*8200*/  IMAD.HI.U32 R5, R28, R4, RZ ;  /* 0x000000041c057227 */ /* 0x000fc800078e00ff */
[----:B------:R-:W-:Y:S02]  /*8210*/  IMAD.MOV R9, RZ, RZ, -R9 ;  /* 0x000000ffff097224 */ /* 0x000fe400078e0a09 */
[----:B------:R-:W-:Y:S02]  /*8220*/  IMAD.MOV R7, RZ, RZ, -R7 ;  /* 0x000000ffff077224 */ /* 0x000fe400078e0a07 */
[----:B------:R-:W-:Y:S02]  /*8230*/  IMAD.MOV R5, RZ, RZ, -R5 ;  /* 0x000000ffff057224 */ /* 0x000fe400078e0a05 */
[C---:B------:R-:W-:Y:S02]  /*8240*/  IMAD R8, R29.reuse, R9, R8 ;  /* 0x000000091d087224 */ /* 0x040fe400078e0208 */
[C---:B------:R-:W-:Y:S02]  /*8250*/  IMAD R6, R29.reuse, R7, R6 ;  /* 0x000000071d067224 */ /* 0x040fe400078e0206 */
[----:B------:R-:W-:Y:S01]  /*8260*/  IMAD R4, R29, R5, R4 ;  /* 0x000000051d047224 */ /* 0x000fe200078e0204 */
[----:B--2---:R-:W-:-:S02]  /*8270*/  IABS R0, R15 ;  /* 0x0000000f00007213 */ /* 0x004fc40000000000 */
[----:B------:R-:W2:Y:S03]  /*8280*/  LDL R15, [R1+0x3ac8] ;  /* 0x003ac800010f7983 */ /* 0x000ea60000100800 */
[----:B------:R-:W-:-:S04]  /*8290*/  IMAD.HI.U32 R3, R28, R0, RZ ;  /* 0x000000001c037227 */ /* 0x000fc800078e00ff */
[----:B------:R-:W-:Y:S01]  /*82a0*/  IMAD.MOV R3, RZ, RZ, -R3 ;  /* 0x000000ffff037224 */ /* 0x000fe200078e0a03 */
[----:B------:R0:W-:Y:S03]  /*82b0*/  STL [R1+0x6c8], R2 ;  /* 0x0006c80201007387 */ /* 0x0001e60000100800 */
[----:B------:R-:W-:Y:S01]  /*82c0*/  IMAD R0, R29, R3, R0 ;  /* 0x000000031d007224 */ /* 0x000fe200078e0200 */
[----:B------:R-:W-:Y:S04]  /*82d0*/  STL [R1+0x6ac], R8 ;  /* 0x0006ac0801007387 */ /* 0x000fe80000100800 */
[----:B------:R4:W-:Y:S01]  /*82e0*/  STL [R1+0x6b4], R6 ;  /* 0x0006b40601007387 */ /* 0x0009e20000100800 */
[----:B0-----:R-:W-:-:S03]  /*82f0*/  IABS R2, R18 ;  /* 0x0000001200027213 */ /* 0x001fc60000000000 */
[----:B------:R-:W2:Y:S01]  /*8300*/  LDL R18, [R1+0x3ac4] ;  /* 0x003ac40001127983 */ /* 0x000ea20000100800 */
[----:B------:R-:W-:-:S03]  /*8310*/  IABS R7, R12 ;  /* 0x0000000c00077213 */ /* 0x000fc60000000000 */
[----:B------:R5:W-:Y:S04]  /*8320*/  STL [R1+0x6bc], R4 ;  /* 0x0006bc0401007387 */ /* 0x000be80000100800 */
[----:B------:R3:W-:Y:S04]  /*8330*/  STL [R1+0x6c0], R0 ;  /* 0x0006c00001007387 */ /* 0x0007e80000100800 */
[----:B------:R-:W2:Y:S01]  /*8340*/  LDL R12, [R1+0x3ac0] ;  /* 0x003ac000010c7983 */ /* 0x000ea20000100800 */
[----:B----4-:R-:W-:-:S03]  /*8350*/  IABS R6, R13 ;  /* 0x0000000d00067213 */ /* 0x010fc60000000000 */
[----:B------:R-:W4:Y:S01]  /*8360*/  LDL R13, [R1+0x3abc] ;  /* 0x003abc00010d7983 */ /* 0x000f220000100800 */
[----:B-----5:R-:W-:-:S03]  /*8370*/  IABS R4, R11 ;  /* 0x0000000b00047213 */ /* 0x020fc60000000000 */
[----:B------:R-:W5:Y:S01]  /*8380*/  LDL R11, [R1+0x3ab8] ;  /* 0x003ab800010b7983 */ /* 0x000f620000100800 */
[----:B------:R-:W-:-:S04]  /*8390*/  IMAD.HI.U32 R3, R28, R2, RZ ;  /* 0x000000021c037227 */ /* 0x000fc800078e00ff */
[----:B------:R-:W-:-:S04]  /*83a0*/  IMAD.HI.U32 R8, R28, R7, RZ ;  /* 0x000000071c087227 */ /* 0x000fc800078e00ff */
[----:B------:R-:W-:-:S04]  /*83b0*/  IMAD.HI.U32 R9, R28, R6, RZ ;  /* 0x000000061c097227 */ /* 0x000fc800078e00ff */
[----:B------:R-:W-:Y:S01]  /*83c0*/  IMAD.MOV R3, RZ, RZ, -R3 ;  /* 0x000000ffff037224 */ /* 0x000fe200078e0a03 */
[----:B---3--:R-:W-:Y:S02]  /*83d0*/  IABS R0, R14 ;  /* 0x0000000e00007213 */ /* 0x008fe40000000000 */
[----:B------:R-:W3:Y:S01]  /*83e0*/  LDL R14, [R1+0x3ab4] ;  /* 0x003ab400010e7983 */ /* 0x000ee20000100800 */
[----:B------:R-:W-:Y:S02]  /*83f0*/  IMAD.MOV R8, RZ, RZ, -R8 ;  /* 0x000000ffff087224 */ /* 0x000fe400078e0a08 */
[----:B------:R-:W-:Y:S02]  /*8400*/  IMAD.MOV R9, RZ, RZ, -R9 ;  /* 0x000000ffff097224 */ /* 0x000fe400078e0a09 */
[C---:B------:R-:W-:Y:S02]  /*8410*/  IMAD R2, R29.reuse, R3, R2 ;  /* 0x000000031d027224 */ /* 0x040fe400078e0202 */
[----:B------:R-:W-:-:S02]  /*8420*/  IMAD R7, R29, R8, R7 ;  /* 0x000000081d077224 */ /* 0x000fc400078e0207 */
[----:B------:R-:W-:Y:S01]  /*8430*/  IMAD R6, R29, R9, R6 ;  /* 0x000000091d067224 */ /* 0x000fe200078e0206 */
[----:B------:R2:W-:Y:S01]  /*8440*/  STL [R1+0x6b8], R2 ;  /* 0x0006b80201007387 */ /* 0x0005e20000100800 */
[----:B------:R-:W-:-:S03]  /*8450*/  IMAD.HI.U32 R5, R28, R4, RZ ;  /* 0x000000041c057227 */ /* 0x000fc600078e00ff */
[----:B------:R-:W-:Y:S01]  /*8460*/  STL [R1+0x6b0], R7 ;  /* 0x0006b00701007387 */ /* 0x000fe20000100800 */
[----:B------:R-:W-:-:S03]  /*8470*/  IMAD.HI.U32 R3, R28, R0, RZ ;  /* 0x000000001c037227 */ /* 0x000fc600078e00ff */
[----:B------:R0:W-:Y:S01]  /*8480*/  STL [R1+0x69c], R6 ;  /* 0x00069c0601007387 */ /* 0x0001e20000100800 */
[----:B------:R-:W-:Y:S02]  /*8490*/  IMAD.MOV R5, RZ, RZ, -R5 ;  /* 0x000000ffff057224 */ /* 0x000fe400078e0a05 */
[----:B------:R-:W-:Y:S02]  /*84a0*/  IMAD.MOV R3, RZ, RZ, -R3 ;  /* 0x000000ffff037224 */ /* 0x000fe400078e0a03 */
[C---:B------:R-:W-:Y:S02]  /*84b0*/  IMAD R4, R29.reuse, R5, R4 ;  /* 0x000000051d047224 */ /* 0x040fe400078e0204 */
[----:B------:R-:W-:Y:S01]  /*84c0*/  IMAD R0, R29, R3, R0 ;  /* 0x000000031d007224 */ /* 0x000fe200078e0200 */
[----:B--2---:R-:W-:Y:S02]  /*84d0*/  IABS R2, R15 ;  /* 0x0000000f00027213 */ /* 0x004fe40000000000 */
[----:B------:R-:W2:Y:S04]  /*84e0*/  LDL R15, [R1+0x3ab0] ;  /* 0x003ab000010f7983 */ /* 0x000ea80000100800 */
[----:B------:R4:W-:Y:S04]  /*84f0*/  STL [R1+0x6a4], R4 ;  /* 0x0006a40401007387 */ /* 0x0009e80000100800 */
[----:B------:R5:W-:Y:S01]  /*8500*/  STL [R1+0x6a8], R0 ;  /* 0x0006a80001007387 */ /* 0x000be20000100800 */
[----:B------:R-:W-:-:S03]  /*8510*/  IABS R8, R18 ;  /* 0x0000001200087213 */ /* 0x000fc60000000000 */
[----:B------:R-:W2:Y:S01]  /*8520*/  LDL R18, [R1+0x3aac] ;  /* 0x003aac0001127983 */ /* 0x000ea20000100800 */
[----:B0-----:R-:W-:-:S03]  /*8530*/  IABS R6, R12 ;  /* 0x0000000c00067213 */ /* 0x001fc60000000000 */
        /* <DEDUP_REMOVED lines=12> */
[C---:B------:R-:W-:Y:S02]  /*8600*/  IMAD R8, R29.reuse, R9, R8 ;  /* 0x000000091d087224 */ /* 0x040fe400078e0208 */
[----:B------:R-:W-:Y:S01]  /*8610*/  IMAD R6, R29, R7, R6 ;  /* 0x000000071d067224 */ /* 0x000fe200078e0206 */
[----:B------:R3:W-:Y:S04]  /*8620*/  STL [R1+0x6a0], R2 ;  /* 0x0006a00201007387 */ /* 0x0007e80000100800 */
[----:B------:R0:W-:Y:S04]  /*8630*/  STL [R1+0x684], R8 ;  /* 0x0006840801007387 */ /* 0x0001e80000100800 */
[----:B------:R1:W-:Y:S01]  /*8640*/  STL [R1+0x68c], R6 ;  /* 0x00068c0601007387 */ /* 0x0003e20000100800 */
[----:B---3--:R-:W-:-:S03]  /*8650*/  IABS R2, R14 ;  /* 0x0000000e00027213 */ /* 0x008fc60000000000 */
[----:B------:R-:W3:Y:S01]  /*8660*/  LDL R14, [R1+0x3a9c] ;  /* 0x003a9c00010e7983 */ /* 0x000ee20000100800 */
        /* <DEDUP_REMOVED lines=8> */
[----:B------:R-:W-:-:S04]  /*86f0*/  IMAD.HI.U32 R3, R28, R2, RZ ;  /* 0x000000021c037227 */ /* 0x000fc800078e00ff */
[----:B------:R-:W-:-:S04]  /*8700*/  IMAD.MOV R3, RZ, RZ, -R3 ;  /* 0x000000ffff037224 */ /* 0x000fc800078e0a03 */
[----:B------:R-:W-:Y:S01]  /*8710*/  IMAD R2, R29, R3, R2 ;  /* 0x000000031d027224 */ /* 0x000fe200078e0202 */
[----:B--2---:R-:W-:Y:S02]  /*8720*/  IABS R7, R15 ;  /* 0x0000000f00077213 */ /* 0x004fe40000000000 */
[----:B------:R-:W2:Y:S03]  /*8730*/  LDL R15, [R1+0x3a98] ;  /* 0x003a9800010f7983 */ /* 0x000ea60000100800 */
[----:B0-----:R-:W-:-:S04]  /*8740*/  IMAD.HI.U32 R8, R28, R7, RZ ;  /* 0x000000071c087227 */ /* 0x001fc800078e00ff */
[----:B------:R-:W-:Y:S01]  /*8750*/  IMAD.MOV R8, RZ, RZ, -R8 ;  /* 0x000000ffff087224 */ /* 0x000fe200078e0a08 */
[----:B-1----:R-:W-:Y:S02]  /*8760*/  IABS R6, R18 ;  /* 0x0000001200067213 */ /* 0x002fe40000000000 */
[----:B------:R-:W2:Y:S03]  /*8770*/  LDL R18, [R1+0x3a94] ;  /* 0x003a940001127983 */ /* 0x000ea60000100800 */
[----:B------:R-:W-:Y:S01]  /*8780*/  IMAD.HI.U32 R9, R28, R6, RZ ;  /* 0x000000061c097227 */ /* 0x000fe200078e00ff */
[----:B------:R-:W-:Y:S02]  /*8790*/  IABS R4, R12 ;  /* 0x0000000c00047213 */ /* 0x000fe40000000000 */
[----:B------:R-:W2:Y:S01]  /*87a0*/  LDL R12, [R1+0x3a90] ;  /* 0x003a9000010c7983 */ /* 0x000ea20000100800 */
[----:B------:R-:W-:-:S02]  /*87b0*/  IMAD.MOV R9, RZ, RZ, -R9 ;  /* 0x000000ffff097224 */ /* 0x000fc400078e0a09 */
[C---:B------:R-:W-:Y:S02]  /*87c0*/  IMAD R7, R29.reuse, R8, R7 ;  /* 0x000000081d077224 */ /* 0x040fe400078e0207 */
[----:B------:R-:W-:Y:S01]  /*87d0*/  IMAD R6, R29, R9, R6 ;  /* 0x000000091d067224 */ /* 0x000fe200078e0206 */
[----:B----4-:R-:W-:Y:S02]  /*87e0*/  IABS R0, R13 ;  /* 0x0000000d00007213 */ /* 0x010fe40000000000 */
[----:B------:R-:W4:Y:S04]  /*87f0*/  LDL R13, [R1+0x3a8c] ;  /* 0x003a8c00010d7983 */ /* 0x000f280000100800 */
[----:B------:R5:W-:Y:S04]  /*8800*/  STL [R1+0x690], R2 ;  /* 0x0006900201007387 */ /* 0x000be80000100800 */
[----:B------:R-:W-:Y:S04]  /*8810*/  STL [R1+0x688], R7 ;  /* 0x0006880701007387 */ /* 0x000fe80000100800 */
[----:B------:R2:W-:Y:S01]  /*8820*/  STL [R1+0x674], R6 ;  /* 0x0006740601007387 */ /* 0x0005e20000100800 */
[----:B-----5:R-:W-:-:S03]  /*8830*/  IABS R2, R11 ;  /* 0x0000000b00027213 */ /* 0x020fc60000000000 */
        /* <DEDUP_REMOVED lines=9> */
[----:B---3--:R-:W-:-:S03]  /*88d0*/  IABS R8, R14 ;  /* 0x0000000e00087213 */ /* 0x008fc60000000000 */
[----:B------:R-:W3:Y:S01]  /*88e0*/  LDL R14, [R1+0x3a84] ;  /* 0x003a8400010e7983 */ /* 0x000ee20000100800 */
[----:B------:R-:W-:-:S04]  /*88f0*/  IMAD.HI.U32 R3, R28, R2, RZ ;  /* 0x000000021c037227 */ /* 0x000fc800078e00ff */
[----:B------:R-:W-:Y:S02]  /*8900*/  IMAD.MOV R3, RZ, RZ, -R3 ;  /* 0x000000ffff037224 */ /* 0x000fe400078e0a03 */
[----:B------:R-:W-:-:S04]  /*8910*/  IMAD.HI.U32 R9, R28, R8, RZ ;  /* 0x000000081c097227 */ /* 0x000fc800078e00ff */
[----:B------:R-:W-:Y:S02]  /*8920*/  IMAD R2, R29, R3, R2 ;  /* 0x000000031d027224 */ /* 0x000fe400078e0202 */
[----:B------:R-:W-:-:S04]  /*8930*/  IMAD.MOV R9, RZ, RZ, -R9 ;  /* 0x000000ffff097224 */ /* 0x000fc800078e0a09 */
[----:B------:R-:W-:Y:S01]  /*8940*/  IMAD R8, R29, R9, R8 ;  /* 0x000000091d087224 */ /* 0x000fe200078e0208 */
[----:B--2---:R-:W-:Y:S02]  /*8950*/  IABS R6, R15 ;  /* 0x0000000f00067213 */ /* 0x004fe40000000000 */
[----:B------:R-:W2:Y:S03]  /*8960*/  LDL R15, [R1+0x3a80] ;  /* 0x003a8000010f7983 */ /* 0x000ea60000100800 */
[----:B------:R-:W-:-:S04]  /*8970*/  IMAD.HI.U32 R7, R28, R6, RZ ;  /* 0x000000061c077227 */ /* 0x000fc800078e00ff */
[----:B------:R-:W-:Y:S01]  /*8980*/  IMAD.MOV R7, RZ, RZ, -R7 ;  /* 0x000000ffff077224 */ /* 0x000fe200078e0a07 */
[----:B0-----:R-:W-:Y:S02]  /*8990*/  IABS R4, R18 ;  /* 0x0000001200047213 */ /* 0x001fe40000000000 */
[----:B------:R-:W2:Y:S03]  /*89a0*/  LDL R18, [R1+0x3a7c] ;  /* 0x003a7c0001127983 */ /* 0x000ea60000100800 */
[----:B------:R-:W-:Y:S01]  /*89b0*/  IMAD.HI.U32 R5, R28, R4, RZ ;  /* 0x000000041c057227 */ /* 0x000fe200078e00ff */
[----:B-1----:R-:W-:-:S03]  /*89c0*/  IABS R0, R12 ;  /* 0x0000000c00007213 */ /* 0x002fc60000000000 */
[----:B------:R-:W-:Y:S01]  /*89d0*/  IMAD.MOV R5, RZ, RZ, -R5 ;  /* 0x000000ffff057224 */ /* 0x000fe200078e0a05 */
[----:B------:R-:W2:Y:S01]  /*89e0*/  LDL R12, [R1+0x3a78] ;  /* 0x003a7800010c7983 */ /* 0x000ea20000100800 */
[----:B------:R-:W-:-:S04]  /*89f0*/  IMAD.HI.U32 R3, R28, R0, RZ ;  /* 0x000000001c037227 */ /* 0x000fc800078e00ff */
[----:B------:R-:W-:Y:S02]  /*8a00*/  IMAD.MOV R3, RZ, RZ, -R3 ;  /* 0x000000ffff037224 */ /* 0x000fe400078e0a03 */
[C---:B------:R-:W-:Y:S01]  /*8a10*/  IMAD R6, R29.reuse, R7, R6 ;  /* 0x000000071d067224 */ /* 0x040fe200078e0206 */
[----:B------:R4:W-:Y:S01]  /*8a20*/  STL [R1+0x678], R2 ;  /* 0x0006780201007387 */ /* 0x0009e20000100800 */
[C---:B------:R-:W-:Y:S02]  /*8a30*/  IMAD R4, R29.reuse, R5, R4 ;  /* 0x000000051d047224 */ /* 0x040fe400078e0204 */
[----:B------:R-:W-:Y:S01]  /*8a40*/  IMAD R0, R29, R3, R0 ;  /* 0x000000031d007224 */ /* 0x000fe200078e0200 */
[----:B------:R-:W-:Y:S04]  /*8a50*/  STL [R1+0x65c], R8 ;  /* 0x00065c0801007387 */ /* 0x000fe80000100800 */
[----:B------:R3:W-:Y:S01]  /*8a60*/  STL [R1+0x664], R6 ;  /* 0x0006640601007387 */ /* 0x0007e20000100800 */
[----:B----4-:R-:W-:-:S03]  /*8a70*/  IABS R2, R13 ;  /* 0x0000000d00027213 */ /* 0x010fc60000000000 */
[----:B------:R-:W4:Y:S04]  /*8a80*/  LDL R13, [R1+0x3a70] ;  /* 0x003a7000010d7983 */ /* 0x000f280000100800 */
[----:B------:R2:W-:Y:S01]  /*8a90*/  STL [R1+0x66c], R4 ;  /* 0x00066c0401007387 */ /* 0x0005e20000100800 */
[----:B-----5:R-:W-:-:S03]  /*8aa0*/  IABS R7, R11 ;  /* 0x0000000b00077213 */ /* 0x020fc60000000000 */
[----:B------:R0:W-:Y:S04]  /*8ab0*/  STL [R1+0x670], R0 ;  /* 0x0006700001007387 */ /* 0x0001e80000100800 */
[----:B------:R-:W5:Y:S01]  /*8ac0*/  LDL R11, [R1+0x3a74] ;  /* 0x003a7400010b7983 */ /* 0x000f620000100800 */
[C---:B------:R-:W-:Y:S01]  /*8ad0*/  IMAD.HI.U32 R3, R28.reuse, R2, RZ ;  /* 0x000000021c037227 */ /* 0x040fe200078e00ff */
[----:B---3--:R-:W-:Y:S02]  /*8ae0*/  IABS R6, R14 ;  /* 0x0000000e00067213 */ /* 0x008fe40000000000 */
[----:B------:R-:W3:Y:S01]  /*8af0*/  LDL R14, [R1+0x3a68] ;  /* 0x003a6800010e7983 */ /* 0x000ee20000100800 */
        /* <DEDUP_REMOVED lines=15> */
[----:B------:R0:W-:Y:S03]  /*8bf0*/  STL [R1+0x668], R2 ;  /* 0x0006680201007387 */ /* 0x0001e60000100800 */
[----:B------:R-:W-:Y:S01]  /*8c00*/  IMAD.MOV R3, RZ, RZ, -R3 ;  /* 0x000000ffff037224 */ /* 0x000fe200078e0a03 */
[----:B------:R-:W-:Y:S01]  /*8c10*/  STL [R1+0x660], R7 ;  /* 0x0006600701007387 */ /* 0x000fe20000100800 */
[----:B------:R-:W-:-:S02]  /*8c20*/  IMAD R4, R29, R5, R4 ;  /* 0x000000051d047224 */ /* 0x000fc400078e0204 */
[----:B------:R-:W-:Y:S01]  /*8c30*/  IMAD R0, R29, R3, R0 ;  /* 0x000000031d007224 */ /* 0x000fe200078e0200 */
[----:B------:R5:W-:Y:S01]  /*8c40*/  STL [R1+0x64c], R6 ;  /* 0x00064c0601007387 */ /* 0x000be20000100800 */
[----:B0-----:R-:W-:-:S03]  /*8c50*/  IABS R2, R12 ;  /* 0x0000000c00027213 */ /* 0x001fc60000000000 */
[----:B------:R-:W2:Y:S04]  /*8c60*/  LDL R12, [R1+0x3a60] ;  /* 0x003a6000010c7983 */ /* 0x000ea80000100800 */
[----:B------:R3:W-:Y:S04]  /*8c70*/  STL [R1+0x654], R4 ;  /* 0x0006540401007387 */ /* 0x0007e80000100800 */
[----:B------:R2:W-:Y:S01]  /*8c80*/  STL [R1+0x658], R0 ;  /* 0x0006580001007387 */ /* 0x0005e20000100800 */
[----:B-----5:R-:W-:-:S03]  /*8c90*/  IABS R6, R11 ;  /* 0x0000000b00067213 */ /* 0x020fc60000000000 */
[----:B------:R-:W5:Y:S01]  /*8ca0*/  LDL R11, [R1+0x3a58] ;  /* 0x003a5800010b7983 */ /* 0x000f620000100800 */
[----:B----4-:R-:W-:-:S03]  /*8cb0*/  IABS R8, R13 ;  /* 0x0000000d00087213 */ /* 0x010fc60000000000 */
[----:B------:R-:W4:Y:S01]  /*8cc0*/  LDL R13, [R1+0x3a5c] ;  /* 0x003a5c00010d7983 */ /* 0x000f220000100800 */
[----:B------:R-:W-:-:S04]  /*8cd0*/  IMAD.HI.U32 R3, R28, R2, RZ ;  /* 0x000000021c037227 */ /* 0x000fc800078e00ff */
[C---:B------:R-:W-:Y:S01]  /*8ce0*/  IMAD.HI.U32 R9, R28.reuse, R8, RZ ;  /* 0x000000081c097227 */ /* 0x040fe200078e00ff */
[----:B---3--:R-:W-:Y:S02]  /*8cf0*/  IABS R4, R14 ;  /* 0x0000000e00047213 */ /* 0x008fe40000000000 */
[----:B------:R-:W3:Y:S01]  /*8d00*/  LDL R14, [R1+0x3a54] ;  /* 0x003a5400010e7983 */ /* 0x000ee20000100800 */
        /* <DEDUP_REMOVED lines=17> */
[----:B0-----:R-:W-:Y:S02]  /*8e20*/  IABS R2, R18 ;  /* 0x0000001200027213 */ /* 0x001fe40000000000 */
[----:B------:R-:W2:Y:S01]  /*8e30*/  LDL R18, [R1+0x3a4c] ;  /* 0x003a4c0001127983 */ /* 0x000ea20000100800 */
[----:B------:R-:W-:-:S03]  /*8e40*/  IMAD R0, R29, R3, R0 ;  /* 0x000000031d007224 */ /* 0x000fc600078e0200 */
[----:B------:R5:W-:Y:S04]  /*8e50*/  STL [R1+0x644], R4 ;  /* 0x0006440401007387 */ /* 0x000be80000100800 */
[----:B------:R3:W-:Y:S01]  /*8e60*/  STL [R1+0x648], R0 ;  /* 0x0006480001007387 */ /* 0x0007e20000100800 */
[----:B------:R-:W-:-:S03]  /*8e70*/  IABS R7, R12 ;  /* 0x0000000c00077213 */ /* 0x000fc60000000000 */
[----:B------:R-:W2:Y:S01]  /*8e80*/  LDL R12, [R1+0x3a48] ;  /* 0x003a4800010c7983 */ /* 0x000ea20000100800 */
[----:B-----5:R-:W-:-:S03]  /*8e90*/  IABS R4, R11 ;  /* 0x0000000b00047213 */ /* 0x020fc60000000000 */
[----:B------:R-:W5:Y:S01]  /*8ea0*/  LDL R11, [R1+0x3a40] ;  /* 0x003a4000010b7983 */ /* 0x000f620000100800 */
[----:B----4-:R-:W-:-:S03]  /*8eb0*/  IABS R6, R13 ;  /* 0x0000000d00067213 */ /* 0x010fc60000000000 */
[----:B------:R-:W4:Y:S01]  /*8ec0*/  LDL R13, [R1+0x3a44] ;  /* 0x003a4400010d7983 */ /* 0x000f220000100800 */
[----:B------:R-:W-:-:S04]  /*8ed0*/  IMAD.HI.U32 R3, R28, R2, RZ ;  /* 0x000000021c037227 */ /* 0x000fc800078e00ff */
[----:B------:R-:W-:-:S04]  /*8ee0*/  IMAD.HI.U32 R8, R28, R7, RZ ;  /* 0x000000071c087227 */ /* 0x000fc800078e00ff */
[----:B------:R-:W-:-:S04]  /*8ef0*/  IMAD.HI.U32 R9, R28, R6, RZ ;  /* 0x000000061c097227 */ /* 0x000fc800078e00ff */
[----:B------:R-:W-:Y:S02]  /*8f00*/  IMAD.MOV R3, RZ, RZ, -R3 ;  /* 0x000000ffff037224 */ /* 0x000fe400078e0a03 */
[----:B------:R-:W-:Y:S02]  /*8f10*/  IMAD.MOV R8, RZ, RZ, -R8 ;  /* 0x000000ffff087224 */ /* 0x000fe400078e0a08 */
[----:B------:R-:W-:Y:S01]  /*8f20*/  IMAD.MOV R9, RZ, RZ, -R9 ;  /* 0x000000ffff097224 */ /* 0x000fe200078e0a09 */
[----:B---3--:R-:W-:Y:S02]  /*8f30*/  IABS R0, R14 ;  /* 0x0000000e00007213 */ /* 0x008fe40000000000 */
[----:B------:R-:W3:Y:S01]  /*8f40*/  LDL R14, [R1+0x3a3c] ;  /* 0x003a3c00010e7983 */ /* 0x000ee20000100800 */
[C---:B------:R-:W-:Y:S02]  /*8f50*/  IMAD R2, R29.reuse, R3, R2 ;  /* 0x000000031d027224 */ /* 0x040fe400078e0202 */
[----:B------:R-:W-:-:S02]  /*8f60*/  IMAD R7, R29, R8, R7 ;  /* 0x000000081d077224 */ /* 0x000fc400078e0207 */
[----:B------:R-:W-:Y:S01]  /*8f70*/  IMAD R6, R29, R9, R6 ;  /* 0x000000091d067224 */ /* 0x000fe200078e0206 */
[----:B------:R2:W-:Y:S01]  /*8f80*/  STL [R1+0x640], R2 ;  /* 0x0006400201007387 */ /* 0x0005e20000100800 */
[----:B------:R-:W-:-:S03]  /*8f90*/  IMAD.HI.U32 R5, R28, R4, RZ ;  /* 0x000000041c057227 */ /* 0x000fc600078e00ff */
[----:B------:R-:W-:Y:S04]  /*8fa0*/  STL [R1+0x638], R7 ;  /* 0x0006380701007387 */ /* 0x000fe80000100800 */
[----:B------:R0:W-:Y:S01]  /*8fb0*/  STL [R1+0x624], R6 ;  /* 0x0006240601007387 */ /* 0x0001e20000100800 */
        /* <DEDUP_REMOVED lines=8> */
[----:B------:R-:W-:-:S03]  /*9040*/  IABS R8, R18 ;  /* 0x0000001200087213 */ /* 0x000fc60000000000 */
[----:B------:R-:W2:Y:S04]  /*9050*/  LDL R18, [R1+0x3a34] ;  /* 0x003a340001127983 */ /* 0x000ea80000100800 */
[----:B------:R5:W-:Y:S01]  /*9060*/  STL [R1+0x630], R0 ;  /* 0x0006300001007387 */ /* 0x000be20000100800 */
[----:B0-----:R-:W-:-:S03]  /*9070*/  IABS R6, R12 ;  /* 0x0000000c00067213 */ /* 0x001fc60000000000 */
[----:B------:R-:W2:Y:S01]  /*9080*/  LDL R12, [R1+0x3a30] ;  /* 0x003a3000010c7983 */ /* 0x000ea20000100800 */
[----:B-----5:R-:W-:-:S03]  /*9090*/  IABS R0, R11 ;  /* 0x0000000b00007213 */ /* 0x020fc60000000000 */
[----:B------:R-:W5:Y:S01]  /*90a0*/  LDL R11, [R1+0x3a28] ;  /* 0x003a2800010b7983 */ /* 0x000f620000100800 */
[----:B----4-:R-:W-:Y:S01]  /*90b0*/  IABS R4, R13 ;  /* 0x0000000d00047213 */ /* 0x010fe20000000000 */
[C---:B------:R-:W-:Y:S02]  /*90c0*/  IMAD.HI.U32 R3, R28.reuse, R2, RZ ;  /* 0x000000021c037227 */ /* 0x040fe400078e00ff */
[----:B------:R-:W4:Y:S02]  /*90d0*/  LDL R13, [R1+0x3a2c] ;  /* 0x003a2c00010d7983 */ /* 0x000f240000100800 */
[----:B------:R-:W-:-:S04]  /*90e0*/  IMAD.HI.U32 R9, R28, R8, RZ ;  /* 0x000000081c097227 */ /* 0x000fc800078e00ff */
[----:B------:R-:W-:-:S04]  /*90f0*/  IMAD.HI.U32 R7, R28, R6, RZ ;  /* 0x000000061c077227 */ /* 0x000fc800078e00ff */
[----:B------:R-:W-:-:S04]  /*9100*/  IMAD.HI.U32 R5, R28, R4, RZ ;  /* 0x000000041c057227 */ /* 0x000fc800078e00ff */
[----:B------:R-:W-:Y:S02]  /*9110*/  IMAD.MOV R3, RZ, RZ, -R3 ;  /* 0x000000ffff037224 */ /* 0x000fe400078e0a03 */
[----:B------:R-:W-:Y:S02]  /*9120*/  IMAD.MOV R9, RZ, RZ, -R9 ;  /* 0x000000ffff097224 */ /* 0x000fe400078e0a09 */
[----:B------:R-:W-:Y:S02]  /*9130*/  IMAD.MOV R7, RZ, RZ, -R7 ;  /* 0x000000ffff077224 */ /* 0x000fe400078e0a07 */
[----:B------:R-:W-:Y:S02]  /*9140*/  IMAD.MOV R5, RZ, RZ, -R5 ;  /* 0x000000ffff057224 */ /* 0x000fe400078e0a05 */
[C---:B------:R-:W-:Y:S02]  /*9150*/  IMAD R2, R29.reuse, R3, R2 ;  /* 0x000000031d027224 */ /* 0x040fe400078e0202 */
[----:B------:R-:W-:-:S02]  /*9160*/  IMAD R8, R29, R9, R8 ;  /* 0x000000091d087224 */ /* 0x000fc400078e0208 */
[C---:B------:R-:W-:Y:S02]  /*9170*/  IMAD R6, R29.reuse, R7, R6 ;  /* 0x000000071d067224 */ /* 0x040fe400078e0206 */
[----:B------:R-:W-:Y:S01]  /*9180*/  IMAD R4, R29, R5, R4 ;  /* 0x000000051d047224 */ /* 0x000fe200078e0204 */
[----:B------:R3:W-:Y:S04]  /*9190*/  STL [R1+0x628], R2 ;  /* 0x0006280201007387 */ /* 0x0007e80000100800 */
[----:B------:R0:W-:Y:S04]  /*91a0*/  STL [R1+0x60c], R8 ;  /* 0x00060c0801007387 */ /* 0x0001e80000100800 */
[----:B------:R1:W-:Y:S01]  /*91b0*/  STL [R1+0x614], R6 ;  /* 0x0006140601007387 */ /* 0x0003e20000100800 */
[----:B---3--:R-:W-:-:S03]  /*91c0*/  IABS R2, R14 ;  /* 0x0000000e00027213 */ /* 0x008fc60000000000 */
[----:B------:R3:W-:Y:S04]  /*91d0*/  STL [R1+0x61c], R4 ;  /* 0x00061c0401007387 */ /* 0x0007e80000100800 */
[----:B------:R-:W4:Y:S01]  /*91e0*/  LDL R14, [R1+0x3a24] ;  /* 0x003a2400010e7983 */ /* 0x000f220000100800 */
[----:B------:R-:W-:-:S04]  /*91f0*/  IMAD.HI.U32 R3, R28, R0, RZ ;  /* 0x000000001c037227 */ /* 0x000fc800078e00ff */
[----:B------:R-:W-:-:S04]  /*9200*/  IMAD.MOV R3, RZ, RZ, -R3 ;  /* 0x000000ffff037224 */ /* 0x000fc800078e0a03 */
[----:B------:R-:W-:-:S05]  /*9210*/  IMAD R0, R29, R3, R0 ;  /* 0x000000031d007224 */ /* 0x000fca00078e0200 */
[----:B------:R-:W-:Y:S01]  /*9220*/  STL [R1+0x620], R0 ;  /* 0x0006200001007387 */ /* 0x000fe20000100800 */
[----:B------:R-:W-:-:S03]  /*9230*/  IMAD.HI.U32 R3, R28, R2, RZ ;  /* 0x000000021c037227 */ /* 0x000fc600078e00ff */
[----:B------:R-:W4:Y:S01]  /*9240*/  LDL R17, [R1+0x3a1c] ;  /* 0x003a1c0001117983 */ /* 0x000f220000100800 */
[----:B------:R-:W-:-:S04]  /*9250*/  IMAD.MOV R3, RZ, RZ, -R3 ;  /* 0x000000ffff037224 */ /* 0x000fc800078e0a03 */
[----:B------:R-:W-:Y:S01]  /*9260*/  IMAD R2, R29, R3, R2 ;  /* 0x000000031d027224 */ /* 0x000fe200078e0202 */
[----:B--2---:R-:W-:Y:S02]  /*9270*/  IABS R7, R15 ;  /* 0x0000000f00077213 */ /* 0x004fe40000000000 */
[----:B------:R-:W2:Y:S03]  /*9280*/  LDL R15, [R1+0x3a20] ;  /* 0x003a2000010f7983 */ /* 0x000ea60000100800 */
[----:B0-----:R-:W-:-:S04]  /*9290*/  IMAD.HI.U32 R8, R28, R7, RZ ;  /* 0x000000071c087227 */ /* 0x001fc800078e00ff */
[----:B------:R-:W-:Y:S01]  /*92a0*/  IMAD.MOV R8, RZ, RZ, -R8 ;  /* 0x000000ffff087224 */ /* 0x000fe200078e0a08 */
[----:B-1----:R-:W-:-:S03]  /*92b0*/  IABS R6, R18 ;  /* 0x0000001200067213 */ /* 0x002fc60000000000 */
[----:B------:R-:W-:Y:S01]  /*92c0*/  IMAD R7, R29, R8, R7 ;  /* 0x000000081d077224 */ /* 0x000fe200078e0207 */
[----:B------:R-:W2:Y:S01]  /*92d0*/  LDL R18, [R1+0x3a18] ;  /* 0x003a180001127983 */ /* 0x000ea20000100800 */
[----:B------:R-:W-:-:S04]  /*92e0*/  IMAD.HI.U32 R9, R28, R6, RZ ;  /* 0x000000061c097227 */ /* 0x000fc800078e00ff */
[----:B------:R-:W-:-:S04]  /*92f0*/  IMAD.MOV R9, RZ, RZ, -R9 ;  /* 0x000000ffff097224 */ /* 0x000fc800078e0a09 */
[----:B------:R-:W-:Y:S01]  /*9300*/  IMAD R6, R29, R9, R6 ;  /* 0x000000091d067224 */ /* 0x000fe200078e0206 */
[----:B---3--:R-:W-:Y:S02]  /*9310*/  IABS R4, R12 ;  /* 0x0000000c00047213 */ /* 0x008fe40000000000 */
[----:B------:R-:W3:Y:S04]  /*9320*/  LDL R12, [R1+0x3a10] ;  /* 0x003a1000010c7983 */ /* 0x000ee80000100800 */
[----:B------:R5:W-:Y:S04]  /*9330*/  STL [R1+0x618], R2 ;  /* 0x0006180201007387 */ /* 0x000be80000100800 */
[----:B------:R-:W-:Y:S04]  /*9340*/  STL [R1+0x610], R7 ;  /* 0x0006100701007387 */ /* 0x000fe80000100800 */
[----:B------:R-:W-:Y:S01]  /*9350*/  STL [R1+0x5fc], R6 ;  /* 0x0005fc0601007387 */ /* 0x000fe20000100800 */
[----:B-----5:R-:W-:-:S03]  /*9360*/  IABS R2, R11 ;  /* 0x0000000b00027213 */ /* 0x020fc60000000000 */
[----:B------:R-:W5:Y:S01]  /*9370*/  LDL R11, [R1+0x3a14] ;  /* 0x003a1400010b7983 */ /* 0x000f620000100800 */
[----:B------:R-:W-:Y:S01]  /*9380*/  IMAD.HI.U32 R5, R28, R4, RZ ;  /* 0x000000041c057227 */ /* 0x000fe200078e00ff */
[----:B----4-:R-:W-:-:S03]  /*9390*/  IABS R0, R13 ;  /* 0x0000000d00007213 */ /* 0x010fc60000000000 */
[----:B------:R-:W-:Y:S02]  /*93a0*/  IMAD.MOV R5, RZ, RZ, -R5 ;  /* 0x000000ffff057224 */ /* 0x000fe400078e0a05 */
[----:B------:R-:W-:-:S04]  /*93b0*/  IMAD.HI.U32 R3, R28, R0, RZ ;  /* 0x000000001c037227 */ /* 0x000fc800078e00ff */
[----:B------:R-:W-:Y:S02]  /*93c0*/  IMAD.MOV R3, RZ, RZ, -R3 ;  /* 0x000000ffff037224 */ /* 0x000fe400078e0a03 */
[C---:B------:R-:W-:Y:S02]  /*93d0*/  IMAD R4, R29.reuse, R5, R4 ;  /* 0x000000051d047224 */ /* 0x040fe400078e0204 */
[----:B------:R-:W-:-:S03]  /*93e0*/  IMAD R0, R29, R3, R0 ;  /* 0x000000031d007224 */ /* 0x000fc600078e0200 */
[----:B------:R0:W-:Y:S04]  /*93f0*/  STL [R1+0x604], R4 ;  /* 0x0006040401007387 */ /* 0x0001e80000100800 */
[----:B------:R-:W4:Y:S04]  /*9400*/  LDL R13, [R1+0x3a0c] ;  /* 0x003a0c00010d7983 */ /* 0x000f280000100800 */
[----:B------:R1:W-:Y:S01]  /*9410*/  STL [R1+0x608], R0 ;  /* 0x0006080001007387 */ /* 0x0003e20000100800 */
[----:B------:R-:W-:-:S03]  /*9420*/  IABS R8, R14 ;  /* 0x0000000e00087213 */ /* 0x000fc60000000000 */
[----:B------:R-:W3:Y:S01]  /*9430*/  LDL R14, [R1+0x3a08] ;  /* 0x003a0800010e7983 */ /* 0x000ee20000100800 */
[----:B------:R-:W-:-:S04]  /*9440*/  IMAD.HI.U32 R3, R28, R2, RZ ;  /* 0x000000021c037227 */ /* 0x000fc800078e00ff */
[----:B------:R-:W-:-:S04]  /*9450*/  IMAD.HI.U32 R9, R28, R8, RZ ;  /* 0x000000081c097227 */ /* 0x000fc800078e00ff */
[----:B------:R-:W-:Y:S01]  /*9460*/  IMAD.MOV R3, RZ, RZ, -R3 ;  /* 0x000000ffff037224 */ /* 0x000fe200078e0a03 */
[----:B0-----:R-:W-:Y:S01]  /*9470*/  IABS R4, R17 ;  /* 0x0000001100047213 */ /* 0x001fe20000000000 */
[----:B------:R-:W-:-:S04]  /*9480*/  IMAD.MOV R9, RZ, RZ, -R9 ;  /* 0x000000ffff097224 */ /* 0x000fc800078e0a09 */
[----:B------:R-:W-:-:S04]  /*9490*/  IMAD.HI.U32 R5, R28, R4, RZ ;  /* 0x000000041c057227 */ /* 0x000fc800078e00ff */
[C---:B------:R-:W-:Y:S02]  /*94a0*/  IMAD R2, R29.reuse, R3, R2 ;  /* 0x000000031d027224 */ /* 0x040fe400078e0202 */
        /* <DEDUP_REMOVED lines=9> */
[----:B------:R-:W2:Y:S04]  /*9540*/  LDL R17, [R1+0x3a00] ;  /* 0x003a000001117983 */ /* 0x000ea80000100800 */
[----:B------:R-:W-:Y:S04]  /*9550*/  STL [R1+0x5e4], R8 ;  /* 0x0005e40801007387 */ /* 0x000fe80000100800 */
[----:B------:R4:W-:Y:S04]  /*9560*/  STL [R1+0x5ec], R6 ;  /* 0x0005ec0601007387 */ /* 0x0009e80000100800 */
[----:B------:R3:W-:Y:S01]  /*9570*/  STL [R1+0x5f4], R4 ;  /* 0x0005f40401007387 */ /* 0x0007e20000100800 */
[----:B-----5:R-:W-:-:S03]  /*9580*/  IABS R7, R11 ;  /* 0x0000000b00077213 */ /* 0x020fc60000000000 */
[----:B------:R-:W5:Y:S01]  /*9590*/  LDL R11, [R1+0x39fc] ;  /* 0x0039fc00010b7983 */ /* 0x000f620000100800 */
[----:B-1----:R-:W-:-:S05]  /*95a0*/  IABS R0, R18 ;  /* 0x0000001200007213 */ /* 0x002fca0000000000 */
[----:B------:R-:W-:-:S04]  /*95b0*/  IMAD.HI.U32 R3, R28, R0, RZ ;  /* 0x000000001c037227 */ /* 0x000fc800078e00ff */
[----:B------:R-:W-:-:S04]  /*95c0*/  IMAD.MOV R3, RZ, RZ, -R3 ;  /* 0x000000ffff037224 */ /* 0x000fc800078e0a03 */
[----:B------:R-:W-:-:S05]  /*95d0*/  IMAD R0, R29, R3, R0 ;  /* 0x000000031d007224 */ /* 0x000fca00078e0200 */
[----:B------:R2:W-:Y:S01]  /*95e0*/  STL [R1+0x5f8], R0 ;  /* 0x0005f80001007387 */ /* 0x0005e20000100800 */
[----:B----4-:R-:W-:-:S03]  /*95f0*/  IABS R6, R13 ;  /* 0x0000000d00067213 */ /* 0x010fc60000000000 */
[----:B------:R-:W4:Y:S04]  /*9600*/  LDL R13, [R1+0x39f8] ;  /* 0x0039f800010d7983 */ /* 0x000f280000100800 */
[----:B------:R-:W4:Y:S01]  /*9610*/  LDL R18, [R1+0x39f4] ;  /* 0x0039f40001127983 */ /* 0x000f220000100800 */
[----:B---3--:R-:W-:-:S03]  /*9620*/  IABS R4, R14 ;  /* 0x0000000e00047213 */ /* 0x008fc60000000000 */
[----:B------:R-:W3:Y:S01]  /*9630*/  LDL R14, [R1+0x39f0] ;  /* 0x0039f000010e7983 */ /* 0x000ee20000100800 */
[----:B------:R-:W-:Y:S01]  /*9640*/  IABS R2, R12 ;  /* 0x0000000c00027213 */ /* 0x000fe20000000000 */
[----:B------:R-:W-:-:S04]  /*9650*/  IMAD.HI.U32 R8, R28, R7, RZ ;  /* 0x000000071c087227 */ /* 0x000fc800078e00ff */
[----:B------:R-:W-:-:S04]  /*9660*/  IMAD.HI.U32 R3, R28, R2, RZ ;  /* 0x000000021c037227 */ /* 0x000fc800078e00ff */
[----:B------:R-:W-:Y:S02]  /*9670*/  IMAD.MOV R3, RZ, RZ, -R3 ;  /* 0x000000ffff037224 */ /* 0x000fe400078e0a03 */
        /* <DEDUP_REMOVED lines=11> */
[----:B------:R-:W-:Y:S01]  /*9730*/  IMAD.HI.U32 R3, R28, R0, RZ ;  /* 0x000000001c037227 */ /* 0x000fe200078e00ff */
[----:B------:R-:W-:Y:S03]  /*9740*/  STL [R1+0x5f0], R12 ;  /* 0x0005f00c01007387 */ /* 0x000fe60000100800 */
[----:B------:R-:W-:Y:S01]  /*9750*/  IMAD.MOV R3, RZ, RZ, -R3 ;  /* 0x000000ffff037224 */ /* 0x000fe200078e0a03 */
[----:B------:R-:W-:Y:S01]  /*9760*/  STL [R1+0x5e8], R7 ;  /* 0x0005e80701007387 */ /* 0x000fe20000100800 */
[----:B------:R-:W-:Y:S02]  /*9770*/  IABS R2, R17 ;  /* 0x0000001100027213 */ /* 0x000fe40000000000 */
[----:B------:R-:W-:Y:S01]  /*9780*/  IMAD R0, R29, R3, R0 ;  /* 0x000000031d007224 */ /* 0x000fe200078e0200 */
[----:B------:R4:W-:Y:S04]  /*9790*/  STL [R1+0x5d4], R6 ;  /* 0x0005d40601007387 */ /* 0x0009e80000100800 */
[----:B------:R-:W2:Y:S04]  /*97a0*/  LDL R17, [R1+0x39e8] ;  /* 0x0039e80001117983 */ /* 0x000ea80000100800 */
[----:B------:R3:W-:Y:S04]  /*97b0*/  STL [R1+0x5dc], R4 ;  /* 0x0005dc0401007387 */ /* 0x0007e80000100800 */
[----:B------:R0:W-:Y:S01]  /*97c0*/  STL [R1+0x5e0], R0 ;  /* 0x0005e00001007387 */ /* 0x0001e20000100800 */
[----:B-----5:R-:W-:-:S03]  /*97d0*/  IABS R8, R11 ;  /* 0x0000000b00087213 */ /* 0x020fc60000000000 */
[----:B------:R-:W5:Y:S01]  /*97e0*/  LDL R11, [R1+0x39e0] ;  /* 0x0039e000010b7983 */ /* 0x000f620000100800 */
[----:B------:R-:W-:-:S04]  /*97f0*/  IMAD.HI.U32 R3, R28, R2, RZ ;  /* 0x000000021c037227 */ /* 0x000fc800078e00ff */
[----:B------:R-:W-:-:S04]  /*9800*/  IMAD.HI.U32 R9, R28, R8, RZ ;  /* 0x000000081c097227 */ /* 0x000fc800078e00ff */
[----:B------:R-:W-:Y:S01]  /*9810*/  IMAD.MOV R3, RZ, RZ, -R3 ;  /* 0x000000ffff037224 */ /* 0x000fe200078e0a03 */
[----:B----4-:R-:W-:Y:S02]  /*9820*/  IABS R6, R13 ;  /* 0x0000000d00067213 */ /* 0x010fe40000000000 */
[----:B------:R-:W4:Y:S03]  /*9830*/  LDL R13, [R1+0x39e4] ;  /* 0x0039e400010d7983 */ /* 0x000f260000100800 */
[----:B------:R-:W-:-:S04]  /*9840*/  IMAD.HI.U32 R7, R28, R6, RZ ;  /* 0x000000061c077227 */ /* 0x000fc800078e00ff */
[----:B------:R-:W-:Y:S02]  /*9850*/  IMAD.MOV R9, RZ, RZ, -R9 ;  /* 0x000000ffff097224 */ /* 0x000fe400078e0a09 */
[----:B------:R-:W-:Y:S02]  /*9860*/  IMAD.MOV R7, RZ, RZ, -R7 ;  /* 0x000000ffff077224 */ /* 0x000fe400078e0a07 */
[C---:B------:R-:W-:Y:S02]  /*9870*/  IMAD R2, R29.reuse, R3, R2 ;  /* 0x000000031d027224 */ /* 0x040fe400078e0202 */
[C---:B------:R-:W-:Y:S01]  /*9880*/  IMAD R8, R29.reuse, R9, R8 ;  /* 0x000000091d087224 */ /* 0x040fe200078e0208 */
[----:B---3--:R-:W-:Y:S02]  /*9890*/  IABS R4, R14 ;  /* 0x0000000e00047213 */ /* 0x008fe40000000000 */
[----:B------:R-:W3:Y:S01]  /*98a0*/  LDL R14, [R1+0x39dc] ;  /* 0x0039dc00010e7983 */ /* 0x000ee20000100800 */
[----:B------:R-:W-:Y:S01]  /*98b0*/  IMAD R6, R29, R7, R6 ;  /* 0x000000071d067224 */ /* 0x000fe200078e0206 */
[----:B0-----:R-:W-:-:S02]  /*98c0*/  IABS R0, R18 ;  /* 0x0000001200007213 */ /* 0x001fc40000000000 */
[----:B------:R-:W3:Y:S04]  /*98d0*/  LDL R18, [R1+0x39d8] ;  /* 0x0039d80001127983 */ /* 0x000ee80000100800 */
[----:B------:R2:W-:Y:S04]  /*98e0*/  STL [R1+0x5d8], R2 ;  /* 0x0005d80201007387 */ /* 0x0005e80000100800 */
[----:B------:R-:W-:Y:S04]  /*98f0*/  STL [R1+0x5bc], R8 ;  /* 0x0005bc0801007387 */ /* 0x000fe80000100800 */
[----:B------:R5:W-:Y:S01]  /*9900*/  STL [R1+0x5c4], R6 ;  /* 0x0005c40601007387 */ /* 0x000be20000100800 */
[----:B------:R-:W-:-:S04]  /*9910*/  IMAD.HI.U32 R5, R28, R4, RZ ;  /* 0x000000041c057227 */ /* 0x000fc800078e00ff */
[----:B------:R-:W-:-:S04]  /*9920*/  IMAD.HI.U32 R3, R28, R0, RZ ;  /* 0x000000001c037227 */ /* 0x000fc800078e00ff */
        /* <DEDUP_REMOVED lines=10> */
[----:B-----5:R-:W-:-:S03]  /*99d0*/  IABS R6, R11 ;  /* 0x0000000b00067213 */ /* 0x020fc60000000000 */
[----:B------:R-:W5:Y:S01]  /*99e0*/  LDL R11, [R1+0x39cc] ;  /* 0x0039cc00010b7983 */ /* 0x000f620000100800 */
[----:B------:R-:W-:-:S04]  /*99f0*/  IMAD.HI.U32 R3, R28, R2, RZ ;  /* 0x000000021c037227 */ /* 0x000fc800078e00ff */
[----:B------:R-:W-:Y:S02]  /*9a00*/  IMAD.MOV R3, RZ, RZ, -R3 ;  /* 0x000000ffff037224 */ /* 0x000fe400078e0a03 */
[----:B------:R-:W-:-:S04]  /*9a10*/  IMAD.HI.U32 R8, R28, R7, RZ ;  /* 0x000000071c087227 */ /* 0x000fc800078e00ff */
[C---:B------:R-:W-:Y:S01]  /*9a20*/  IMAD.HI.U32 R9, R28.reuse, R6, RZ ;  /* 0x000000061c097227 */ /* 0x040fe200078e00ff */
[----:B----4-:R-:W-:Y:S02]  /*9a30*/  IABS R4, R13 ;  /* 0x0000000d00047213 */ /* 0x010fe40000000000 */
[----:B------:R-:W4:Y:S01]  /*9a40*/  LDL R13, [R1+0x39c8] ;  /* 0x0039c800010d7983 */ /* 0x000f220000100800 */
[----:B------:R-:W-:Y:S02]  /*9a50*/  IMAD R2, R29, R3, R2 ;  /* 0x000000031d027224 */ /* 0x000fe400078e0202 */
[----:B------:R-:W-:-:S04]  /*9a60*/  IMAD.HI.U32 R5, R28, R4, RZ ;  /* 0x000000041c057227 */ /* 0x000fc800078e00ff */
[----:B------:R-:W-:Y:S02]  /*9a70*/  IMAD.MOV R8, RZ, RZ, -R8 ;  /* 0x000000ffff087224 */ /* 0x000fe400078e0a08 */
[----:B------:R-:W-:Y:S02]  /*9a80*/  IMAD.MOV R9, RZ, RZ, -R9 ;  /* 0x000000ffff097224 */ /* 0x000fe400078e0a09 */
[----:B------:R-:W-:Y:S02]  /*9a90*/  IMAD.MOV R5, RZ, RZ, -R5 ;  /* 0x000000ffff057224 */ /* 0x000fe400078e0a05 */
[C---:B------:R-:W-:Y:S02]  /*9aa0*/  IMAD R7, R29.reuse, R8, R7 ;  /* 0x000000081d077224 */ /* 0x040fe400078e0207 */
[C---:B------:R-:W-:Y:S01]  /*9ab0*/  IMAD R6, R29.reuse, R9, R6 ;  /* 0x000000091d067224 */ /* 0x040fe200078e0206 */
[----:B---3--:R-:W-:Y:S02]  /*9ac0*/  IABS R0, R14 ;  /* 0x0000000e00007213 */ /* 0x008fe40000000000 */
[----:B------:R-:W3:Y:S03]  /*9ad0*/  LDL R14, [R1+0x39c0] ;  /* 0x0039c000010e7983 */ /* 0x000ee60000100800 */
        /* <DEDUP_REMOVED lines=8> */
[----:B------:R-:W3:Y:S04]  /*9b60*/  LDL R18, [R1+0x39c4] ;  /* 0x0039c40001127983 */ /* 0x000ee80000100800 */
[----:B------:R5:W-:Y:S04]  /*9b70*/  STL [R1+0x5b4], R4 ;  /* 0x0005b40401007387 */ /* 0x000be80000100800 */
[----:B------:R4:W-:Y:S01]  /*9b80*/  STL [R1+0x5b8], R0 ;  /* 0x0005b80001007387 */ /* 0x0009e20000100800 */
[----:B--2---:R-:W-:-:S03]  /*9b90*/  IABS R8, R15 ;  /* 0x0000000f00087213 */ /* 0x004fc60000000000 */
[----:B------:R-:W2:Y:S01]  /*9ba0*/  LDL R15, [R1+0x39bc] ;  /* 0x0039bc00010f7983 */ /* 0x000ea20000100800 */
[----:B-1----:R-:W-:-:S03]  /*9bb0*/  IABS R6, R17 ;  /* 0x0000001100067213 */ /* 0x002fc60000000000 */
[----:B------:R-:W2:Y:S01]  /*9bc0*/  LDL R17, [R1+0x39b8] ;  /* 0x0039b80001117983 */ /* 0x000ea20000100800 */
        /* <DEDUP_REMOVED lines=10> */
[----:B----4-:R-:W-:Y:S01]  /*9c70*/  IABS R0, R13 ;  /* 0x0000000d00007213 */ /* 0x010fe20000000000 */
[----:B------:R-:W-:Y:S01]  /*9c80*/  IMAD R6, R29, R7, R6 ;  /* 0x000000071d067224 */ /* 0x000fe200078e0206 */
[----:B------:R-:W4:Y:S01]  /*9c90*/  LDL R13, [R1+0x39b4] ;  /* 0x0039b400010d7983 */ /* 0x000f220000100800 */
[----:B------:R-:W-:-:S03]  /*9ca0*/  IMAD.HI.U32 R5, R28, R4, RZ ;  /* 0x000000041c057227 */ /* 0x000fc600078e00ff */
[----:B------:R3:W-:Y:S01]  /*9cb0*/  STL [R1+0x5b0], R2 ;  /* 0x0005b00201007387 */ /* 0x0007e20000100800 */
[----:B------:R-:W-:-:S03]  /*9cc0*/  IMAD.HI.U32 R3, R28, R0, RZ ;  /* 0x000000001c037227 */ /* 0x000fc600078e00ff */
[----:B------:R-:W-:Y:S04]  /*9cd0*/  STL [R1+0x594], R8 ;  /* 0x0005940801007387 */ /* 0x000fe80000100800 */
[----:B------:R2:W-:Y:S01]  /*9ce0*/  STL [R1+0x59c], R6 ;  /* 0x00059c0601007387 */ /* 0x0005e20000100800 */
[----:B------:R-:W-:Y:S02]  /*9cf0*/  IMAD.MOV R5, RZ, RZ, -R5 ;  /* 0x000000ffff057224 */ /* 0x000fe400078e0a05 */
[----:B------:R-:W-:Y:S01]  /*9d00*/  IMAD.MOV R3, RZ, RZ, -R3 ;  /* 0x000000ffff037224 */ /* 0x000fe200078e0a03 */
[----:B---3--:R-:W-:Y:S02]  /*9d10*/  IABS R2, R14 ;  /* 0x0000000e00027213 */ /* 0x008fe40000000000 */
[----:B------:R-:W3:Y:S01]  /*9d20*/  LDL R14, [R1+0x39ac] ;  /* 0x0039ac00010e7983 */ /* 0x000ee20000100800 */
[----:B------:R-:W-:-:S02]  /*9d30*/  IMAD R4, R29, R5, R4 ;  /* 0x000000051d047224 */ /* 0x000fc400078e0204 */
[----:B------:R-:W-:-:S03]  /*9d40*/  IMAD R0, R29, R3, R0 ;  /* 0x000000031d007224 */ /* 0x000fc600078e0200 */
[----:B------:R0:W-:Y:S04]  /*9d50*/  STL [R1+0x5a4], R4 ;  /* 0x0005a40401007387 */ /* 0x0001e80000100800 */
[----:B------:R5:W-:Y:S01]  /*9d60*/  STL [R1+0x5a8], R0 ;  /* 0x0005a80001007387 */ /* 0x000be20000100800 */
[----:B------:R-:W-:-:S03]  /*9d70*/  IABS R7, R18 ;  /* 0x0000001200077213 */ /* 0x000fc60000000000 */
[----:B------:R-:W3:Y:S01]  /*9d80*/  LDL R18, [R1+0x39a8] ;  /* 0x0039a80001127983 */ /* 0x000ee20000100800 */
[----:B--2---:R-:W-:-:S03]  /*9d90*/  IABS R6, R15 ;  /* 0x0000000f00067213 */ /* 0x004fc60000000000 */
[----:B------:R-:W2:Y:S01]  /*9da0*/  LDL R15, [R1+0x39a0] ;  /* 0x0039a000010f7983 */ /* 0x000ea20000100800 */
[----:B0-----:R-:W-:-:S03]  /*9db0*/  IABS R4, R17 ;  /* 0x0000001100047213 */ /* 0x001fc60000000000 */
[----:B------:R-:W2:Y:S01]  /*9dc0*/  LDL R17, [R1+0x39a4] ;  /* 0x0039a40001117983 */ /* 0x000ea20000100800 */
[----:B-----5:R-:W-:-:S03]  /*9dd0*/  IABS R0, R11 ;  /* 0x0000000b00007213 */ /* 0x020fc60000000000 */
        /* <DEDUP_REMOVED lines=17> */
[----:B------:R-:W-:Y:S04]  /*9ef0*/  STL [R1+0x598], R7 ;  /* 0x0005980701007387 */ /* 0x000fe80000100800 */
[----:B------:R0:W-:Y:S01]  /*9f00*/  STL [R1+0x584], R6 ;  /* 0x0005840601007387 */ /* 0x0001e20000100800 */
[----:B----4-:R-:W-:-:S03]  /*9f10*/  IABS R2, R13 ;  /* 0x0000000d00027213 */ /* 0x010fc60000000000 */
[----:B------:R-:W4:Y:S01]  /*9f20*/  LDL R13, [R1+0x3998] ;  /* 0x00399800010d7983 */ /* 0x000f220000100800 */
[----:B---3--:R-:W-:-:S03]  /*9f30*/  IABS R8, R14 ;  /* 0x0000000e00087213 */ /* 0x008fc60000000000 */
[----:B------:R2:W-:Y:S04]  /*9f40*/  STL [R1+0x58c], R4 ;  /* 0x00058c0401007387 */ /* 0x0005e80000100800 */
[----:B------:R1:W-:Y:S04]  /*9f50*/  STL [R1+0x590], R0 ;  /* 0x0005900001007387 */ /* 0x0003e80000100800 */
[----:B------:R-:W3:Y:S01]  /*9f60*/  LDL R14, [R1+0x3990] ;  /* 0x00399000010e7983 */ /* 0x000ee20000100800 */
[----:B0-----:R-:W-:-:S03]  /*9f70*/  IABS R6, R18 ;  /* 0x0000001200067213 */ /* 0x001fc60000000000 */
[----:B------:R-:W3:Y:S01]  /*9f80*/  LDL R18, [R1+0x3994] ;  /* 0x0039940001127983 */ /* 0x000ee20000100800 */
        /* <DEDUP_REMOVED lines=10> */
[----:B------:R-:W2:Y:S01]  /*a030*/  LDL R15, [R1+0x398c] ;  /* 0x00398c00010f7983 */ /* 0x000ea20000100800 */
[----:B-1----:R-:W-:-:S03]  /*a040*/  IABS R0, R17 ;  /* 0x0000001100007213 */ /* 0x002fc60000000000 */
[----:B------:R-:W2:Y:S04]  /*a050*/  LDL R17, [R1+0x3988] ;  /* 0x0039880001117983 */ /* 0x000ea80000100800 */
        /* <DEDUP_REMOVED lines=13> */
[----:B----4-:R-:W-:-:S03]  /*a130*/  IABS R7, R13 ;  /* 0x0000000d00077213 */ /* 0x010fc60000000000 */
[----:B------:R-:W4:Y:S01]  /*a140*/  LDL R13, [R1+0x3984] ;  /* 0x00398400010d7983 */ /* 0x000f220000100800 */
[----:B---3--:R-:W-:-:S03]  /*a150*/  IABS R6, R14 ;  /* 0x0000000e00067213 */ /* 0x008fc60000000000 */
[----:B------:R-:W3:Y:S01]  /*a160*/  LDL R14, [R1+0x3978] ;  /* 0x00397800010e7983 */ /* 0x000ee20000100800 */
[----:B0-----:R-:W-:-:S03]  /*a170*/  IABS R4, R18 ;  /* 0x0000001200047213 */ /* 0x001fc60000000000 */
[----:B------:R-:W3:Y:S01]  /*a180*/  LDL R18, [R1+0x397c] ;  /* 0x00397c0001127983 */ /* 0x000ee20000100800 */
[----:B------:R-:W-:-:S04]  /*a190*/  IMAD.HI.U32 R3, R28, R2, RZ ;  /* 0x000000021c037227 */ /* 0x000fc800078e00ff */
[----:B------:R-:W-:Y:S02]  /*a1a0*/  IMAD.MOV R3, RZ, RZ, -R3 ;  /* 0x000000ffff037224 */ /* 0x000fe400078e0a03 */
        /* <DEDUP_REMOVED lines=19> */
[----:B------:R-:W2:Y:S04]  /*a2e0*/  LDL R17, [R1+0x3974] ;  /* 0x0039740001117983 */ /* 0x000ea80000100800 */
[----:B------:R3:W-:Y:S04]  /*a2f0*/  STL [R1+0x564], R4 ;  /* 0x0005640401007387 */ /* 0x0007e80000100800 */
        /* <DEDUP_REMOVED lines=8> */
[----:B------:R-:W-:Y:S01]  /*a380*/  IMAD R8, R29, R9, R8 ;  /* 0x000000091d087224 */ /* 0x000fe200078e0208 */
[----:B----4-:R-:W-:Y:S02]  /*a390*/  IABS R6, R13 ;  /* 0x0000000d00067213 */ /* 0x010fe40000000000 */
[----:B------:R-:W4:Y:S03]  /*a3a0*/  LDL R13, [R1+0x396c] ;  /* 0x00396c00010d7983 */ /* 0x000f260000100800 */
[----:B------:R-:W-:Y:S01]  /*a3b0*/  IMAD.HI.U32 R7, R28, R6, RZ ;  /* 0x000000061c077227 */ /* 0x000fe200078e00ff */
[----:B---3--:R-:W-:-:S02]  /*a3c0*/  IABS R4, R14 ;  /* 0x0000000e00047213 */ /* 0x008fc40000000000 */
[----:B------:R-:W3:Y:S01]  /*a3d0*/  LDL R14, [R1+0x3960] ;  /* 0x00396000010e7983 */ /* 0x000ee20000100800 */
[----:B------:R-:W-:Y:S01]  /*a3e0*/  IMAD.MOV R7, RZ, RZ, -R7 ;  /* 0x000000ffff077224 */ /* 0x000fe200078e0a07 */
[----:B0-----:R-:W-:-:S03]  /*a3f0*/  IABS R0, R18 ;  /* 0x0000001200007213 */ /* 0x001fc60000000000 */
[----:B------:R-:W-:Y:S01]  /*a400*/  IMAD R6, R29, R7, R6 ;  /* 0x000000071d067224 */ /* 0x000fe200078e0206 */
        /* <DEDUP_REMOVED lines=12> */
[----:B------:R4:W-:Y:S01]  /*a4d0*/  STL [R1+0x554], R4 ;  /* 0x0005540401007387 */ /* 0x0009e20000100800 */
[----:B------:R-:W-:-:S03]  /*a4e0*/  IABS R7, R17 ;  /* 0x0000001100077213 */ /* 0x000fc60000000000 */
[----:B------:R-:W2:Y:S04]  /*a4f0*/  LDL R17, [R1+0x395c] ;  /* 0x00395c0001117983 */ /* 0x000ea80000100800 */
[----:B------:R3:W-:Y:S01]  /*a500*/  STL [R1+0x558], R0 ;  /* 0x0005580001007387 */ /* 0x0007e20000100800 */
[----:B-----5:R-:W-:-:S03]  /*a510*/  IABS R6, R11 ;  /* 0x0000000b00067213 */ /* 0x020fc60000000000 */
[----:B------:R-:W5:Y:S01]  /*a520*/  LDL R11, [R1+0x3950] ;  /* 0x00395000010b7983 */ /* 0x000f620000100800 */
[----:B------:R-:W-:-:S04]  /*a530*/  IMAD.HI.U32 R3, R28, R2, RZ ;  /* 0x000000021c037227 */ /* 0x000fc800078e00ff */
        /* <DEDUP_REMOVED lines=13> */
[----:B------:R-:W-:Y:S02]  /*a610*/  IMAD.MOV R5, RZ, RZ, -R5 ;  /* 0x000000ffff057224 */ /* 0x000fe400078e0a05 */
[----:B------:R-:W-:-:S04]  /*a620*/  IMAD.HI.U32 R3, R28, R0, RZ ;  /* 0x000000001c037227 */ /* 0x000fc800078e00ff */
[----:B------:R-:W-:Y:S02]  /*a630*/  IMAD.MOV R3, RZ, RZ, -R3 ;  /* 0x000000ffff037224 */ /* 0x000fe400078e0a03 */
[C---:B------:R-:W-:Y:S01]  /*a640*/  IMAD R4, R29.reuse, R5, R4 ;  /* 0x000000051d047224 */ /* 0x040fe200078e0204 */
[----:B------:R0:W-:Y:S01]  /*a650*/  STL [R1+0x550], R2 ;  /* 0x0005500201007387 */ /* 0x0001e20000100800 */
[----:B------:R-:W-:-:S03]  /*a660*/  IMAD R0, R29, R3, R0 ;  /* 0x000000031d007224 */ /* 0x000fc600078e0200 */
[----:B------:R-:W-:Y:S04]  /*a670*/  STL [R1+0x548], R7 ;  /* 0x0005480701007387 */ /* 0x000fe80000100800 */
[----:B------:R-:W-:Y:S01]  /*a680*/  STL [R1+0x534], R6 ;  /* 0x0005340601007387 */ /* 0x000fe20000100800 */
[----:B0-----:R-:W-:-:S03]  /*a690*/  IABS R2, R18 ;  /* 0x0000001200027213 */ /* 0x001fc60000000000 */
[----:B------:R5:W-:Y:S04]  /*a6a0*/  STL [R1+0x53c], R4 ;  /* 0x00053c0401007387 */ /* 0x000be80000100800 */
[----:B------:R-:W3:Y:S04]  /*a6b0*/  LDL R18, [R1+0x394c] ;  /* 0x00394c0001127983 */ /* 0x000ee80000100800 */
[----:B------:R4:W-:Y:S01]  /*a6c0*/  STL [R1+0x540], R0 ;  /* 0x0005400001007387 */ /* 0x0009e20000100800 */
[----:B--2---:R-:W-:-:S03]  /*a6d0*/  IABS R8, R15 ;  /* 0x0000000f00087213 */ /* 0x004fc60000000000 */
[----:B------:R-:W2:Y:S04]  /*a6e0*/  LDL R16, [R1+0x3944] ;  /* 0x0039440001107983 */ /* 0x000ea80000100800 */
[----:B------:R-:W2:Y:S01]  /*a6f0*/  LDL R15, [R1+0x3940] ;  /* 0x00394000010f7983 */ /* 0x000ea20000100800 */
[----:B-----5:R-:W-:-:S03]  /*a700*/  IABS R4, R11 ;  /* 0x0000000b00047213 */ /* 0x020fc60000000000 */
[----:B------:R-:W5:Y:S01]  /*a710*/  LDL R11, [R1+0x3938] ;  /* 0x00393800010b7983 */ /* 0x000f620000100800 */
[----:B------:R-:W-:Y:S01]  /*a720*/  IABS R6, R17 ;  /* 0x0000001100067213 */ /* 0x000fe20000000000 */
[C---:B------:R-:W-:Y:S02]  /*a730*/  IMAD.HI.U32 R3, R28.reuse, R2, RZ ;  /* 0x000000021c037227 */ /* 0x040fe400078e00ff */
[----:B------:R-:W5:Y:S02]  /*a740*/  LDL R17, [R1+0x393c] ;  /* 0x00393c0001117983 */ /* 0x000f640000100800 */
[----:B------:R-:W-:-:S04]  /*a750*/  IMAD.HI.U32 R9, R28, R8, RZ ;  /* 0x000000081c097227 */ /* 0x000fc800078e00ff */
[----:B------:R-:W-:-:S04]  /*a760*/  IMAD.HI.U32 R7, R28, R6, RZ ;  /* 0x000000061c077227 */ /* 0x000fc800078e00ff */
[----:B------:R-:W-:Y:S02]  /*a770*/  IMAD.MOV R3, RZ, RZ, -R3 ;  /* 0x000000ffff037224 */ /* 0x000fe400078e0a03 */
[----:B------:R-:W-:Y:S02]  /*a780*/  IMAD.MOV R9, RZ, RZ, -R9 ;  /* 0x000000ffff097224 */ /* 0x000fe400078e0a09 */
[----:B------:R-:W-:-:S04]  /*a790*/  IMAD.HI.U32 R5, R28, R4, RZ ;  /* 0x000000041c057227 */ /* 0x000fc800078e00ff */
[----:B------:R-:W-:Y:S02]  /*a7a0*/  IMAD.MOV R7, RZ, RZ, -R7 ;  /* 0x000000ffff077224 */ /* 0x000fe400078e0a07 */
[C---:B------:R-:W-:Y:S02]  /*a7b0*/  IMAD R2, R29.reuse, R3, R2 ;  /* 0x000000031d027224 */ /* 0x040fe400078e0202 */
[C---:B------:R-:W-:Y:S02]  /*a7c0*/  IMAD R8, R29.reuse, R9, R8 ;  /* 0x000000091d087224 */ /* 0x040fe400078e0208 */
[----:B------:R-:W-:Y:S02]  /*a7d0*/  IMAD.MOV R5, RZ, RZ, -R5 ;  /* 0x000000ffff057224 */ /* 0x000fe400078e0a05 */
[C---:B------:R-:W-:Y:S01]  /*a7e0*/  IMAD R6, R29.reuse, R7, R6 ;  /* 0x000000071d067224 */ /* 0x040fe200078e0206 */
[----:B------:R3:W-:Y:S01]  /*a7f0*/  STL [R1+0x538], R2 ;  /* 0x0005380201007387 */ /* 0x0007e20000100800 */
[----:B------:R-:W-:-:S03]  /*a800*/  IMAD R4, R29, R5, R4 ;  /* 0x000000051d047224 */ /* 0x000fc600078e0204 */
[----:B------:R-:W-:Y:S04]  /*a810*/  STL [R1+0x51c], R8 ;  /* 0x00051c0801007387 */ /* 0x000fe80000100800 */
[----:B------:R2:W-:Y:S01]  /*a820*/  STL [R1+0x524], R6 ;  /* 0x0005240601007387 */ /* 0x0005e20000100800 */
[----:B----4-:R-:W-:-:S03]  /*a830*/  IABS R0, R13 ;  /* 0x0000000d00007213 */ /* 0x010fc60000000000 */
[----:B------:R-:W4:Y:S04]  /*a840*/  LDL R13, [R1+0x3930] ;  /* 0x00393000010d7983 */ /* 0x000f280000100800 */
[----:B------:R-:W-:Y:S01]  /*a850*/  STL [R1+0x52c], R4 ;  /* 0x00052c0401007387 */ /* 0x000fe20000100800 */
[----:B------:R-:W-:Y:S01]  /*a860*/  IMAD.HI.U32 R3, R28, R0, RZ ;  /* 0x000000001c037227 */ /* 0x000fe200078e00ff */
[----:B---3--:R-:W-:Y:S02]  /*a870*/  IABS R2, R14 ;  /* 0x0000000e00027213 */ /* 0x008fe40000000000 */
[----:B------:R-:W3:Y:S01]  /*a880*/  LDL R14, [R1+0x3934] ;  /* 0x00393400010e7983 */ /* 0x000ee20000100800 */
[----:B------:R-:W-:-:S04]  /*a890*/  IMAD.MOV R3, RZ, RZ, -R3 ;  /* 0x000000ffff037224 */ /* 0x000fc800078e0a03 */
[----:B------:R-:W-:-:S05]  /*a8a0*/  IMAD R0, R29, R3, R0 ;  /* 0x000000031d007224 */ /* 0x000fca00078e0200 */
[----:B------:R5:W-:Y:S01]  /*a8b0*/  STL [R1+0x530], R0 ;  /* 0x0005300001007387 */ /* 0x000be20000100800 */
[----:B------:R-:W-:-:S03]  /*a8c0*/  IABS R7, R18 ;  /* 0x0000001200077213 */ /* 0x000fc60000000000 */
[----:B------:R-:W3:Y:S01]  /*a8d0*/  LDL R18, [R1+0x3928] ;  /* 0x0039280001127983 */ /* 0x000ee20000100800 */
[----:B--2---:R-:W-:-:S03]  /*a8e0*/  IABS R6, R15 ;  /* 0x0000000f00067213 */ /* 0x004fc60000000000 */
[----:B------:R-:W2:Y:S01]  /*a8f0*/  LDL R15, [R1+0x392c] ;  /* 0x00392c00010f7983 */ /* 0x000ea20000100800 */
[----:B-----5:R-:W-:-:S03]  /*a900*/  IABS R0, R11 ;  /* 0x0000000b00007213 */ /* 0x020fc60000000000 */
[----:B------:R-:W5:Y:S01]  /*a910*/  LDL R11, [R1+0x3920] ;  /* 0x00392000010b7983 */ /* 0x000f620000100800 */
[----:B------:R-:W-:Y:S01]  /*a920*/  IMAD.HI.U32 R3, R28, R2, RZ ;  /* 0x000000021c037227 */ /* 0x000fe200078e00ff */
[----:B------:R-:W-:-:S03]  /*a930*/  IABS R4, R16 ;  /* 0x0000001000047213 */ /* 0x000fc60000000000 */
[----:B------:R-:W-:-:S04]  /*a940*/  IMAD.HI.U32 R8, R28, R7, RZ ;  /* 0x000000071c087227 */ /* 0x000fc800078e00ff */
[----:B------:R-:W-:Y:S02]  /*a950*/  IMAD.MOV R3, RZ, RZ, -R3 ;  /* 0x000000ffff037224 */ /* 0x000fe400078e0a03 */
[----:B------:R-:W-:-:S04]  /*a960*/  IMAD.HI.U32 R9, R28, R6, RZ ;  /* 0x000000061c097227 */ /* 0x000fc800078e00ff */
[----:B------:R-:W-:-:S04]  /*a970*/  IMAD.HI.U32 R5, R28, R4, RZ ;  /* 0x000000041c057227 */ /* 0x000fc800078e00ff */
[----:B------:R-:W-:Y:S02]  /*a980*/  IMAD.MOV R8, RZ, RZ, -R8 ;  /* 0x000000ffff087224 */ /* 0x000fe400078e0a08 */
[----:B------:R-:W-:Y:S02]  /*a990*/  IMAD R2, R29, R3, R2 ;  /* 0x000000031d027224 */ /* 0x000fe400078e0202 */
[----:B------:R-:W-:Y:S02]  /*a9a0*/  IMAD.MOV R9, RZ, RZ, -R9 ;  /* 0x000000ffff097224 */ /* 0x000fe400078e0a09 */
[----:B------:R-:W-:-:S04]  /*a9b0*/  IMAD.HI.U32 R3, R28, R0, RZ ;  /* 0x000000001c037227 */ /* 0x000fc800078e00ff */
[----:B------:R-:W-:Y:S02]  /*a9c0*/  IMAD.MOV R5, RZ, RZ, -R5 ;  /* 0x000000ffff057224 */ /* 0x000fe400078e0a05 */
[C---:B------:R-:W-:Y:S02]  /*a9d0*/  IMAD R7, R29.reuse, R8, R7 ;  /* 0x000000081d077224 */ /* 0x040fe400078e0207 */
[C---:B------:R-:W-:Y:S02]  /*a9e0*/  IMAD R6, R29.reuse, R9, R6 ;  /* 0x000000091d067224 */ /* 0x040fe400078e0206 */
[----:B------:R-:W-:Y:S02]  /*a9f0*/  IMAD.MOV R3, RZ, RZ, -R3 ;  /* 0x000000ffff037224 */ /* 0x000fe400078e0a03 */
[C---:B------:R-:W-:Y:S01]  /*aa00*/  IMAD R4, R29.reuse, R5, R4 ;  /* 0x000000051d047224 */ /* 0x040fe200078e0204 */
[----:B------:R-:W-:Y:S01]  /*aa10*/  STL [R1+0x528], R2 ;  /* 0x0005280201007387 */ /* 0x000fe20000100800 */
[----:B------:R-:W-:-:S03]  /*aa20*/  IMAD R0, R29, R3, R0 ;  /* 0x000000031d007224 */ /* 0x000fc600078e0200 */
[----:B------:R-:W-:Y:S04]  /*aa30*/  STL [R1+0x520], R7 ;  /* 0x0005200701007387 */ /* 0x000fe80000100800 */
[----:B------:R3:W-:Y:S01]  /*aa40*/  STL [R1+0x50c], R6 ;  /* 0x00050c0601007387 */ /* 0x0007e20000100800 */
[----:B----4-:R-:W-:-:S03]  /*aa50*/  IABS R8, R13 ;  /* 0x0000000d00087213 */ /* 0x010fc60000000000 */
[----:B------:R0:W-:Y:S04]  /*aa60*/  STL [R1+0x514], R4 ;  /* 0x0005140401007387 */ /* 0x0001e80000100800 */
[----:B------:R-:W4:Y:S04]  /*aa70*/  LDL R13, [R1+0x3924] ;  /* 0x00392400010d7983 */ /* 0x000f280000100800 */
[----:B------:R2:W-:Y:S01]  /*aa80*/  STL [R1+0x518], R0 ;  /* 0x0005180001007387 */ /* 0x0005e20000100800 */
[----:B---3--:R-:W-:-:S03]  /*aa90*/  IABS R6, R14 ;  /* 0x0000000e00067213 */ /* 0x008fc60000000000 */
[----:B------:R-:W3:Y:S01]  /*aaa0*/  LDL R14, [R1+0x3918] ;  /* 0x00391800010e7983 */ /* 0x000ee20000100800 */
[----:B------:R-:W-:-:S03]  /*aab0*/  IABS R2, R17 ;  /* 0x0000001100027213 */ /* 0x000fc60000000000 */
[----:B------:R-:W3:Y:S02]  /*aac0*/  LDL R17, [R1+0x391c] ;  /* 0x00391c0001117983 */ /* 0x000ee40000100800 */
[----:B------:R-:W-:-:S04]  /*aad0*/  IMAD.HI.U32 R3, R28, R2, RZ ;  /* 0x000000021c037227 */ /* 0x000fc800078e00ff */
[----:B------:R-:W-:-:S04]  /*aae0*/  IMAD.HI.U32 R9, R28, R8, RZ ;  /* 0x000000081c097227 */ /* 0x000fc800078e00ff */
[----:B------:R-:W-:Y:S01]  /*aaf0*/  IMAD.HI.U32 R7, R28, R6, RZ ;  /* 0x000000061c077227 */ /* 0x000fe200078e00ff */
[----:B0-----:R-:W-:-:S03]  /*ab00*/  IABS R4, R18 ;  /* 0x0000001200047213 */ /* 0x001fc60000000000 */
[----:B------:R-:W-:Y:S02]  /*ab10*/  IMAD.MOV R3, RZ, RZ, -R3 ;  /* 0x000000ffff037224 */ /* 0x000fe400078e0a03 */
[----:B------:R-:W-:Y:S02]  /*ab20*/  IMAD.MOV R9, RZ, RZ, -R9 ;  /* 0x000000ffff097224 */ /* 0x000fe400078e0a09 */
[----:B------:R-:W-:-:S04]  /*ab30*/  IMAD.HI.U32 R5, R28, R4, RZ ;  /* 0x000000041c057227 */ /* 0x000fc800078e00ff */
[----:B------:R-:W-:Y:S02]  /*ab40*/  IMAD.MOV R7, RZ, RZ, -R7 ;  /* 0x000000ffff077224 */ /* 0x000fe400078e0a07 */
[C---:B------:R-:W-:Y:S02]  /*ab50*/  IMAD R2, R29.reuse, R3, R2 ;  /* 0x000000031d027224 */ /* 0x040fe400078e0202 */
[----:B------:R-:W-:Y:S02]  /*ab60*/  IMAD.MOV R5, RZ, RZ, -R5 ;  /* 0x000000ffff057224 */ /* 0x000fe400078e0a05 */
[C---:B------:R-:W-:Y:S02]  /*ab70*/  IMAD R8, R29.reuse, R9, R8 ;  /* 0x000000091d087224 */ /* 0x040fe400078e0208 */
[C---:B------:R-:W-:Y:S02]  /*ab80*/  IMAD R6, R29.reuse, R7, R6 ;  /* 0x000000071d067224 */ /* 0x040fe400078e0206 */
[----:B------:R-:W-:Y:S01]  /*ab90*/  IMAD R27, R29, R5, R4 ;  /* 0x000000051d1b7224 */ /* 0x000fe200078e0204 */
[----:B--2---:R-:W-:-:S02]  /*aba0*/  IABS R0, R15 ;  /* 0x0000000f00007213 */ /* 0x004fc40000000000 */
[----:B------:R-:W2:Y:S04]  /*abb0*/  LDL R15, [R1+0x3910] ;  /* 0x00391000010f7983 */ /* 0x000ea80000100800 */
[----:B------:R5:W-:Y:S04]  /*abc0*/  STL [R1+0x510], R2 ;  /* 0x0005100201007387 */ /* 0x000be80000100800 */
[----:B------:R-:W2:Y:S04]  /*abd0*/  LDL R18, [R1+0x3914] ;  /* 0x0039140001127983 */ /* 0x000ea80000100800 */
[----:B------:R-:W-:Y:S04]  /*abe0*/  STL [R1+0x4f4], R8 ;  /* 0x0004f40801007387 */ /* 0x000fe80000100800 */
[----:B------:R3:W-:Y:S04]  /*abf0*/  STL [R1+0x4fc], R6 ;  /* 0x0004fc0601007387 */ /* 0x0007e80000100800 */
[----:B------:R-:W-:Y:S01]  /*ac00*/  STL [R1+0x3eb0], R27 ;  /* 0x003eb01b01007387 */ /* 0x000fe20000100800 */
[----:B-----5:R-:W-:-:S03]  /*ac10*/  IABS R2, R11 ;  /* 0x0000000b00027213 */ /* 0x020fc60000000000 */
[----:B------:R-:W5:Y:S01]  /*ac20*/  LDL R11, [R1+0x3908] ;  /* 0x00390800010b7983 */ /* 0x000f620000100800 */
[----:B------:R-:W-:-:S04]  /*ac30*/  IMAD.HI.U32 R3, R28, R0, RZ ;  /* 0x000000001c037227 */ /* 0x000fc800078e00ff */
[----:B------:R-:W-:-:S04]  /*ac40*/  IMAD.MOV R3, RZ, RZ, -R3 ;  /* 0x000000ffff037224 */ /* 0x000fc800078e0a03 */
[----:B------:R-:W-:-:S05]  /*ac50*/  IMAD R0, R29, R3, R0 ;  /* 0x000000031d007224 */ /* 0x000fca00078e0200 */
[----:B------:R2:W-:Y:S01]  /*ac60*/  STL [R1+0x508], R0 ;  /* 0x0005080001007387 */ /* 0x0005e20000100800 */
[----:B------:R-:W-:Y:S01]  /*ac70*/  IMAD.HI.U32 R3, R28, R2, RZ ;  /* 0x000000021c037227 */ /* 0x000fe200078e00ff */
[----:B----4-:R-:W-:Y:S02]  /*ac80*/  IABS R7, R13 ;  /* 0x0000000d00077213 */ /* 0x010fe40000000000 */
[----:B------:R-:W4:Y:S01]  /*ac90*/  LDL R13, [R1+0x390c] ;  /* 0x00390c00010d7983 */ /* 0x000f220000100800 */
[----:B---3--:R-:W-:-:S03]  /*aca0*/  IABS R6, R14 ;  /* 0x0000000e00067213 */ /* 0x008fc60000000000 */
[----:B------:R-:W3:Y:S01]  /*acb0*/  LDL R14, [R1+0x3900] ;  /* 0x00390000010e7983 */ /* 0x000ee20000100800 */
[----:B------:R-:W-:-:S03]  /*acc0*/  IABS R4, R17 ;  /* 0x0000001100047213 */ /* 0x000fc60000000000 */
[----:B------:R-:W3:Y:S01]  /*acd0*/  LDL R17, [R1+0x3904] ;  /* 0x0039040001117983 */ /* 0x000ee20000100800 */
        /* <DEDUP_REMOVED lines=32> */
[----:B------:R-:W4:Y:S01]  /*aee0*/  LDL R13, [R1+0x38f4] ;  /* 0x0038f400010d7983 */ /* 0x000f220000100800 */
[----:B---3--:R-:W-:-:S03]  /*aef0*/  IABS R4, R14 ;  /* 0x0000000e00047213 */ /* 0x008fc60000000000 */
[----:B------:R-:W3:Y:S01]  /*af00*/  LDL R14, [R1+0x38e8] ;  /* 0x0038e800010e7983 */ /* 0x000ee20000100800 */
[----:B------:R-:W-:-:S04]  /*af10*/  IMAD.HI.U32 R7, R28, R6, RZ ;  /* 0x000000061c077227 */ /* 0x000fc800078e00ff */
[----:B------:R-:W-:Y:S01]  /*af20*/  IMAD.MOV R7, RZ, RZ, -R7 ;  /* 0x000000ffff077224 */ /* 0x000fe200078e0a07 */
[----:B0-----:R-:W-:Y:S02]  /*af30*/  IABS R0, R17 ;  /* 0x0000001100007213 */ /* 0x001fe40000000000 */
[----:B------:R-:W3:Y:S01]  /*af40*/  LDL R17, [R1+0x38ec] ;  /* 0x0038ec0001117983 */ /* 0x000ee20000100800 */
[----:B------:R-:W-:-:S03]  /*af50*/  IMAD R6, R29, R7, R6 ;  /* 0x000000071d067224 */ /* 0x000fc600078e0206 */
        /* <DEDUP_REMOVED lines=13> */
[----:B-----5:R-:W-:-:S03]  /*b030*/  IABS R6, R11 ;  /* 0x0000000b00067213 */ /* 0x020fc60000000000 */
[----:B------:R-:W5:Y:S01]  /*b040*/  LDL R11, [R1+0x38d8] ;  /* 0x0038d800010b7983 */ /* 0x000f620000100800 */
[----:B------:R-:W-:-:S03]  /*b050*/  IABS R7, R18 ;  /* 0x0000001200077213 */ /* 0x000fc60000000000 */
        /* <DEDUP_REMOVED lines=15> */
[----:B------:R-:W-:-:S04]  /*b150*/  IMAD.HI.U32 R3, R28, R0, RZ ;  /* 0x000000001c037227 */ /* 0x000fc800078e00ff */
[----:B------:R-:W-:Y:S02]  /*b160*/  IMAD.MOV R5, RZ, RZ, -R5 ;  /* 0x000000ffff057224 */ /* 0x000fe400078e0a05 */
[----:B------:R-:W-:Y:S01]  /*b170*/  IMAD.MOV R3, RZ, RZ, -R3 ;  /* 0x000000ffff037224 */ /* 0x000fe200078e0a03 */
[----:B------:R0:W-:Y:S01]  /*b180*/  STL [R1+0x4d8], R2 ;  /* 0x0004d80201007387 */ /* 0x0001e20000100800 */
[C---:B------:R-:W-:Y:S02]  /*b190*/  IMAD R4, R29.reuse, R5, R4 ;  /* 0x000000051d047224 */ /* 0x040fe400078e0204 */
[----:B------:R-:W-:Y:S01]  /*b1a0*/  IMAD R0, R29, R3, R0 ;  /* 0x000000031d007224 */ /* 0x000fe200078e0200 */
[----:B------:R-:W-:Y:S04]  /*b1b0*/  STL [R1+0x4d0], R7 ;  /* 0x0004d00701007387 */ /* 0x000fe80000100800 */
[----:B------:R-:W-:Y:S01]  /*b1c0*/  STL [R1+0x4bc], R6 ;  /* 0x0004bc0601007387 */ /* 0x000fe20000100800 */
[----:B0-----:R-:W-:-:S03]  /*b1d0*/  IABS R2, R17 ;  /* 0x0000001100027213 */ /* 0x001fc60000000000 */
[----:B------:R-:W3:Y:S04]  /*b1e0*/  LDL R17, [R1+0x38dc] ;  /* 0x0038dc0001117983 */ /* 0x000ee80000100800 */
[----:B------:R5:W-:Y:S04]  /*b1f0*/  STL [R1+0x4c4], R4 ;  /* 0x0004c40401007387 */ /* 0x000be80000100800 */
[----:B------:R4:W-:Y:S01]  /*b200*/  STL [R1+0x4c8], R0 ;  /* 0x0004c80001007387 */ /* 0x0009e20000100800 */
[----:B--2---:R-:W-:-:S03]  /*b210*/  IABS R8, R15 ;  /* 0x0000000f00087213 */ /* 0x004fc60000000000 */
[----:B------:R-:W2:Y:S01]  /*b220*/  LDL R15, [R1+0x38d0] ;  /* 0x0038d000010f7983 */ /* 0x000ea20000100800 */
        /* <DEDUP_REMOVED lines=16> */
[----:B----4-:R-:W-:Y:S02]  /*b330*/  IABS R0, R13 ;  /* 0x0000000d00007213 */ /* 0x010fe40000000000 */
[----:B------:R-:W4:Y:S04]  /*b340*/  LDL R13, [R1+0x38cc] ;  /* 0x0038cc00010d7983 */ /* 0x000f280000100800 */
[----:B------:R3:W-:Y:S04]  /*b350*/  STL [R1+0x4c0], R2 ;  /* 0x0004c00201007387 */ /* 0x0007e80000100800 */
[----:B------:R-:W-:Y:S04]  /*b360*/  STL [R1+0x4a4], R8 ;  /* 0x0004a40801007387 */ /* 0x000fe80000100800 */
[----:B------:R2:W-:Y:S01]  /*b370*/  STL [R1+0x4ac], R6 ;  /* 0x0004ac0601007387 */ /* 0x0005e20000100800 */
[----:B---3--:R-:W-:-:S03]  /*b380*/  IABS R2, R14 ;  /* 0x0000000e00027213 */ /* 0x008fc60000000000 */
[----:B------:R-:W3:Y:S01]  /*b390*/  LDL R14, [R1+0x38c0] ;  /* 0x0038c000010e7983 */ /* 0x000ee20000100800 */
[----:B------:R-:W-:-:S04]  /*b3a0*/  IMAD.HI.U32 R3, R28, R0, RZ ;  /* 0x000000001c037227 */ /* 0x000fc800078e00ff */
[----:B------:R-:W-:Y:S01]  /*b3b0*/  IMAD.MOV R3, RZ, RZ, -R3 ;  /* 0x000000ffff037224 */ /* 0x000fe200078e0a03 */
[----:B------:R-:W-:Y:S03]  /*b3c0*/  STL [R1+0x4b4], R4 ;  /* 0x0004b40401007387 */ /* 0x000fe60000100800 */
[----:B------:R-:W-:Y:S01]  /*b3d0*/  IMAD R0, R29, R3, R0 ;  /* 0x000000031d007224 */ /* 0x000fe200078e0200 */
[----:B------:R-:W-:Y:S02]  /*b3e0*/  IABS R7, R17 ;  /* 0x0000001100077213 */ /* 0x000fe40000000000 */
[----:B------:R-:W3:Y:S04]  /*b3f0*/  LDL R17, [R1+0x38c4] ;  /* 0x0038c40001117983 */ /* 0x000ee80000100800 */
[----:B------:R5:W-:Y:S01]  /*b400*/  STL [R1+0x4b8], R0 ;  /* 0x0004b80001007387 */ /* 0x000be20000100800 */
[----:B--2---:R-:W-:-:S03]  /*b410*/  IABS R6, R15 ;  /* 0x0000000f00067213 */ /* 0x004fc60000000000 */
[----:B------:R-:W2:Y:S01]  /*b420*/  LDL R15, [R1+0x38b8] ;  /* 0x0038b800010f7983 */ /* 0x000ea20000100800 */
        /* <DEDUP_REMOVED lines=21> */
[----:B------:R0:W-:Y:S04]  /*b580*/  STL [R1+0x494], R6 ;  /* 0x0004940601007387 */ /* 0x0001e80000100800 */
[----:B------:R2:W-:Y:S01]  /*b590*/  STL [R1+0x49c], R4 ;  /* 0x00049c0401007387 */ /* 0x0005e20000100800 */
[----:B----4-:R-:W-:-:S03]  /*b5a0*/  IABS R2, R13 ;  /* 0x0000000d00027213 */ /* 0x010fc60000000000 */
[----:B------:R-:W4:Y:S04]  /*b5b0*/  LDL R13, [R1+0x38b4] ;  /* 0x0038b400010d7983 */ /* 0x000f280000100800 */
[----:B------:R-:W-:Y:S01]  /*b5c0*/  STL [R1+0x4a0], R0 ;  /* 0x0004a00001007387 */ /* 0x000fe20000100800 */
[----:B---3--:R-:W-:-:S03]  /*b5d0*/  IABS R8, R14 ;  /* 0x0000000e00087213 */ /* 0x008fc60000000000 */
[----:B------:R-:W3:Y:S04]  /*b5e0*/  LDL R16, [R1+0x38ac] ;  /* 0x0038ac0001107983 */ /* 0x000ee80000100800 */
[----:B------:R-:W3:Y:S01]  /*b5f0*/  LDL R14, [R1+0x38a8] ;  /* 0x0038a800010e7983 */ /* 0x000ee20000100800 */
[----:B------:R-:W-:-:S04]  /*b600*/  IMAD.HI.U32 R3, R28, R2, RZ ;  /* 0x000000021c037227 */ /* 0x000fc800078e00ff */
[----:B------:R-:W-:Y:S01]  /*b610*/  IMAD.HI.U32 R9, R28, R8, RZ ;  /* 0x000000081c097227 */ /* 0x000fe200078e00ff */
[----:B0-----:R-:W-:-:S03]  /*b620*/  IABS R6, R17 ;  /* 0x0000001100067213 */ /* 0x001fc60000000000 */
[----:B------:R-:W-:Y:S01]  /*b630*/  IMAD.MOV R3, RZ, RZ, -R3 ;  /* 0x000000ffff037224 */ /* 0x000fe200078e0a03 */
[----:B------:R-:W3:Y:S01]  /*b640*/  LDL R17, [R1+0x38a4] ;  /* 0x0038a40001117983 */ /* 0x000ee20000100800 */
[----:B------:R-:W-:-:S04]  /*b650*/  IMAD.HI.U32 R7, R28, R6, RZ ;  /* 0x000000061c077227 */ /* 0x000fc800078e00ff */
[----:B------:R-:W-:Y:S02]  /*b660*/  IMAD.MOV R9, RZ, RZ, -R9 ;  /* 0x000000ffff097224 */ /* 0x000fe400078e0a09 */
[----:B------:R-:W-:Y:S02]  /*b670*/  IMAD.MOV R7, RZ, RZ, -R7 ;  /* 0x000000ffff077224 */ /* 0x000fe400078e0a07 */
[C---:B------:R-:W-:Y:S02]  /*b680*/  IMAD R2, R29.reuse, R3, R2 ;  /* 0x000000031d027224 */ /* 0x040fe400078e0202 */
[C---:B------:R-:W-:Y:S02]  /*b690*/  IMAD R8, R29.reuse, R9, R8 ;  /* 0x000000091d087224 */ /* 0x040fe400078e0208 */
[----:B------:R-:W-:Y:S01]  /*b6a0*/  IMAD R6, R29, R7, R6 ;  /* 0x000000071d067224 */ /* 0x000fe200078e0206 */
[----:B--2---:R-:W-:Y:S02]  /*b6b0*/  IABS R4, R15 ;  /* 0x0000000f00047213 */ /* 0x004fe40000000000 */
[----:B------:R-:W2:Y:S04]  /*b6c0*/  LDL R15, [R1+0x38a0] ;  /* 0x0038a000010f7983 */ /* 0x000ea80000100800 */
[----:B------:R5:W-:Y:S04]  /*b6d0*/  STL [R1+0x498], R2 ;  /* 0x0004980201007387 */ /* 0x000be80000100800 */
[----:B------:R-:W-:Y:S04]  /*b6e0*/  STL [R1+0x47c], R8 ;  /* 0x00047c0801007387 */ /* 0x000fe80000100800 */
[----:B------:R3:W-:Y:S01]  /*b6f0*/  STL [R1+0x484], R6 ;  /* 0x0004840601007387 */ /* 0x0007e20000100800 */
[----:B-----5:R-:W-:-:S03]  /*b700*/  IABS R2, R11 ;  /* 0x0000000b00027213 */ /* 0x020fc60000000000 */
[----:B------:R-:W5:Y:S01]  /*b710*/  LDL R11, [R1+0x3898] ;  /* 0x00389800010b7983 */ /* 0x000f620000100800 */
[----:B------:R-:W-:Y:S01]  /*b720*/  IMAD.HI.U32 R5, R28, R4, RZ ;  /* 0x000000041c057227 */ /* 0x000fe200078e00ff */
[----:B------:R-:W-:-:S03]  /*b730*/  IABS R0, R18 ;  /* 0x0000001200007213 */ /* 0x000fc60000000000 */
[----:B------:R-:W-:Y:S02]  /*b740*/  IMAD.MOV R5, RZ, RZ, -R5 ;  /* 0x000000ffff057224 */ /* 0x000fe400078e0a05 */
[----:B------:R-:W-:-:S04]  /*b750*/  IMAD.HI.U32 R3, R28, R0, RZ ;  /* 0x000000001c037227 */ /* 0x000fc800078e00ff */
[----:B------:R-:W-:Y:S02]  /*b760*/  IMAD.MOV R3, RZ, RZ, -R3 ;  /* 0x000000ffff037224 */ /* 0x000fe400078e0a03 */
[C---:B------:R-:W-:Y:S02]  /*b770*/  IMAD R4, R29.reuse, R5, R4 ;  /* 0x000000051d047224 */ /* 0x040fe400078e0204 */
[----:B------:R-:W-:-:S03]  /*b780*/  IMAD R0, R29, R3, R0 ;  /* 0x000000031d007224 */ /* 0x000fc600078e0200 */
[----:B------:R0:W-:Y:S04]  /*b790*/  STL [R1+0x48c], R4 ;  /* 0x00048c0401007387 */ /* 0x0001e80000100800 */
[----:B------:R-:W5:Y:S04]  /*b7a0*/  LDL R18, [R1+0x389c] ;  /* 0x00389c0001127983 */ /* 0x000f680000100800 */
[----:B------:R2:W-:Y:S01]  /*b7b0*/  STL [R1+0x490], R0 ;  /* 0x0004900001007387 */ /* 0x0005e20000100800 */
[----:B------:R-:W-:Y:S01]  /*b7c0*/  IMAD.HI.U32 R3, R28, R2, RZ ;  /* 0x000000021c037227 */ /* 0x000fe200078e00ff */
[----:B----4-:R-:W-:-:S02]  /*b7d0*/  IABS R7, R13 ;  /* 0x0000000d00077213 */ /* 0x010fc40000000000 */
[----:B------:R-:W4:Y:S01]  /*b7e0*/  LDL R13, [R1+0x3894] ;  /* 0x00389400010d7983 */ /* 0x000f220000100800 */
[----:B---3--:R-:W-:-:S03]  /*b7f0*/  IABS R6, R14 ;  /* 0x0000000e00067213 */ /* 0x008fc60000000000 */
[----:B------:R-:W3:Y:S01]  /*b800*/  LDL R14, [R1+0x3890] ;  /* 0x00389000010e7983 */ /* 0x000ee20000100800 */
[----:B0-----:R-:W-:Y:S01]  /*b810*/  IABS R4, R16 ;  /* 0x0000001000047213 */ /* 0x001fe20000000000 */
        /* <DEDUP_REMOVED lines=11> */
[----:B--2---:R-:W-:Y:S02]  /*b8d0*/  IABS R0, R15 ;  /* 0x0000000f00007213 */ /* 0x004fe40000000000 */
[----:B------:R-:W2:Y:S04]  /*b8e0*/  LDL R15, [R1+0x3888] ;  /* 0x00388800010f7983 */ /* 0x000ea80000100800 */
[----:B------:R0:W-:Y:S04]  /*b8f0*/  STL [R1+0x488], R2 ;  /* 0x0004880201007387 */ /* 0x0001e80000100800 */
[----:B------:R-:W-:Y:S04]  /*b900*/  STL [R1+0x480], R7 ;  /* 0x0004800701007387 */ /* 0x000fe80000100800 */
[----:B------:R1:W-:Y:S04]  /*b910*/  STL [R1+0x46c], R6 ;  /* 0x00046c0601007387 */ /* 0x0003e80000100800 */
[----:B------:R-:W-:Y:S01]  /*b920*/  STL [R1+0x474], R4 ;  /* 0x0004740401007387 */ /* 0x000fe20000100800 */
[----:B-----5:R-:W-:-:S03]  /*b930*/  IABS R8, R11 ;  /* 0x0000000b00087213 */ /* 0x020fc60000000000 */
[----:B------:R-:W5:Y:S01]  /*b940*/  LDL R11, [R1+0x388c] ;  /* 0x00388c00010b7983 */ /* 0x000f620000100800 */
[----:B------:R-:W-:-:S04]  /*b950*/  IMAD.HI.U32 R3, R28, R0, RZ ;  /* 0x000000001c037227 */ /* 0x000fc800078e00ff */
[----:B------:R-:W-:-:S04]  /*b960*/  IMAD.MOV R3, RZ, RZ, -R3 ;  /* 0x000000ffff037224 */ /* 0x000fc800078e0a03 */
[----:B------:R-:W-:Y:S01]  /*b970*/  IMAD R0, R29, R3, R0 ;  /* 0x000000031d007224 */ /* 0x000fe200078e0200 */
[----:B0-----:R-:W-:-:S04]  /*b980*/  IABS R2, R17 ;  /* 0x0000001100027213 */ /* 0x001fc80000000000 */
[----:B------:R4:W-:Y:S01]  /*b990*/  STL [R1+0x478], R0 ;  /* 0x0004780001007387 */ /* 0x0009e20000100800 */
[----:B-1----:R-:W-:-:S03]  /*b9a0*/  IABS R6, R18 ;  /* 0x0000001200067213 */ /* 0x002fc60000000000 */
[----:B------:R-:W5:Y:S01]  /*b9b0*/  LDL R18, [R1+0x3880] ;  /* 0x0038800001127983 */ /* 0x000f620000100800 */
[----:B------:R-:W-:-:S04]  /*b9c0*/  IMAD.HI.U32 R3, R28, R2, RZ ;  /* 0x000000021c037227 */ /* 0x000fc800078e00ff */
[----:B------:R-:W-:-:S04]  /*b9d0*/  IMAD.MOV R3, RZ, RZ, -R3 ;  /* 0x000000ffff037224 */ /* 0x000fc800078e0a03 */
[----:B------:R-:W-:Y:S02]  /*b9e0*/  IMAD R2, R29, R3, R2 ;  /* 0x000000031d027224 */ /* 0x000fe400078e0202 */
[----:B------:R-:W-:Y:S01]  /*b9f0*/  IMAD.HI.U32 R9, R28, R8, RZ ;  /* 0x000000081c097227 */ /* 0x000fe200078e00ff */
[----:B----4-:R-:W-:Y:S02]  /*ba00*/  IABS R0, R13 ;  /* 0x0000000d00007213 */ /* 0x010fe40000000000 */
[----:B------:R-:W4:Y:S01]  /*ba10*/  LDL R13, [R1+0x3878] ;  /* 0x00387800010d7983 */ /* 0x000f220000100800 */
[----:B---3--:R-:W-:-:S03]  /*ba20*/  IABS R4, R14 ;  /* 0x0000000e00047213 */ /* 0x008fc60000000000 */
[----:B------:R-:W3:Y:S04]  /*ba30*/  LDL R14, [R1+0x3884] ;  /* 0x00388400010e7983 */ /* 0x000ee80000100800 */
[----:B------:R2:W-:Y:S01]  /*ba40*/  STL [R1+0x470], R2 ;  /* 0x0004700201007387 */ /* 0x0005e20000100800 */
        /* <DEDUP_REMOVED lines=13> */
[----:B------:R-:W-:Y:S04]  /*bb20*/  STL [R1+0x3ea8], R26 ;  /* 0x003ea81a01007387 */ /* 0x000fe80000100800 */
[----:B------:R0:W-:Y:S04]  /*bb30*/  STL [R1+0x45c], R6 ;  /* 0x00045c0601007387 */ /* 0x0001e80000100800 */
[----:B------:R-:W2:Y:S04]  /*bb40*/  LDL R17, [R1+0x3870] ;  /* 0x0038700001117983 */ /* 0x000ea80000100800 */
[----:B------:R-:W-:Y:S04]  /*bb50*/  STL [R1+0x464], R4 ;  /* 0x0004640401007387 */ /* 0x000fe80000100800 */
[----:B------:R4:W-:Y:S01]  /*bb60*/  STL [R1+0x468], R0 ;  /* 0x0004680001007387 */ /* 0x0009e20000100800 */
[----:B-----5:R-:W-:-:S03]  /*bb70*/  IABS R7, R11 ;  /* 0x0000000b00077213 */ /* 0x020fc60000000000 */
[----:B------:R-:W5:Y:S01]  /*bb80*/  LDL R11, [R1+0x3874] ;  /* 0x00387400010b7983 */ /* 0x000f620000100800 */
[----:B------:R-:W-:-:S04]  /*bb90*/  IMAD.HI.U32 R3, R28, R2, RZ ;  /* 0x000000021c037227 */ /* 0x000fc800078e00ff */
[----:B------:R-:W-:-:S04]  /*bba0*/  IMAD.HI.U32 R8, R28, R7, RZ ;  /* 0x000000071c087227 */ /* 0x000fc800078e00ff */
[----:B------:R-:W-:Y:S01]  /*bbb0*/  IMAD.MOV R3, RZ, RZ, -R3 ;  /* 0x000000ffff037224 */ /* 0x000fe200078e0a03 */
[----:B0-----:R-:W-:Y:S02]  /*bbc0*/  IABS R6, R18 ;  /* 0x0000001200067213 */ /* 0x001fe40000000000 */
[----:B------:R-:W5:Y:S03]  /*bbd0*/  LDL R18, [R1+0x3868] ;  /* 0x0038680001127983 */ /* 0x000f660000100800 */
[----:B------:R-:W-:-:S04]  /*bbe0*/  IMAD.HI.U32 R9, R28, R6, RZ ;  /* 0x000000061c097227 */ /* 0x000fc800078e00ff */
[----:B------:R-:W-:Y:S02]  /*bbf0*/  IMAD.MOV R8, RZ, RZ, -R8 ;  /* 0x000000ffff087224 */ /* 0x000fe400078e0a08 */
[----:B------:R-:W-:Y:S02]  /*bc00*/  IMAD.MOV R9, RZ, RZ, -R9 ;  /* 0x000000ffff097224 */ /* 0x000fe400078e0a09 */
[C---:B------:R-:W-:Y:S02]  /*bc10*/  IMAD R2, R29.reuse, R3, R2 ;  /* 0x000000031d027224 */ /* 0x040fe400078e0202 */
[C---:B------:R-:W-:Y:S02]  /*bc20*/  IMAD R7, R29.reuse, R8, R7 ;  /* 0x000000081d077224 */ /* 0x040fe400078e0207 */
[----:B------:R-:W-:Y:S01]  /*bc30*/  IMAD R6, R29, R9, R6 ;  /* 0x000000091d067224 */ /* 0x000fe200078e0206 */
[----:B----4-:R-:W-:Y:S02]  /*bc40*/  IABS R0, R13 ;  /* 0x0000000d00007213 */ /* 0x010fe40000000000 */
[----:B------:R-:W4:Y:S01]  /*bc50*/  LDL R13, [R1+0x3860] ;  /* 0x00386000010d7983 */ /* 0x000f220000100800 */
[----:B---3--:R-:W-:-:S03]  /*bc60*/  IABS R4, R14 ;  /* 0x0000000e00047213 */ /* 0x008fc60000000000 */
        /* <DEDUP_REMOVED lines=21> */
[C---:B------:R-:W-:Y:S01]  /*bdc0*/  IMAD.HI.U32 R7, R28.reuse, R6, RZ ;  /* 0x000000061c077227 */ /* 0x040fe200078e00ff */
[----:B0-----:R-:W-:Y:S02]  /*bdd0*/  IABS R4, R18 ;  /* 0x0000001200047213 */ /* 0x001fe40000000000 */
[----:B------:R-:W5:Y:S01]  /*bde0*/  LDL R18, [R1+0x3850] ;  /* 0x0038500001127983 */ /* 0x000f620000100800 */
        /* <DEDUP_REMOVED lines=8> */
[----:B---3--:R-:W-:-:S02]  /*be70*/  IABS R0, R14 ;  /* 0x0000000e00007213 */ /* 0x008fc40000000000 */
[----:B------:R-:W3:Y:S03]  /*be80*/  LDL R14, [R1+0x3854] ;  /* 0x00385400010e7983 */ /* 0x000ee60000100800 */
[----:B------:R-:W-:-:S04]  /*be90*/  IMAD.HI.U32 R3, R28, R0, RZ ;  /* 0x000000001c037227 */ /* 0x000fc800078e00ff */
[----:B------:R-:W-:Y:S01]  /*bea0*/  IMAD.MOV R3, RZ, RZ, -R3 ;  /* 0x000000ffff037224 */ /* 0x000fe200078e0a03 */
[----:B------:R4:W-:Y:S03]  /*beb0*/  STL [R1+0x448], R2 ;  /* 0x0004480201007387 */ /* 0x0009e60000100800 */
[----:B------:R-:W-:Y:S01]  /*bec0*/  IMAD R0, R29, R3, R0 ;  /* 0x000000031d007224 */ /* 0x000fe200078e0200 */
[----:B------:R-:W-:Y:S04]  /*bed0*/  STL [R1+0x42c], R8 ;  /* 0x00042c0801007387 */ /* 0x000fe80000100800 */
[----:B------:R-:W-:Y:S01]  /*bee0*/  STL [R1+0x434], R6 ;  /* 0x0004340601007387 */ /* 0x000fe20000100800 */
[----:B----4-:R-:W-:-:S03]  /*bef0*/  IABS R2, R13 ;  /* 0x0000000d00027213 */ /* 0x010fc60000000000 */
[----:B------:R5:W-:Y:S04]  /*bf00*/  STL [R1+0x43c], R4 ;  /* 0x00043c0401007387 */ /* 0x000be80000100800 */
[----:B------:R-:W4:Y:S04]  /*bf10*/  LDL R13, [R1+0x3848] ;  /* 0x00384800010d7983 */ /* 0x000f280000100800 */
        /* <DEDUP_REMOVED lines=17> */
[----:B------:R3:W-:Y:S01]  /*c030*/  STL [R1+0x438], R2 ;  /* 0x0004380201007387 */ /* 0x0007e20000100800 */
[----:B0-----:R-:W-:-:S03]  /*c040*/  IABS R0, R18 ;  /* 0x0000001200007213 */ /* 0x001fc60000000000 */
[----:B------:R-:W-:Y:S04]  /*c050*/  STL [R1+0x430], R7 ;  /* 0x0004300701007387 */ /* 0x000fe80000100800 */
[----:B------:R2:W-:Y:S04]  /*c060*/  STL [R1+0x41c], R6 ;  /* 0x00041c0601007387 */ /* 0x0005e80000100800 */
[----:B------:R-:W5:Y:S01]  /*c070*/  LDL R18, [R1+0x383c] ;  /* 0x00383c0001127983 */ /* 0x000f620000100800 */
[----:B------:R-:W-:-:S04]  /*c080*/  IMAD.HI.U32 R5, R28, R4, RZ ;  /* 0x000000041c057227 */ /* 0x000fc800078e00ff */
[----:B------:R-:W-:-:S04]  /*c090*/  IMAD.HI.U32 R3, R28, R0, RZ ;  /* 0x000000001c037227 */ /* 0x000fc800078e00ff */
[----:B------:R-:W-:Y:S02]  /*c0a0*/  IMAD.MOV R5, RZ, RZ, -R5 ;  /* 0x000000ffff057224 */ /* 0x000fe400078e0a05 */
[----:B------:R-:W-:Y:S02]  /*c0b0*/  IMAD.MOV R3, RZ, RZ, -R3 ;  /* 0x000000ffff037224 */ /* 0x000fe400078e0a03 */
[C---:B------:R-:W-:Y:S02]  /*c0c0*/  IMAD R4, R29.reuse, R5, R4 ;  /* 0x000000051d047224 */ /* 0x040fe400078e0204 */
[----:B------:R-:W-:Y:S01]  /*c0d0*/  IMAD R0, R29, R3, R0 ;  /* 0x000000031d007224 */ /* 0x000fe200078e0200 */
[----:B---3--:R-:W-:Y:S02]  /*c0e0*/  IABS R2, R14 ;  /* 0x0000000e00027213 */ /* 0x008fe40000000000 */
[----:B------:R-:W3:Y:S04]  /*c0f0*/  LDL R14, [R1+0x3830] ;  /* 0x00383000010e7983 */ /* 0x000ee80000100800 */
[----:B------:R-:W-:Y:S04]  /*c100*/  STL [R1+0x424], R4 ;  /* 0x0004240401007387 */ /* 0x000fe80000100800 */
[----:B------:R5:W-:Y:S01]  /*c110*/  STL [R1+0x428], R0 ;  /* 0x0004280001007387 */ /* 0x000be20000100800 */
[----:B----4-:R-:W-:-:S03]  /*c120*/  IABS R8, R13 ;  /* 0x0000000d00087213 */ /* 0x010fc60000000000 */
[----:B------:R-:W4:Y:S01]  /*c130*/  LDL R13, [R1+0x3834] ;  /* 0x00383400010d7983 */ /* 0x000f220000100800 */
[----:B--2---:R-:W-:-:S03]  /*c140*/  IABS R6, R15 ;  /* 0x0000000f00067213 */ /* 0x004fc60000000000 */
[----:B------:R-:W2:Y:S01]  /*c150*/  LDL R15, [R1+0x3828] ;  /* 0x00382800010f7983 */ /* 0x000ea20000100800 */
[----:B-----5:R-:W-:-:S03]  /*c160*/  IABS R0, R11 ;  /* 0x0000000b00007213 */ /* 0x020fc60000000000 */
[----:B------:R-:W5:Y:S01]  /*c170*/  LDL R11, [R1+0x382c] ;  /* 0x00382c00010b7983 */ /* 0x000f620000100800 */
[----:B------:R-:W-:Y:S01]  /*c180*/  IMAD.HI.U32 R3, R28, R2, RZ ;  /* 0x000000021c037227 */ /* 0x000fe200078e00ff */
[----:B------:R-:W-:-:S03]  /*c190*/  IABS R4, R16 ;  /* 0x0000001000047213 */ /* 0x000fc60000000000 */
[----:B------:R-:W-:Y:S02]  /*c1a0*/  IMAD.MOV R3, RZ, RZ, -R3 ;  /* 0x000000ffff037224 */ /* 0x000fe400078e0a03 */
[----:B------:R-:W-:-:S04]  /*c1b0*/  IMAD.HI.U32 R9, R28, R8, RZ ;  /* 0x000000081c097227 */ /* 0x000fc800078e00ff */
[----:B------:R-:W-:-:S04]  /*c1c0*/  IMAD.HI.U32 R7, R28, R6, RZ ;  /* 0x000000061c077227 */ /* 0x000fc800078e00ff */
[----:B------:R-:W-:Y:S02]  /*c1d0*/  IMAD R2, R29, R3, R2 ;  /* 0x000000031d027224 */ /* 0x000fe400078e0202 */
        /* <DEDUP_REMOVED lines=11> */
[----:B------:R-:W-:Y:S01]  /*c290*/  STL [R1+0x404], R8 ;  /* 0x0004040801007387 */ /* 0x000fe20000100800 */
[----:B------:R-:W-:-:S03]  /*c2a0*/  IABS R7, R18 ;  /* 0x0000001200077213 */ /* 0x000fc60000000000 */
[----:B------:R3:W-:Y:S04]  /*c2b0*/  STL [R1+0x40c], R6 ;  /* 0x00040c0601007387 */ /* 0x0007e80000100800 */
[----:B------:R4:W-:Y:S04]  /*c2c0*/  STL [R1+0x414], R4 ;  /* 0x0004140401007387 */ /* 0x0009e80000100800 */
[----:B------:R2:W-:Y:S04]  /*c2d0*/  STL [R1+0x418], R0 ;  /* 0x0004180001007387 */ /* 0x0005e80000100800 */
[----:B------:R-:W5:Y:S01]  /*c2e0*/  LDL R18, [R1+0x3820] ;  /* 0x0038200001127983 */ /* 0x000f620000100800 */
[----:B0-----:R-:W-:-:S03]  /*c2f0*/  IABS R2, R17 ;  /* 0x0000001100027213 */ /* 0x001fc60000000000 */
[----:B------:R-:W5:Y:S01]  /*c300*/  LDL R16, [R1+0x3818] ;  /* 0x0038180001107983 */ /* 0x000f620000100800 */
[----:B---3--:R-:W-:-:S03]  /*c310*/  IABS R6, R14 ;  /* 0x0000000e00067213 */ /* 0x008fc60000000000 */
[----:B------:R-:W3:Y:S04]  /*c320*/  LDL R17, [R1+0x381c] ;  /* 0x00381c0001117983 */ /* 0x000ee80000100800 */
[----:B------:R-:W3:Y:S01]  /*c330*/  LDL R14, [R1+0x3824] ;  /* 0x00382400010e7983 */ /* 0x000ee20000100800 */
[----:B------:R-:W-:-:S04]  /*c340*/  IMAD.HI.U32 R3, R28, R2, RZ ;  /* 0x000000021c037227 */ /* 0x000fc800078e00ff */
[----:B------:R-:W-:-:S04]  /*c350*/  IMAD.HI.U32 R8, R28, R7, RZ ;  /* 0x000000071c087227 */ /* 0x000fc800078e00ff */
[----:B------:R-:W-:Y:S02]  /*c360*/  IMAD.MOV R3, RZ, RZ, -R3 ;  /* 0x000000ffff037224 */ /* 0x000fe400078e0a03 */
[----:B------:R-:W-:Y:S02]  /*c370*/  IMAD.MOV R8, RZ, RZ, -R8 ;  /* 0x000000ffff087224 */ /* 0x000fe400078e0a08 */
[C---:B------:R-:W-:Y:S02]  /*c380*/  IMAD R2, R29.reuse, R3, R2 ;  /* 0x000000031d027224 */ /* 0x040fe400078e0202 */
[----:B------:R-:W-:Y:S01]  /*c390*/  IMAD R7, R29, R8, R7 ;  /* 0x000000081d077224 */ /* 0x000fe200078e0207 */
[----:B----4-:R-:W-:Y:S02]  /*c3a0*/  IABS R4, R13 ;  /* 0x0000000d00047213 */ /* 0x010fe40000000000 */
[----:B--2---:R-:W-:Y:S02]  /*c3b0*/  IABS R0, R15 ;  /* 0x0000000f00007213 */ /* 0x004fe40000000000 */
[----:B------:R-:W2:Y:S04]  /*c3c0*/  LDL R15, [R1+0x3810] ;  /* 0x00381000010f7983 */ /* 0x000ea80000100800 */
[----:B------:R5:W-:Y:S04]  /*c3d0*/  STL [R1+0x410], R2 ;  /* 0x0004100201007387 */ /* 0x000be80000100800 */
[----:B------:R-:W4:Y:S04]  /*c3e0*/  LDL R13, [R1+0x3814] ;  /* 0x00381400010d7983 */ /* 0x000f280000100800 */
[----:B------:R-:W-:Y:S01]  /*c3f0*/  STL [R1+0x408], R7 ;  /* 0x0004080701007387 */ /* 0x000fe20000100800 */
        /* <DEDUP_REMOVED lines=12> */
[----:B------:R-:W-:Y:S04]  /*c4c0*/  STL [R1+0x3ea4], R25 ;  /* 0x003ea41901007387 */ /* 0x000fe80000100800 */
[----:B------:R0:W-:Y:S01]  /*c4d0*/  STL [R1+0x400], R0 ;  /* 0x0004000001007387 */ /* 0x0001e20000100800 */
[----:B------:R-:W-:-:S04]  /*c4e0*/  IMAD.HI.U32 R3, R28, R2, RZ ;  /* 0x000000021c037227 */ /* 0x000fc800078e00ff */
[----:B------:R-:W-:Y:S01]  /*c4f0*/  IMAD.MOV R3, RZ, RZ, -R3 ;  /* 0x000000ffff037224 */ /* 0x000fe200078e0a03 */
[----:B------:R-:W-:Y:S02]  /*c500*/  IABS R8, R18 ;  /* 0x0000001200087213 */ /* 0x000fe40000000000 */
[----:B------:R-:W5:Y:S01]  /*c510*/  LDL R18, [R1+0x380c] ;  /* 0x00380c0001127983 */ /* 0x000f620000100800 */
[----:B------:R-:W-:Y:S01]  /*c520*/  IMAD R2, R29, R3, R2 ;  /* 0x000000031d027224 */ /* 0x000fe200078e0202 */
[----:B---3--:R-:W-:Y:S02]  /*c530*/  IABS R6, R14 ;  /* 0x0000000e00067213 */ /* 0x008fe40000000000 */
[----:B------:R-:W3:Y:S04]  /*c540*/  LDL R14, [R1+0x3804] ;  /* 0x00380400010e7983 */ /* 0x000ee80000100800 */
[----:B------:R2:W-:Y:S01]  /*c550*/  STL [R1+0x3f8], R2 ;  /* 0x0003f80201007387 */ /* 0x0005e20000100800 */
[----:B------:R-:W-:-:S02]  /*c560*/  IABS R4, R16 ;  /* 0x0000001000047213 */ /* 0x000fc40000000000 */
[----:B0-----:R-:W-:Y:S01]  /*c570*/  IABS R0, R17 ;  /* 0x0000001100007213 */ /* 0x001fe20000000000 */
[----:B------:R-:W-:-:S04]  /*c580*/  IMAD.HI.U32 R9, R28, R8, RZ ;  /* 0x000000081c097227 */ /* 0x000fc800078e00ff */
        /* <DEDUP_REMOVED lines=15> */
[----:B------:R0:W-:Y:S04]  /*c680*/  STL [R1+0x3ec], R4 ;  /* 0x0003ec0401007387 */ /* 0x0001e80000100800 */
[----:B------:R3:W-:Y:S01]  /*c690*/  STL [R1+0x3f0], R0 ;  /* 0x0003f00001007387 */ /* 0x0007e20000100800 */
[----:B----4-:R-:W-:-:S03]  /*c6a0*/  IABS R7, R13 ;  /* 0x0000000d00077213 */ /* 0x010fc60000000000 */
[----:B------:R-:W4:Y:S01]  /*c6b0*/  LDL R13, [R1+0x37f8] ;  /* 0x0037f800010d7983 */ /* 0x000f220000100800 */
[----:B-----5:R-:W-:Y:S01]  /*c6c0*/  IABS R6, R11 ;  /* 0x0000000b00067213 */ /* 0x020fe20000000000 */
[C---:B------:R-:W-:Y:S02]  /*c6d0*/  IMAD.HI.U32 R3, R28.reuse, R2, RZ ;  /* 0x000000021c037227 */ /* 0x040fe400078e00ff */
[----:B------:R-:W5:Y:S02]  /*c6e0*/  LDL R11, [R1+0x37fc] ;  /* 0x0037fc00010b7983 */ /* 0x000f640000100800 */
[C---:B------:R-:W-:Y:S02]  /*c6f0*/  IMAD.HI.U32 R8, R28.reuse, R7, RZ ;  /* 0x000000071c087227 */ /* 0x040fe400078e00ff */
[----:B------:R-:W4:Y:S02]  /*c700*/  LDL R17, [R1+0x37e8] ;  /* 0x0037e80001117983 */ /* 0x000f240000100800 */
[----:B------:R-:W-:-:S04]  /*c710*/  IMAD.HI.U32 R9, R28, R6, RZ ;  /* 0x000000061c097227 */ /* 0x000fc800078e00ff */
[----:B------:R-:W-:Y:S02]  /*c720*/  IMAD.MOV R3, RZ, RZ, -R3 ;  /* 0x000000ffff037224 */ /* 0x000fe400078e0a03 */
[----:B------:R-:W-:Y:S02]  /*c730*/  IMAD.MOV R8, RZ, RZ, -R8 ;  /* 0x000000ffff087224 */ /* 0x000fe400078e0a08 */
[----:B------:R-:W-:Y:S02]  /*c740*/  IMAD.MOV R9, RZ, RZ, -R9 ;  /* 0x000000ffff097224 */ /* 0x000fe400078e0a09 */
[C---:B------:R-:W-:Y:S02]  /*c750*/  IMAD R25, R29.reuse, R3, R2 ;  /* 0x000000031d197224 */ /* 0x040fe400078e0202 */
[C---:B------:R-:W-:Y:S02]  /*c760*/  IMAD R7, R29.reuse, R8, R7 ;  /* 0x000000081d077224 */ /* 0x040fe400078e0207 */
[----:B------:R-:W-:Y:S01]  /*c770*/  IMAD R6, R29, R9, R6 ;  /* 0x000000091d067224 */ /* 0x000fe200078e0206 */
[----:B0-----:R-:W-:-:S02]  /*c780*/  IABS R4, R18 ;  /* 0x0000001200047213 */ /* 0x001fc40000000000 */
[----:B------:R-:W4:Y:S01]  /*c790*/  LDL R18, [R1+0x37f4] ;  /* 0x0037f40001127983 */ /* 0x000f220000100800 */
[----:B---3--:R-:W-:-:S03]  /*c7a0*/  IABS R0, R14 ;  /* 0x0000000e00007213 */ /* 0x008fc60000000000 */
[----:B------:R-:W3:Y:S04]  /*c7b0*/  LDL R14, [R1+0x37f0] ;  /* 0x0037f000010e7983 */ /* 0x000ee80000100800 */
[----:B------:R-:W-:Y:S04]  /*c7c0*/  STL [R1+0x3e8], R25 ;  /* 0x0003e81901007387 */ /* 0x000fe80000100800 */
[----:B------:R-:W-:Y:S04]  /*c7d0*/  STL [R1+0x3eb4], R25 ;  /* 0x003eb41901007387 */ /* 0x000fe80000100800 */
        /* <DEDUP_REMOVED lines=25> */
[----:B0-----:R-:W-:Y:S02]  /*c970*/  IABS R4, R18 ;  /* 0x0000001200047213 */ /* 0x001fe40000000000 */
[----:B------:R-:W4:Y:S03]  /*c980*/  LDL R18, [R1+0x37d8] ;  /* 0x0037d80001127983 */ /* 0x000f260000100800 */
[----:B------:R-:W-:-:S04]  /*c990*/  IMAD.HI.U32 R5, R28, R4, RZ ;  /* 0x000000041c057227 */ /* 0x000fc800078e00ff */
[----:B------:R-:W-:Y:S01]  /*c9a0*/  IMAD.MOV R5, RZ, RZ, -R5 ;  /* 0x000000ffff057224 */ /* 0x000fe200078e0a05 */
[----:B---3--:R-:W-:Y:S02]  /*c9b0*/  IABS R0, R14 ;  /* 0x0000000e00007213 */ /* 0x008fe40000000000 */
[----:B------:R-:W3:Y:S03]  /*c9c0*/  LDL R14, [R1+0x37dc] ;  /* 0x0037dc00010e7983 */ /* 0x000ee60000100800 */
[----:B------:R-:W-:-:S04]  /*c9d0*/  IMAD.HI.U32 R3, R28, R0, RZ ;  /* 0x000000001c037227 */ /* 0x000fc800078e00ff */
        /* <DEDUP_REMOVED lines=28> */
[----:B0-----:R-:W-:Y:S02]  /*cba0*/  IABS R0, R18 ;  /* 0x0000001200007213 */ /* 0x001fe40000000000 */
        /* <DEDUP_REMOVED lines=18> */
[----:B----4-:R-:W-:Y:S02]  /*ccd0*/  IABS R4, R13 ;  /* 0x0000000d00047213 */ /* 0x010fe40000000000 */
[----:B------:R-:W4:Y:S01]  /*cce0*/  LDL R13, [R1+0x37b4] ;  /* 0x0037b400010d7983 */ /* 0x000f220000100800 */
        /* <DEDUP_REMOVED lines=15> */
[----:B------:R1:W-:Y:S04]  /*cde0*/  STL [R1+0x38c], R8 ;  /* 0x00038c0801007387 */ /* 0x0003e80000100800 */
[----:B------:R0:W-:Y:S04]  /*cdf0*/  STL [R1+0x394], R6 ;  /* 0x0003940601007387 */ /* 0x0001e80000100800 */
[----:B------:R2:W-:Y:S01]  /*ce00*/  STL [R1+0x39c], R4 ;  /* 0x00039c0401007387 */ /* 0x0005e20000100800 */
[----:B0-----:R-:W-:-:S03]  /*ce10*/  IABS R2, R18 ;  /* 0x0000001200027213 */ /* 0x001fc60000000000 */
[----:B------:R-:W4:Y:S04]  /*ce20*/  LDL R18, [R1+0x37a8] ;  /* 0x0037a80001127983 */ /* 0x000f280000100800 */
[----:B------:R-:W-:Y:S01]  /*ce30*/  STL [R1+0x3a0], R0 ;  /* 0x0003a00001007387 */ /* 0x000fe20000100800 */
[----:B---3--:R-:W-:-:S03]  /*ce40*/  IABS R7, R14 ;  /* 0x0000000e00077213 */ /* 0x008fc60000000000 */
[----:B------:R-:W3:Y:S04]  /*ce50*/  LDL R16, [R1+0x37a4] ;  /* 0x0037a40001107983 */ /* 0x000ee80000100800 */
[----:B------:R-:W3:Y:S01]  /*ce60*/  LDL R14, [R1+0x37ac] ;  /* 0x0037ac00010e7983 */ /* 0x000ee20000100800 */
[----:B------:R-:W-:-:S04]  /*ce70*/  IMAD.HI.U32 R3, R28, R2, RZ ;  /* 0x000000021c037227 */ /* 0x000fc800078e00ff */
[----:B-1----:R-:W-:Y:S01]  /*ce80*/  IMAD.HI.U32 R8, R28, R7, RZ ;  /* 0x000000071c087227 */ /* 0x002fe200078e00ff */
[----:B------:R-:W-:-:S03]  /*ce90*/  IABS R6, R17 ;  /* 0x0000001100067213 */ /* 0x000fc60000000000 */
        /* <DEDUP_REMOVED lines=15> */
[----:B----4-:R-:W-:Y:S01]  /*cf90*/  IABS R0, R13 ;  /* 0x0000000d00007213 */ /* 0x010fe20000000000 */
[----:B------:R-:W-:-:S04]  /*cfa0*/  IMAD.HI.U32 R5, R28, R4, RZ ;  /* 0x000000041c057227 */ /* 0x000fc800078e00ff */
[----:B------:R-:W-:-:S04]  /*cfb0*/  IMAD.HI.U32 R3, R28, R0, RZ ;  /* 0x000000001c037227 */ /* 0x000fc800078e00ff */
[----:B------:R-:W-:Y:S02]  /*cfc0*/  IMAD.MOV R5, RZ, RZ, -R5 ;  /* 0x000000ffff057224 */ /* 0x000fe400078e0a05 */
[----:B------:R-:W-:Y:S02]  /*cfd0*/  IMAD.MOV R3, RZ, RZ, -R3 ;  /* 0x000000ffff037224 */ /* 0x000fe400078e0a03 */
[C---:B------:R-:W-:Y:S02]  /*cfe0*/  IMAD R4, R29.reuse, R5, R4 ;  /* 0x000000051d047224 */ /* 0x040fe400078e0204 */
[----:B------:R-:W-:-:S03]  /*cff0*/  IMAD R0, R29, R3, R0 ;  /* 0x000000031d007224 */ /* 0x000fc600078e0200 */
[----:B------:R0:W-:Y:S04]  /*d000*/  STL [R1+0x384], R4 ;  /* 0x0003840401007387 */ /* 0x0001e80000100800 */
[----:B------:R-:W4:Y:S04]  /*d010*/  LDL R13, [R1+0x3794] ;  /* 0x00379400010d7983 */ /* 0x000f280000100800 */
[----:B------:R2:W-:Y:S01]  /*d020*/  STL [R1+0x388], R0 ;  /* 0x0003880001007387 */ /* 0x0005e20000100800 */
[----:B------:R-:W-:Y:S01]  /*d030*/  IMAD.HI.U32 R3, R28, R2, RZ ;  /* 0x000000021c037227 */ /* 0x000fe200078e00ff */
[----:B------:R-:W-:-:S02]  /*d040*/  IABS R8, R18 ;  /* 0x0000001200087213 */ /* 0x000fc40000000000 */
        /* <DEDUP_REMOVED lines=28> */
[----:B------:R-:W-:Y:S01]  /*d210*/  IMAD.HI.U32 R3, R28, R2, RZ ;  /* 0x000000021c037227 */ /* 0x000fe200078e00ff */
[----:B----4-:R-:W-:Y:S02]  /*d220*/  IABS R6, R13 ;  /* 0x0000000d00067213 */ /* 0x010fe40000000000 */
[----:B------:R-:W4:Y:S01]  /*d230*/  LDL R13, [R1+0x3784] ;  /* 0x00378400010d7983 */ /* 0x000f220000100800 */
[----:B------:R-:W-:-:S04]  /*d240*/  IMAD.MOV R3, RZ, RZ, -R3 ;  /* 0x000000ffff037224 */ /* 0x000fc800078e0a03 */
[----:B------:R-:W-:Y:S02]  /*d250*/  IMAD R2, R29, R3, R2 ;  /* 0x000000031d027224 */ /* 0x000fe400078e0202 */
[----:B------:R-:W-:-:S04]  /*d260*/  IMAD.HI.U32 R8, R28, R7, RZ ;  /* 0x000000071c087227 */ /* 0x000fc800078e00ff */
[----:B------:R-:W-:Y:S01]  /*d270*/  IMAD.HI.U32 R9, R28, R6, RZ ;  /* 0x000000061c097227 */ /* 0x000fe200078e00ff */
[----:B0-----:R-:W-:Y:S02]  /*d280*/  IABS R0, R18 ;  /* 0x0000001200007213 */ /* 0x001fe40000000000 */
[----:B------:R-:W4:Y:S01]  /*d290*/  LDL R18, [R1+0x377c] ;  /* 0x00377c0001127983 */ /* 0x000f220000100800 */
[----:B---3--:R-:W-:-:S03]  /*d2a0*/  IABS R4, R14 ;  /* 0x0000000e00047213 */ /* 0x008fc60000000000 */
[----:B------:R-:W3:Y:S04]  /*d2b0*/  LDL R14, [R1+0x3778] ;  /* 0x00377800010e7983 */ /* 0x000ee80000100800 */
[----:B------:R2:W-:Y:S01]  /*d2c0*/  STL [R1+0x370], R2 ;  /* 0x0003700201007387 */ /* 0x0005e20000100800 */
        /* <DEDUP_REMOVED lines=21> */
[----:B------:R-:W-:Y:S02]  /*d420*/  IMAD.MOV R3, RZ, RZ, -R3 ;  /* 0x000000ffff037224 */ /* 0x000fe400078e0a03 */
[----:B------:R-:W-:Y:S01]  /*d430*/  IMAD.MOV R9, RZ, RZ, -R9 ;  /* 0x000000ffff097224 */ /* 0x000fe200078e0a09 */
[----:B----4-:R-:W-:Y:S02]  /*d440*/  IABS R6, R13 ;  /* 0x0000000d00067213 */ /* 0x010fe40000000000 */
[----:B------:R-:W4:Y:S03]  /*d450*/  LDL R13, [R1+0x376c] ;  /* 0x00376c00010d7983 */ /* 0x000f260000100800 */
[----:B------:R-:W-:-:S04]  /*d460*/  IMAD.HI.U32 R7, R28, R6, RZ ;  /* 0x000000061c077227 */ /* 0x000fc800078e00ff */
[----:B------:R-:W-:Y:S02]  /*d470*/  IMAD.MOV R7, RZ, RZ, -R7 ;  /* 0x000000ffff077224 */ /* 0x000fe400078e0a07 */
[C---:B------:R-:W-:Y:S02]  /*d480*/  IMAD R2, R29.reuse, R3, R2 ;  /* 0x000000031d027224 */ /* 0x040fe400078e0202 */
[C---:B------:R-:W-:Y:S02]  /*d490*/  IMAD R8, R29.reuse, R9, R8 ;  /* 0x000000091d087224 */ /* 0x040fe400078e0208 */
[----:B------:R-:W-:Y:S01]  /*d4a0*/  IMAD R6, R29, R7, R6 ;  /* 0x000000071d067224 */ /* 0x000fe200078e0206 */
[----:B0-----:R-:W-:Y:S02]  /*d4b0*/  IABS R0, R18 ;  /* 0x0000001200007213 */ /* 0x001fe40000000000 */
        /* <DEDUP_REMOVED lines=24> */
[----:B------:R-:W-:Y:S01]  /*d640*/  IMAD R2, R29, R3, R2 ;  /* 0x000000031d027224 */ /* 0x000fe200078e0202 */
[----:B----4-:R-:W-:Y:S02]  /*d650*/  IABS R4, R13 ;  /* 0x0000000d00047213 */ /* 0x010fe40000000000 */
[----:B------:R-:W4:Y:S01]  /*d660*/  LDL R13, [R1+0x3754] ;  /* 0x00375400010d7983 */ /* 0x000f220000100800 */
[----:B------:R-:W-:Y:S02]  /*d670*/  IMAD.MOV R8, RZ, RZ, -R8 ;  /* 0x000000ffff087224 */ /* 0x000fe400078e0a08 */
[----:B------:R-:W-:-:S04]  /*d680*/  IMAD.HI.U32 R5, R28, R4, RZ ;  /* 0x000000041c057227 */ /* 0x000fc800078e00ff */
[----:B------:R-:W-:Y:S02]  /*d690*/  IMAD.MOV R9, RZ, RZ, -R9 ;  /* 0x000000ffff097224 */ /* 0x000fe400078e0a09 */
[----:B------:R-:W-:Y:S02]  /*d6a0*/  IMAD.MOV R5, RZ, RZ, -R5 ;  /* 0x000000ffff057224 */ /* 0x000fe400078e0a05 */
[C---:B------:R-:W-:Y:S02]  /*d6b0*/  IMAD R7, R29.reuse, R8, R7 ;  /* 0x000000081d077224 */ /* 0x040fe400078e0207 */
[C---:B------:R-:W-:Y:S02]  /*d6c0*/  IMAD R6, R29.reuse, R9, R6 ;  /* 0x000000091d067224 */ /* 0x040fe400078e0206 */
[----:B------:R-:W-:Y:S01]  /*d6d0*/  IMAD R4, R29, R5, R4 ;  /* 0x000000051d047224 */ /* 0x000fe200078e0204 */
[----:B---3--:R-:W-:Y:S02]  /*d6e0*/  IABS R0, R14 ;  /* 0x0000000e00007213 */ /* 0x008fe40000000000 */
[----:B------:R-:W3:Y:S03]  /*d6f0*/  LDL R14, [R1+0x3748] ;  /* 0x00374800010e7983 */ /* 0x000ee60000100800 */
[----:B------:R-:W-:-:S04]  /*d700*/  IMAD.HI.U32 R3, R28, R0, RZ ;  /* 0x000000001c037227 */ /* 0x000fc800078e00ff */
[----:B------:R-:W-:Y:S01]  /*d710*/  IMAD.MOV R3, RZ, RZ, -R3 ;  /* 0x000000ffff037224 */ /* 0x000fe200078e0a03 */
[----:B------:R0:W-:Y:S03]  /*d720*/  STL [R1+0x348], R2 ;  /* 0x0003480201007387 */ /* 0x0001e60000100800 */
[----:B------:R-:W-:Y:S01]  /*d730*/  IMAD R0, R29, R3, R0 ;  /* 0x000000031d007224 */ /* 0x000fe200078e0200 */
        /* <DEDUP_REMOVED lines=25> */
[----:B------:R-:W-:Y:S01]  /*d8d0*/  IMAD R4, R29, R5, R4 ;  /* 0x000000051d047224 */ /* 0x000fe200078e0204 */
[----:B----4-:R-:W-:-:S02]  /*d8e0*/  IABS R0, R13 ;  /* 0x0000000d00007213 */ /* 0x010fc40000000000 */
[----:B------:R-:W-:Y:S04]  /*d8f0*/  STL [R1+0x314], R8 ;  /* 0x0003140801007387 */ /* 0x000fe80000100800 */
[----:B------:R2:W-:Y:S04]  /*d900*/  STL [R1+0x31c], R6 ;  /* 0x00031c0601007387 */ /* 0x0005e80000100800 */
[----:B------:R-:W4:Y:S04]  /*d910*/  LDL R13, [R1+0x3730] ;  /* 0x00373000010d7983 */ /* 0x000f280000100800 */
[----:B------:R-:W-:Y:S01]  /*d920*/  STL [R1+0x324], R4 ;  /* 0x0003240401007387 */ /* 0x000fe20000100800 */
[----:B------:R-:W-:-:S04]  /*d930*/  IMAD.HI.U32 R3, R28, R0, RZ ;  /* 0x000000001c037227 */ /* 0x000fc800078e00ff */
[----:B------:R-:W-:-:S04]  /*d940*/  IMAD.MOV R3, RZ, RZ, -R3 ;  /* 0x000000ffff037224 */ /* 0x000fc800078e0a03 */
[----:B------:R-:W-:Y:S01]  /*d950*/  IMAD R0, R29, R3, R0 ;  /* 0x000000031d007224 */ /* 0x000fe200078e0200 */
[----:B---3--:R-:W-:Y:S02]  /*d960*/  IABS R2, R14 ;  /* 0x0000000e00027213 */ /* 0x008fe40000000000 */
[----:B------:R-:W3:Y:S04]  /*d970*/  LDL R14, [R1+0x3734] ;  /* 0x00373400010e7983 */ /* 0x000ee80000100800 */
        /* <DEDUP_REMOVED lines=25> */
[----:B----4-:R-:W-:-:S03]  /*db10*/  IABS R8, R13 ;  /* 0x0000000d00087213 */ /* 0x010fc60000000000 */
[----:B------:R3:W-:Y:S04]  /*db20*/  STL [R1+0x304], R6 ;  /* 0x0003040601007387 */ /* 0x0007e80000100800 */
[----:B------:R1:W-:Y:S04]  /*db30*/  STL [R1+0x30c], R4 ;  /* 0x00030c0401007387 */ /* 0x0003e80000100800 */
[----:B------:R-:W4:Y:S04]  /*db40*/  LDL R13, [R1+0x3724] ;  /* 0x00372400010d7983 */ /* 0x000f280000100800 */
[----:B------:R2:W-:Y:S01]  /*db50*/  STL [R1+0x310], R0 ;  /* 0x0003100001007387 */ /* 0x0005e20000100800 */
[----:B0-----:R-:W-:-:S03]  /*db60*/  IABS R2, R17 ;  /* 0x0000001100027213 */ /* 0x001fc60000000000 */
[----:B------:R-:W4:Y:S01]  /*db70*/  LDL R17, [R1+0x371c] ;  /* 0x00371c0001117983 */ /* 0x000f220000100800 */
[----:B---3--:R-:W-:-:S03]  /*db80*/  IABS R6, R14 ;  /* 0x0000000e00067213 */ /* 0x008fc60000000000 */
[----:B------:R-:W3:Y:S01]  /*db90*/  LDL R14, [R1+0x3718] ;  /* 0x00371800010e7983 */ /* 0x000ee20000100800 */
[----:B------:R-:W-:-:S04]  /*dba0*/  IMAD.HI.U32 R3, R28, R2, RZ ;  /* 0x000000021c037227 */ /* 0x000fc800078e00ff */
[----:B------:R-:W-:-:S04]  /*dbb0*/  IMAD.MOV R3, RZ, RZ, -R3 ;  /* 0x000000ffff037224 */ /* 0x000fc800078e0a03 */
[----:B------:R-:W-:Y:S02]  /*dbc0*/  IMAD R2, R29, R3, R2 ;  /* 0x000000031d027224 */ /* 0x000fe400078e0202 */
[----:B------:R-:W-:-:S04]  /*dbd0*/  IMAD.HI.U32 R9, R28, R8, RZ ;  /* 0x000000081c097227 */ /* 0x000fc800078e00ff */
[----:B------:R-:W-:Y:S01]  /*dbe0*/  IMAD.HI.U32 R7, R28, R6, RZ ;  /* 0x000000061c077227 */ /* 0x000fe200078e00ff */
[----:B-1----:R-:W-:-:S03]  /*dbf0*/  IABS R4, R18 ;  /* 0x0000001200047213 */ /* 0x002fc60000000000 */
[----:B------:R-:W-:Y:S02]  /*dc00*/  IMAD.MOV R9, RZ, RZ, -R9 ;  /* 0x000000ffff097224 */ /* 0x000fe400078e0a09 */
        /* <DEDUP_REMOVED lines=19> */
[----:B------:R-:W-:-:S04]  /*dd40*/  IMAD.HI.U32 R3, R28, R2, RZ ;  /* 0x000000021c037227 */ /* 0x000fc800078e00ff */
[----:B------:R-:W-:Y:S01]  /*dd50*/  IMAD.MOV R3, RZ, RZ, -R3 ;  /* 0x000000ffff037224 */ /* 0x000fe200078e0a03 */
[----:B----4-:R-:W-:Y:S02]  /*dd60*/  IABS R7, R13 ;  /* 0x0000000d00077213 */ /* 0x010fe40000000000 */
[----:B------:R-:W4:Y:S01]  /*dd70*/  LDL R13, [R1+0x370c] ;  /* 0x00370c00010d7983 */ /* 0x000f220000100800 */
[----:B------:R-:W-:-:S03]  /*dd80*/  IABS R4, R17 ;  /* 0x0000001100047213 */ /* 0x000fc60000000000 */
[----:B------:R-:W4:Y:S01]  /*dd90*/  LDL R17, [R1+0x3704] ;  /* 0x0037040001117983 */ /* 0x000f220000100800 */
[----:B---3--:R-:W-:-:S03]  /*dda0*/  IABS R6, R14 ;  /* 0x0000000e00067213 */ /* 0x008fc60000000000 */
[----:B------:R-:W3:Y:S01]  /*ddb0*/  LDL R14, [R1+0x3700] ;  /* 0x00370000010e7983 */ /* 0x000ee20000100800 */
[----:B------:R-:W-:-:S04]  /*ddc0*/  IMAD.HI.U32 R8, R28, R7, RZ ;  /* 0x000000071c087227 */ /* 0x000fc800078e00ff */
[----:B------:R-:W-:-:S04]  /*ddd0*/  IMAD.HI.U32 R9, R28, R6, RZ ;  /* 0x000000061c097227 */ /* 0x000fc800078e00ff */
[----:B------:R-:W-:Y:S02]  /*dde0*/  IMAD.MOV R8, RZ, RZ, -R8 ;  /* 0x000000ffff087224 */ /* 0x000fe400078e0a08 */
[----:B------:R-:W-:Y:S02]  /*ddf0*/  IMAD.MOV R9, RZ, RZ, -R9 ;  /* 0x000000ffff097224 */ /* 0x000fe400078e0a09 */
[C---:B------:R-:W-:Y:S02]  /*de00*/  IMAD R2, R29.reuse, R3, R2 ;  /* 0x000000031d027224 */ /* 0x040fe400078e0202 */
[C---:B------:R-:W-:Y:S02]  /*de10*/  IMAD R7, R29.reuse, R8, R7 ;  /* 0x000000081d077224 */ /* 0x040fe400078e0207 */
[----:B------:R-:W-:Y:S02]  /*de20*/  IMAD R6, R29, R9, R6 ;  /* 0x000000091d067224 */ /* 0x000fe400078e0206 */
        /* <DEDUP_REMOVED lines=12> */
[----:B------:R-:W-:Y:S01]  /*def0*/  IMAD R0, R29, R3, R0 ;  /* 0x000000031d007224 */ /* 0x000fe200078e0200 */
        /* <DEDUP_REMOVED lines=12> */
[----:B------:R-:W-:-:S04]  /*dfc0*/  IMAD.HI.U32 R7, R28, R6, RZ ;  /* 0x000000061c077227 */ /* 0x000fc800078e00ff */
[----:B------:R-:W-:Y:S01]  /*dfd0*/  IMAD.MOV R7, RZ, RZ, -R7 ;  /* 0x000000ffff077224 */ /* 0x000fe200078e0a07 */
[----:B0-----:R-:W-:Y:S02]  /*dfe0*/  IABS R0, R17 ;  /* 0x0000001100007213 */ /* 0x001fe40000000000 */
[----:B------:R-:W4:Y:S01]  /*dff0*/  LDL R17, [R1+0x36ec] ;  /* 0x0036ec0001117983 */ /* 0x000f220000100800 */
[----:B---3--:R-:W-:-:S03]  /*e000*/  IABS R4, R14 ;  /* 0x0000000e00047213 */ /* 0x008fc60000000000 */
        /* <DEDUP_REMOVED lines=30> */
[----:B------:R-:W-:-:S04]  /*e1f0*/  IMAD.HI.U32 R5, R28, R4, RZ ;  /* 0x000000041c057227 */ /* 0x000fc800078e00ff */
[----:B------:R-:W-:-:S04]  /*e200*/  IMAD.MOV R5, RZ, RZ, -R5 ;  /* 0x000000ffff057224 */ /* 0x000fc800078e0a05 */
        /* <DEDUP_REMOVED lines=20> */
[----:B------:R-:W-:Y:S02]  /*e350*/  IMAD.MOV R3, RZ, RZ, -R3 ;  /* 0x000000ffff037224 */ /* 0x000fe400078e0a03 */
[----:B------:R-:W-:-:S04]  /*e360*/  IMAD.HI.U32 R9, R28, R8, RZ ;  /* 0x000000081c097227 */ /* 0x000fc800078e00ff */
[----:B------:R-:W-:-:S04]  /*e370*/  IMAD.HI.U32 R7, R28, R6, RZ ;  /* 0x000000061c077227 */ /* 0x000fc800078e00ff */
[----:B------:R-:W-:-:S04]  /*e380*/  IMAD.HI.U32 R5, R28, R4, RZ ;  /* 0x000000041c057227 */ /* 0x000fc800078e00ff */
[C---:B------:R-:W-:Y:S02]  /*e390*/  IMAD R2, R29.reuse, R3, R2 ;  /* 0x000000031d027224 */ /* 0x040fe400078e0202 */
[----:B------:R-:W-:Y:S02]  /*e3a0*/  IMAD.MOV R9, RZ, RZ, -R9 ;  /* 0x000000ffff097224 */ /* 0x000fe400078e0a09 */
[----:B------:R-:W-:Y:S02]  /*e3b0*/  IMAD.MOV R7, RZ, RZ, -R7 ;  /* 0x000000ffff077224 */ /* 0x000fe400078e0a07 */
[----:B------:R-:W-:Y:S02]  /*e3c0*/  IMAD.MOV R5, RZ, RZ, -R5 ;  /* 0x000000ffff057224 */ /* 0x000fe400078e0a05 */
[C---:B------:R-:W-:Y:S02]  /*e3d0*/  IMAD R8, R29.reuse, R9, R8 ;  /* 0x000000091d087224 */ /* 0x040fe400078e0208 */
[----:B------:R-:W-:-:S02]  /*e3e0*/  IMAD R6, R29, R7, R6 ;  /* 0x000000071d067224 */ /* 0x000fc400078e0206 */
[C---:B------:R-:W-:Y:S01]  /*e3f0*/  IMAD R4, R29.reuse, R5, R4 ;  /* 0x000000051d047224 */ /* 0x040fe200078e0204 */
[----:B----4-:R-:W-:Y:S02]  /*e400*/  IABS R0, R13 ;  /* 0x0000000d00007213 */ /* 0x010fe40000000000 */
[----:B------:R-:W4:Y:S03]  /*e410*/  LDL R13, [R1+0x36c4] ;  /* 0x0036c400010d7983 */ /* 0x000f260000100800 */
[----:B------:R-:W-:Y:S01]  /*e420*/  IMAD.HI.U32 R3, R28, R0, RZ ;  /* 0x000000001c037227 */ /* 0x000fe200078e00ff */
[----:B------:R3:W-:Y:S03]  /*e430*/  STL [R1+0x2b8], R2 ;  /* 0x0002b80201007387 */ /* 0x0007e60000100800 */
[----:B------:R-:W-:Y:S01]  /*e440*/  IMAD.MOV R3, RZ, RZ, -R3 ;  /* 0x000000ffff037224 */ /* 0x000fe200078e0a03 */
[----:B------:R-:W-:Y:S03]  /*e450*/  STL [R1+0x29c], R8 ;  /* 0x00029c0801007387 */ /* 0x000fe60000100800 */
[----:B------:R-:W-:Y:S01]  /*e460*/  IMAD R0, R29, R3, R0 ;  /* 0x000000031d007224 */ /* 0x000fe200078e0200 */
[----:B------:R2:W-:Y:S01]  /*e470*/  STL [R1+0x2a4], R6 ;  /* 0x0002a40601007387 */ /* 0x0005e20000100800 */
[----:B---3--:R-:W-:-:S03]  /*e480*/  IABS R2, R14 ;  /* 0x0000000e00027213 */ /* 0x008fc60000000000 */
[----:B------:R-:W3:Y:S04]  /*e490*/  LDL R14, [R1+0x36b8] ;  /* 0x0036b800010e7983 */ /* 0x000ee80000100800 */
[----:B------:R0:W-:Y:S01]  /*e4a0*/  STL [R1+0x2ac], R4 ;  /* 0x0002ac0401007387 */ /* 0x0001e20000100800 */
[----:B------:R-:W-:-:S03]  /*e4b0*/  IABS R7, R17 ;  /* 0x0000001100077213 */ /* 0x000fc60000000000 */
[----:B------:R-:W3:Y:S04]  /*e4c0*/  LDL R17, [R1+0x36bc] ;  /* 0x0036bc0001117983 */ /* 0x000ee80000100800 */
[----:B------:R5:W-:Y:S01]  /*e4d0*/  STL [R1+0x2b0], R0 ;  /* 0x0002b00001007387 */ /* 0x000be20000100800 */
[----:B--2---:R-:W-:-:S03]  /*e4e0*/  IABS R6, R15 ;  /* 0x0000000f00067213 */ /* 0x004fc60000000000 */
[----:B------:R-:W2:Y:S01]  /*e4f0*/  LDL R15, [R1+0x36b0] ;  /* 0x0036b000010f7983 */ /* 0x000ea20000100800 */
[----:B0-----:R-:W-:-:S03]  /*e500*/  IABS R4, R18 ;  /* 0x0000001200047213 */ /* 0x001fc60000000000 */
[----:B------:R-:W2:Y:S01]  /*e510*/  LDL R18, [R1+0x36b4] ;  /* 0x0036b40001127983 */ /* 0x000ea20000100800 */
[----:B-----5:R-:W-:-:S03]  /*e520*/  IABS R0, R11 ;  /* 0x0000000b00007213 */ /* 0x020fc60000000000 */
[----:B------:R-:W5:Y:S01]  /*e530*/  LDL R11, [R1+0x36a8] ;  /* 0x0036a800010b7983 */ /* 0x000f620000100800 */
        /* <DEDUP_REMOVED lines=12> */
[----:B------:R4:W-:Y:S01]  /*e600*/  STL [R1+0x2a8], R2 ;  /* 0x0002a80201007387 */ /* 0x0009e20000100800 */
[----:B------:R-:W-:-:S03]  /*e610*/  IMAD.HI.U32 R3, R28, R0, RZ ;  /* 0x000000001c037227 */ /* 0x000fc600078e00ff */
[----:B------:R-:W-:Y:S04]  /*e620*/  STL [R1+0x2a0], R7 ;  /* 0x0002a00701007387 */ /* 0x000fe80000100800 */
[----:B------:R0:W-:Y:S04]  /*e630*/  STL [R1+0x28c], R6 ;  /* 0x00028c0601007387 */ /* 0x0001e80000100800 */
[----:B------:R2:W-:Y:S01]  /*e640*/  STL [R1+0x294], R4 ;  /* 0x0002940401007387 */ /* 0x0005e20000100800 */
[----:B------:R-:W-:Y:S01]  /*e650*/  IMAD.MOV R3, RZ, RZ, -R3 ;  /* 0x000000ffff037224 */ /* 0x000fe200078e0a03 */
[----:B----4-:R-:W-:-:S02]  /*e660*/  IABS R2, R13 ;  /* 0x0000000d00027213 */ /* 0x010fc40000000000 */
[----:B------:R-:W4:Y:S01]  /*e670*/  LDL R13, [R1+0x36ac] ;  /* 0x0036ac00010d7983 */ /* 0x000f220000100800 */
[----:B------:R-:W-:-:S05]  /*e680*/  IMAD R0, R29, R3, R0 ;  /* 0x000000031d007224 */ /* 0x000fca00078e0200 */
[----:B------:R1:W-:Y:S01]  /*e690*/  STL [R1+0x298], R0 ;  /* 0x0002980001007387 */ /* 0x0003e20000100800 */
[----:B------:R-:W-:-:S03]  /*e6a0*/  IMAD.HI.U32 R3, R28, R2, RZ ;  /* 0x000000021c037227 */ /* 0x000fc600078e00ff */
[----:B------:R-:W4:Y:S01]  /*e6b0*/  LDL R16, [R1+0x36a4] ;  /* 0x0036a40001107983 */ /* 0x000f220000100800 */
[----:B------:R-:W-:Y:S01]  /*e6c0*/  IMAD.MOV R3, RZ, RZ, -R3 ;  /* 0x000000ffff037224 */ /* 0x000fe200078e0a03 */
[----:B---3--:R-:W-:Y:S02]  /*e6d0*/  IABS R8, R14 ;  /* 0x0000000e00087213 */ /* 0x008fe40000000000 */
[----:B------:R-:W3:Y:S03]  /*e6e0*/  LDL R14, [R1+0x36a0] ;  /* 0x0036a000010e7983 */ /* 0x000ee60000100800 */
[----:B------:R-:W-:-:S04]  /*e6f0*/  IMAD.HI.U32 R9, R28, R8, RZ ;  /* 0x000000081c097227 */ /* 0x000fc800078e00ff */
[----:B------:R-:W-:Y:S01]  /*e700*/  IMAD.MOV R9, RZ, RZ, -R9 ;  /* 0x000000ffff097224 */ /* 0x000fe200078e0a09 */
[----:B0-----:R-:W-:Y:S01]  /*e710*/  IABS R6, R17 ;  /* 0x0000001100067213 */ /* 0x001fe20000000000 */
[----:B------:R-:W-:Y:S01]  /*e720*/  IMAD R2, R29, R3, R2 ;  /* 0x000000031d027224 */ /* 0x000fe200078e0202 */
[----:B------:R-:W3:Y:S03]  /*e730*/  LDL R17, [R1+0x369c] ;  /* 0x00369c0001117983 */ /* 0x000ee60000100800 */
[----:B------:R-:W-:-:S04]  /*e740*/  IMAD.HI.U32 R7, R28, R6, RZ ;  /* 0x000000061c077227 */ /* 0x000fc800078e00ff */
[----:B------:R-:W-:Y:S02]  /*e750*/  IMAD.MOV R7, RZ, RZ, -R7 ;  /* 0x000000ffff077224 */ /* 0x000fe400078e0a07 */
[C---:B------:R-:W-:Y:S02]  /*e760*/  IMAD R8, R29.reuse, R9, R8 ;  /* 0x000000091d087224 */ /* 0x040fe400078e0208 */
[----:B------:R-:W-:Y:S01]  /*e770*/  IMAD R6, R29, R7, R6 ;  /* 0x000000071d067224 */ /* 0x000fe200078e0206 */
[----:B--2---:R-:W-:Y:S02]  /*e780*/  IABS R4, R15 ;  /* 0x0000000f00047213 */ /* 0x004fe40000000000 */
[----:B------:R-:W2:Y:S04]  /*e790*/  LDL R15, [R1+0x3698] ;  /* 0x00369800010f7983 */ /* 0x000ea80000100800 */
[----:B------:R5:W-:Y:S01]  /*e7a0*/  STL [R1+0x290], R2 ;  /* 0x0002900201007387 */ /* 0x000be20000100800 */
[----:B------:R-:W-:-:S03]  /*e7b0*/  IMAD.HI.U32 R5, R28, R4, RZ ;  /* 0x000000041c057227 */ /* 0x000fc600078e00ff */
[----:B------:R0:W-:Y:S04]  /*e7c0*/  STL [R1+0x274], R8 ;  /* 0x0002740801007387 */ /* 0x0001e80000100800 */
[----:B------:R-:W-:Y:S01]  /*e7d0*/  STL [R1+0x27c], R6 ;  /* 0x00027c0601007387 */ /* 0x000fe20000100800 */
[----:B-1----:R-:W-:-:S03]  /*e7e0*/  IABS R0, R18 ;  /* 0x0000001200007213 */ /* 0x002fc60000000000 */
[----:B------:R-:W2:Y:S01]  /*e7f0*/  LDL R18, [R1+0x3690] ;  /* 0x0036900001127983 */ /* 0x000ea20000100800 */
[----:B------:R-:W-:-:S04]  /*e800*/  IMAD.MOV R5, RZ, RZ, -R5 ;  /* 0x000000ffff057224 */ /* 0x000fc800078e0a05 */
[----:B------:R-:W-:-:S05]  /*e810*/  IMAD R4, R29, R5, R4 ;  /* 0x000000051d047224 */ /* 0x000fca00078e0204 */
[----:B------:R1:W-:Y:S01]  /*e820*/  STL [R1+0x284], R4 ;  /* 0x0002840401007387 */ /* 0x0003e20000100800 */
[----:B-----5:R-:W-:-:S03]  /*e830*/  IABS R2, R11 ;  /* 0x0000000b00027213 */ /* 0x020fc60000000000 */
[----:B------:R-:W5:Y:S01]  /*e840*/  LDL R11, [R1+0x3694] ;  /* 0x00369400010b7983 */ /* 0x000f620000100800 */
[----:B------:R-:W-:-:S04]  /*e850*/  IMAD.HI.U32 R3, R28, R0, RZ ;  /* 0x000000001c037227 */ /* 0x000fc800078e00ff */
[----:B------:R-:W-:-:S04]  /*e860*/  IMAD.MOV R3, RZ, RZ, -R3 ;  /* 0x000000ffff037224 */ /* 0x000fc800078e0a03 */
[----:B------:R-:W-:-:S05]  /*e870*/  IMAD R0, R29, R3, R0 ;  /* 0x000000031d007224 */ /* 0x000fca00078e0200 */
[----:B------:R2:W-:Y:S01]  /*e880*/  STL [R1+0x288], R0 ;  /* 0x0002880001007387 */ /* 0x0005e20000100800 */
[----:B------:R-:W-:-:S04]  /*e890*/  IMAD.HI.U32 R3, R28, R2, RZ ;  /* 0x000000021c037227 */ /* 0x000fc800078e00ff */
[----:B------:R-:W-:-:S04]  /*e8a0*/  IMAD.MOV R3, RZ, RZ, -R3 ;  /* 0x000000ffff037224 */ /* 0x000fc800078e0a03 */
[----:B------:R-:W-:Y:S01]  /*e8b0*/  IMAD R2, R29, R3, R2 ;  /* 0x000000031d027224 */ /* 0x000fe200078e0202 */
[----:B----4-:R-:W-:Y:S02]  /*e8c0*/  IABS R7, R13 ;  /* 0x0000000d00077213 */ /* 0x010fe40000000000 */
[----:B------:R-:W4:Y:S03]  /*e8d0*/  LDL R13, [R1+0x3688] ;  /* 0x00368800010d7983 */ /* 0x000f260000100800 */
[----:B0-----:R-:W-:Y:S01]  /*e8e0*/  IMAD.HI.U32 R8, R28, R7, RZ ;  /* 0x000000071c087227 */ /* 0x001fe200078e00ff */
[----:B-1----:R-:W-:-:S03]  /*e8f0*/  IABS R4, R16 ;  /* 0x0000001000047213 */ /* 0x002fc60000000000 */
[----:B------:R-:W-:Y:S02]  /*e900*/  IMAD.MOV R8, RZ, RZ, -R8 ;  /* 0x000000ffff087224 */ /* 0x000fe400078e0a08 */
[C---:B------:R-:W-:Y:S01]  /*e910*/  IMAD.HI.U32 R5, R28.reuse, R4, RZ ;  /* 0x000000041c057227 */ /* 0x040fe200078e00ff */
[----:B---3--:R-:W-:Y:S02]  /*e920*/  IABS R6, R14 ;  /* 0x0000000e00067213 */ /* 0x008fe40000000000 */
[----:B------:R-:W3:Y:S03]  /*e930*/  LDL R14, [R1+0x368c] ;  /* 0x00368c00010e7983 */ /* 0x000ee60000100800 */
        /* <DEDUP_REMOVED lines=8> */
[----:B------:R-:W-:Y:S01]  /*e9c0*/  STL [R1+0x280], R2 ;  /* 0x0002800201007387 */ /* 0x000fe20000100800 */
[----:B------:R-:W-:-:S03]  /*e9d0*/  IMAD.HI.U32 R3, R28, R0, RZ ;  /* 0x000000001c037227 */ /* 0x000fc600078e00ff */
[----:B------:R-:W-:Y:S04]  /*e9e0*/  STL [R1+0x278], R7 ;  /* 0x0002780701007387 */ /* 0x000fe80000100800 */
[----:B------:R5:W-:Y:S01]  /*e9f0*/  STL [R1+0x264], R6 ;  /* 0x0002640601007387 */ /* 0x000be20000100800 */
[----:B------:R-:W-:-:S03]  /*ea00*/  IABS R8, R18 ;  /* 0x0000001200087213 */ /* 0x000fc60000000000 */
[----:B------:R4:W-:Y:S04]  /*ea10*/  STL [R1+0x26c], R4 ;  /* 0x00026c0401007387 */ /* 0x0009e80000100800 */
[----:B------:R-:W2:Y:S01]  /*ea20*/  LDL R18, [R1+0x3684] ;  /* 0x0036840001127983 */ /* 0x000ea20000100800 */
[----:B------:R-:W-:-:S04]  /*ea30*/  IMAD.MOV R3, RZ, RZ, -R3 ;  /* 0x000000ffff037224 */ /* 0x000fc800078e0a03 */
[----:B------:R-:W-:-:S05]  /*ea40*/  IMAD R0, R29, R3, R0 ;  /* 0x000000031d007224 */ /* 0x000fca00078e0200 */
[----:B------:R3:W-:Y:S01]  /*ea50*/  STL [R1+0x270], R0 ;  /* 0x0002700001007387 */ /* 0x0007e20000100800 */
[----:B-----5:R-:W-:-:S03]  /*ea60*/  IABS R6, R11 ;  /* 0x0000000b00067213 */ /* 0x020fc60000000000 */
[----:B------:R-:W5:Y:S01]  /*ea70*/  LDL R11, [R1+0x3678] ;  /* 0x00367800010b7983 */ /* 0x000f620000100800 */
[----:B------:R-:W-:-:S05]  /*ea80*/  IABS R2, R17 ;  /* 0x0000001100027213 */ /* 0x000fca0000000000 */
[----:B------:R-:W-:-:S04]  /*ea90*/  IMAD.HI.U32 R3, R28, R2, RZ ;  /* 0x000000021c037227 */ /* 0x000fc800078e00ff */
[----:B------:R-:W-:-:S04]  /*eaa0*/  IMAD.MOV R3, RZ, RZ, -R3 ;  /* 0x000000ffff037224 */ /* 0x000fc800078e0a03 */
[----:B------:R-:W-:Y:S02]  /*eab0*/  IMAD R2, R29, R3, R2 ;  /* 0x000000031d027224 */ /* 0x000fe400078e0202 */
        /* <DEDUP_REMOVED lines=8> */
[----:B------:R-:W-:Y:S01]  /*eb40*/  IMAD R22, R29, R9, R8 ;  /* 0x000000091d167224 */ /* 0x000fe200078e0208 */
[----:B---3--:R-:W-:Y:S02]  /*eb50*/  IABS R0, R14 ;  /* 0x0000000e00007213 */ /* 0x008fe40000000000 */
[----:B------:R-:W3:Y:S04]  /*eb60*/  LDL R14, [R1+0x3670] ;  /* 0x00367000010e7983 */ /* 0x000ee80000100800 */
[----:B------:R2:W-:Y:S01]  /*eb70*/  STL [R1+0x268], R2 ;  /* 0x0002680201007387 */ /* 0x0005e20000100800 */
[----:B------:R-:W-:-:S04]  /*eb80*/  IMAD.HI.U32 R3, R28, R0, RZ ;  /* 0x000000001c037227 */ /* 0x000fc800078e00ff */
[----:B------:R-:W-:Y:S02]  /*eb90*/  IMAD.MOV R3, RZ, RZ, -R3 ;  /* 0x000000ffff037224 */ /* 0x000fe400078e0a03 */
[C---:B------:R-:W-:Y:S02]  /*eba0*/  IMAD R6, R29.reuse, R7, R6 ;  /* 0x000000071d067224 */ /* 0x040fe400078e0206 */
[C---:B------:R-:W-:Y:S02]  /*ebb0*/  IMAD R4, R29.reuse, R5, R4 ;  /* 0x000000051d047224 */ /* 0x040fe400078e0204 */
[----:B------:R-:W-:Y:S01]  /*ebc0*/  IMAD R0, R29, R3, R0 ;  /* 0x000000031d007224 */ /* 0x000fe200078e0200 */
[----:B--2---:R-:W-:Y:S02]  /*ebd0*/  IABS R2, R15 ;  /* 0x0000000f00027213 */ /* 0x004fe40000000000 */
[----:B------:R-:W2:Y:S04]  /*ebe0*/  LDL R15, [R1+0x3674] ;  /* 0x00367400010f7983 */ /* 0x000ea80000100800 */
[----:B------:R-:W-:Y:S04]  /*ebf0*/  STL [R1+0x3ebc], R22 ;  /* 0x003ebc1601007387 */ /* 0x000fe80000100800 */
[----:B------:R5:W-:Y:S04]  /*ec00*/  STL [R1+0x254], R6 ;  /* 0x0002540601007387 */ /* 0x000be80000100800 */
[----:B------:R-:W2:Y:S04]  /*ec10*/  LDL R17, [R1+0x3668] ;  /* 0x0036680001117983 */ /* 0x000ea80000100800 */
[----:B------:R4:W-:Y:S01]  /*ec20*/  STL [R1+0x25c], R4 ;  /* 0x00025c0401007387 */ /* 0x0009e20000100800 */
[----:B------:R-:W-:-:S03]  /*ec30*/  IABS R7, R18 ;  /* 0x0000001200077213 */ /* 0x000fc60000000000 */
[----:B------:R3:W-:Y:S04]  /*ec40*/  STL [R1+0x260], R0 ;  /* 0x0002600001007387 */ /* 0x0007e80000100800 */
        /* <DEDUP_REMOVED lines=12> */
[----:B----4-:R-:W-:-:S02]  /*ed10*/  IABS R4, R13 ;  /* 0x0000000d00047213 */ /* 0x010fc40000000000 */
[----:B------:R-:W4:Y:S03]  /*ed20*/  LDL R13, [R1+0x3664] ;  /* 0x00366400010d7983 */ /* 0x000f260000100800 */
[----:B------:R-:W-:-:S04]  /*ed30*/  IMAD.HI.U32 R5, R28, R4, RZ ;  /* 0x000000041c057227 */ /* 0x000fc800078e00ff */
[----:B------:R-:W-:-:S04]  /*ed40*/  IMAD.MOV R5, RZ, RZ, -R5 ;  /* 0x000000ffff057224 */ /* 0x000fc800078e0a05 */
[----:B------:R-:W-:Y:S01]  /*ed50*/  IMAD R4, R29, R5, R4 ;  /* 0x000000051d047224 */ /* 0x000fe200078e0204 */
[----:B---3--:R-:W-:Y:S02]  /*ed60*/  IABS R0, R14 ;  /* 0x0000000e00007213 */ /* 0x008fe40000000000 */
[----:B------:R-:W3:Y:S04]  /*ed70*/  LDL R14, [R1+0x3658] ;  /* 0x00365800010e7983 */ /* 0x000ee80000100800 */
[----:B------:R2:W-:Y:S01]  /*ed80*/  STL [R1+0x258], R2 ;  /* 0x0002580201007387 */ /* 0x0005e20000100800 */
[----:B------:R-:W-:-:S03]  /*ed90*/  IMAD.HI.U32 R3, R28, R0, RZ ;  /* 0x000000001c037227 */ /* 0x000fc600078e00ff */
[----:B------:R-:W-:Y:S04]  /*eda0*/  STL [R1+0x250], R7 ;  /* 0x0002500701007387 */ /* 0x000fe80000100800 */
[----:B------:R0:W-:Y:S01]  /*edb0*/  STL [R1+0x23c], R6 ;  /* 0x00023c0601007387 */ /* 0x0001e20000100800 */
[----:B------:R-:W-:-:S04]  /*edc0*/  IMAD.MOV R3, RZ, RZ, -R3 ;  /* 0x000000ffff037224 */ /* 0x000fc800078e0a03 */
        /* <DEDUP_REMOVED lines=33> */
[----:B------:R1:W-:Y:S04]  /*efe0*/  STL [R1+0x234], R4 ;  /* 0x0002340401007387 */ /* 0x0003e80000100800 */
[----:B------:R5:W-:Y:S01]  /*eff0*/  STL [R1+0x238], R0 ;  /* 0x0002380001007387 */ /* 0x000be20000100800 */
[----:B--2---:R-:W-:-:S03]  /*f000*/  IABS R7, R15 ;  /* 0x0000000f00077213 */ /* 0x004fc60000000000 */
[----:B------:R-:W2:Y:S01]  /*f010*/  LDL R15, [R1+0x3644] ;  /* 0x00364400010f7983 */ /* 0x000ea20000100800 */
[----:B0-----:R-:W-:-:S03]  /*f020*/  IABS R6, R17 ;  /* 0x0000001100067213 */ /* 0x001fc60000000000 */
        /* <DEDUP_REMOVED lines=23> */
[----:B----4-:R-:W-:Y:S02]  /*f1a0*/  IABS R2, R13 ;  /* 0x0000000d00027213 */ /* 0x010fe40000000000 */
[----:B------:R-:W4:Y:S04]  /*f1b0*/  LDL R13, [R1+0x3634] ;  /* 0x00363400010d7983 */ /* 0x000f280000100800 */
        /* <DEDUP_REMOVED lines=9> */
[----:B------:R-:W-:Y:S01]  /*f250*/  IMAD R8, R29, R9, R8 ;  /* 0x000000091d087224 */ /* 0x000fe200078e0208 */
[----:B--2---:R-:W-:Y:S02]  /*f260*/  IABS R6, R15 ;  /* 0x0000000f00067213 */ /* 0x004fe40000000000 */
[----:B------:R-:W2:Y:S03]  /*f270*/  LDL R15, [R1+0x362c] ;  /* 0x00362c00010f7983 */ /* 0x000ea60000100800 */
[----:B------:R-:W-:Y:S01]  /*f280*/  IMAD.HI.U32 R7, R28, R6, RZ ;  /* 0x000000061c077227 */ /* 0x000fe200078e00ff */
[----:B0-----:R-:W-:-:S02]  /*f290*/  IABS R4, R17 ;  /* 0x0000001100047213 */ /* 0x001fc40000000000 */
[----:B------:R-:W2:Y:S01]  /*f2a0*/  LDL R17, [R1+0x3620] ;  /* 0x0036200001117983 */ /* 0x000ea20000100800 */
[----:B------:R-:W-:Y:S01]  /*f2b0*/  IMAD.MOV R7, RZ, RZ, -R7 ;  /* 0x000000ffff077224 */ /* 0x000fe200078e0a07 */
[----:B-1----:R-:W-:Y:S02]  /*f2c0*/  IABS R0, R18 ;  /* 0x0000001200007213 */ /* 0x002fe40000000000 */
[----:B------:R-:W2:Y:S01]  /*f2d0*/  LDL R18, [R1+0x3624] ;  /* 0x0036240001127983 */ /* 0x000ea20000100800 */
[----:B------:R-:W-:-:S03]  /*f2e0*/  IMAD R6, R29, R7, R6 ;  /* 0x000000071d067224 */ /* 0x000fc600078e0206 */
[----:B------:R5:W-:Y:S04]  /*f2f0*/  STL [R1+0x218], R2 ;  /* 0x0002180201007387 */ /* 0x000be80000100800 */
        /* <DEDUP_REMOVED lines=13> */
[----:B------:R-:W-:Y:S01]  /*f3d0*/  IMAD.MOV R3, RZ, RZ, -R3 ;  /* 0x000000ffff037224 */ /* 0x000fe200078e0a03 */
[----:B----4-:R-:W-:Y:S02]  /*f3e0*/  IABS R7, R13 ;  /* 0x0000000d00077213 */ /* 0x010fe40000000000 */
[----:B------:R-:W4:Y:S03]  /*f3f0*/  LDL R13, [R1+0x361c] ;  /* 0x00361c00010d7983 */ /* 0x000f260000100800 */
[----:B0-----:R-:W-:-:S04]  /*f400*/  IMAD.HI.U32 R8, R28, R7, RZ ;  /* 0x000000071c087227 */ /* 0x001fc800078e00ff */
[----:B------:R-:W-:Y:S01]  /*f410*/  IMAD.MOV R8, RZ, RZ, -R8 ;  /* 0x000000ffff087224 */ /* 0x000fe200078e0a08 */
[----:B---3--:R-:W-:Y:S02]  /*f420*/  IABS R6, R14 ;  /* 0x0000000e00067213 */ /* 0x008fe40000000000 */
[----:B------:R-:W3:Y:S03]  /*f430*/  LDL R14, [R1+0x3610] ;  /* 0x00361000010e7983 */ /* 0x000ee60000100800 */
[----:B------:R-:W-:-:S04]  /*f440*/  IMAD.HI.U32 R9, R28, R6, RZ ;  /* 0x000000061c097227 */ /* 0x000fc800078e00ff */
[----:B------:R-:W-:Y:S02]  /*f450*/  IMAD.MOV R9, RZ, RZ, -R9 ;  /* 0x000000ffff097224 */ /* 0x000fe400078e0a09 */
[C---:B------:R-:W-:Y:S02]  /*f460*/  IMAD R2, R29.reuse, R3, R2 ;  /* 0x000000031d027224 */ /* 0x040fe400078e0202 */
[C---:B------:R-:W-:Y:S02]  /*f470*/  IMAD R7, R29.reuse, R8, R7 ;  /* 0x000000081d077224 */ /* 0x040fe400078e0207 */
[----:B------:R-:W-:Y:S01]  /*f480*/  IMAD R6, R29, R9, R6 ;  /* 0x000000091d067224 */ /* 0x000fe200078e0206 */
[----:B--2---:R-:W-:Y:S02]  /*f490*/  IABS R4, R15 ;  /* 0x0000000f00047213 */ /* 0x004fe40000000000 */
[----:B------:R-:W2:Y:S01]  /*f4a0*/  LDL R15, [R1+0x3614] ;  /* 0x00361400010f7983 */ /* 0x000ea20000100800 */
[----:B-1----:R-:W-:-:S03]  /*f4b0*/  IABS R0, R17 ;  /* 0x0000001100007213 */ /* 0x002fc60000000000 */
        /* <DEDUP_REMOVED lines=9> */
[----:B------:R2:W-:Y:S01]  /*f550*/  STL [R1+0x1f8], R0 ;  /* 0x0001f80001007387 */ /* 0x0005e20000100800 */
[----:B-----5:R-:W-:-:S03]  /*f560*/  IABS R8, R11 ;  /* 0x0000000b00087213 */ /* 0x020fc60000000000 */
[----:B------:R-:W5:Y:S01]  /*f570*/  LDL R11, [R1+0x3604] ;  /* 0x00360400010b7983 */ /* 0x000f620000100800 */
[----:B------:R-:W-:-:S04]  /*f580*/  IMAD.HI.U32 R5, R28, R4, RZ ;  /* 0x000000041c057227 */ /* 0x000fc800078e00ff */
[----:B------:R-:W-:Y:S02]  /*f590*/  IMAD.MOV R5, RZ, RZ, -R5 ;  /* 0x000000ffff057224 */ /* 0x000fe400078e0a05 */
[----:B------:R-:W-:-:S04]  /*f5a0*/  IMAD.HI.U32 R3, R28, R2, RZ ;  /* 0x000000021c037227 */ /* 0x000fc800078e00ff */
[----:B------:R-:W-:Y:S02]  /*f5b0*/  IMAD R21, R29, R5, R4 ;  /* 0x000000051d157224 */ /* 0x000fe400078e0204 */
[----:B------:R-:W-:Y:S02]  /*f5c0*/  IMAD.MOV R3, RZ, RZ, -R3 ;  /* 0x000000ffff037224 */ /* 0x000fe400078e0a03 */
[----:B------:R-:W-:-:S04]  /*f5d0*/  IMAD.HI.U32 R9, R28, R8, RZ ;  /* 0x000000081c097227 */ /* 0x000fc800078e00ff */
[----:B------:R-:W-:Y:S02]  /*f5e0*/  IMAD R2, R29, R3, R2 ;  /* 0x000000031d027224 */ /* 0x000fe400078e0202 */
[----:B------:R-:W-:-:S04]  /*f5f0*/  IMAD.MOV R9, RZ, RZ, -R9 ;  /* 0x000000ffff097224 */ /* 0x000fc800078e0a09 */
[----:B------:R-:W-:Y:S01]  /*f600*/  IMAD R8, R29, R9, R8 ;  /* 0x000000091d087224 */ /* 0x000fe200078e0208 */
[----:B----4-:R-:W-:Y:S02]  /*f610*/  IABS R6, R13 ;  /* 0x0000000d00067213 */ /* 0x010fe40000000000 */
[----:B------:R-:W4:Y:S03]  /*f620*/  LDL R13, [R1+0x3600] ;  /* 0x00360000010d7983 */ /* 0x000f260000100800 */
[----:B------:R-:W-:-:S04]  /*f630*/  IMAD.HI.U32 R7, R28, R6, RZ ;  /* 0x000000061c077227 */ /* 0x000fc800078e00ff */
[----:B------:R-:W-:Y:S01]  /*f640*/  IMAD.MOV R7, RZ, RZ, -R7 ;  /* 0x000000ffff077224 */ /* 0x000fe200078e0a07 */
[----:B---3--:R-:W-:Y:S02]  /*f650*/  IABS R4, R14 ;  /* 0x0000000e00047213 */ /* 0x008fe40000000000 */
[----:B------:R-:W3:Y:S03]  /*f660*/  LDL R14, [R1+0x35f8] ;  /* 0x0035f800010e7983 */ /* 0x000ee60000100800 */
[----:B------:R-:W-:-:S04]  /*f670*/  IMAD.HI.U32 R5, R28, R4, RZ ;  /* 0x000000041c057227 */ /* 0x000fc800078e00ff */
[----:B------:R-:W-:Y:S02]  /*f680*/  IMAD.MOV R5, RZ, RZ, -R5 ;  /* 0x000000ffff057224 */ /* 0x000fe400078e0a05 */
[C---:B------:R-:W-:Y:S02]  /*f690*/  IMAD R6, R29.reuse, R7, R6 ;  /* 0x000000071d067224 */ /* 0x040fe400078e0206 */
[C---:B------:R-:W-:Y:S01]  /*f6a0*/  IMAD R4, R29.reuse, R5, R4 ;  /* 0x000000051d047224 */ /* 0x040fe200078e0204 */
[----:B--2---:R-:W-:Y:S02]  /*f6b0*/  IABS R0, R15 ;  /* 0x0000000f00007213 */ /* 0x004fe40000000000 */
[----:B------:R-:W2:Y:S03]  /*f6c0*/  LDL R15, [R1+0x35fc] ;  /* 0x0035fc00010f7983 */ /* 0x000ea60000100800 */
[----:B------:R-:W-:Y:S01]  /*f6d0*/  IMAD.HI.U32 R3, R28, R0, RZ ;  /* 0x000000001c037227 */ /* 0x000fe200078e00ff */
[----:B------:R0:W-:Y:S03]  /*f6e0*/  STL [R1+0x1f0], R2 ;  /* 0x0001f00201007387 */ /* 0x0001e60000100800 */
[----:B------:R-:W-:Y:S01]  /*f6f0*/  IMAD.MOV R3, RZ, RZ, -R3 ;  /* 0x000000ffff037224 */ /* 0x000fe200078e0a03 */
[----:B------:R-:W-:Y:S03]  /*f700*/  STL [R1+0x1d4], R8 ;  /* 0x0001d40801007387 */ /* 0x000fe60000100800 */
[----:B------:R-:W-:Y:S01]  /*f710*/  IMAD R0, R29, R3, R0 ;  /* 0x000000031d007224 */ /* 0x000fe200078e0200 */
[----:B------:R5:W-:Y:S01]  /*f720*/  STL [R1+0x1dc], R6 ;  /* 0x0001dc0601007387 */ /* 0x000be20000100800 */
[----:B0-----:R-:W-:-:S03]  /*f730*/  IABS R2, R17 ;  /* 0x0000001100027213 */ /* 0x001fc60000000000 */
        /* <DEDUP_REMOVED lines=137> */
[----:B------:R-:W2:Y:S03]  /*ffd0*/  LDL R15, [R1+0x359c] ;  /* 0x00359c00010f7983 */ /* 0x000ea60000100800 */
[----:B------:R-:W-:Y:S01]  /*ffe0*/  IMAD.HI.U32 R5, R28, R4, RZ ;  /* 0x000000041c057227 */ /* 0x000fe200078e00ff */
[----:B-1----:R-:W-:-:S02]  /*fff0*/  IABS R0, R17 ;  /* 0x0000001100007213 */ /* 0x002fc40000000000 */
[----:B------:R-:W2:Y:S04]  /*10000*/  LDL R17, [R1+0x3594] ;  /* 0x0035940001117983 */ /* 0x000ea80000100800 */
[----:B------:R0:W-:Y:S01]  /*10010*/  STL [R1+0x18c], R2 ;  /* 0x00018c0201007387 */ /* 0x0001e20000100800 */
[----:B------:R-:W-:-:S03]  /*10020*/  IMAD.HI.U32 R3, R28, R0, RZ ;  /* 0x000000001c037227 */ /* 0x000fc600078e00ff */
[----:B------:R-:W-:Y:S04]  /*10030*/  STL [R1+0x184], R7 ;  /* 0x0001840701007387 */ /* 0x000fe80000100800 */
[----:B------:R4:W-:Y:S01]  /*10040*/  STL [R1+0x16c], R6 ;  /* 0x00016c0601007387 */ /* 0x0009e20000100800 */
[----:B0-----:R-:W-:-:S03]  /*10050*/  IABS R2, R18 ;  /* 0x0000001200027213 */ /* 0x001fc60000000000 */
[----:B------:R-:W2:Y:S01]  /*10060*/  LDL R18, [R1+0x3590] ;  /* 0x0035900001127983 */ /* 0x000ea20000100800 */
[----:B------:R-:W-:Y:S02]  /*10070*/  IMAD.MOV R5, RZ, RZ, -R5 ;  /* 0x000000ffff057224 */ /* 0x000fe400078e0a05 */
[----:B------:R-:W-:Y:S02]  /*10080*/  IMAD.MOV R3, RZ, RZ, -R3 ;  /* 0x000000ffff037224 */ /* 0x000fe400078e0a03 */
[C---:B------:R-:W-:Y:S02]  /*10090*/  IMAD R4, R29.reuse, R5, R4 ;  /* 0x000000051d047224 */ /* 0x040fe400078e0204 */
[----:B------:R-:W-:-:S03]  /*100a0*/  IMAD R0, R29, R3, R0 ;  /* 0x000000031d007224 */ /* 0x000fc600078e0200 */
[----:B------:R3:W-:Y:S04]  /*100b0*/  STL [R1+0x174], R4 ;  /* 0x0001740401007387 */ /* 0x0007e80000100800 */
[----:B------:R2:W-:Y:S01]  /*100c0*/  STL [R1+0x178], R0 ;  /* 0x0001780001007387 */ /* 0x0005e20000100800 */
[----:B-----5:R-:W-:-:S03]  /*100d0*/  IABS R8, R11 ;  /* 0x0000000b00087213 */ /* 0x020fc60000000000 */
[----:B------:R-:W5:Y:S01]  /*100e0*/  LDL R11, [R1+0x3588] ;  /* 0x00358800010b7983 */ /* 0x000f620000100800 */
[----:B------:R-:W-:-:S04]  /*100f0*/  IMAD.HI.U32 R3, R28, R2, RZ ;  /* 0x000000021c037227 */ /* 0x000fc800078e00ff */
        /* <DEDUP_REMOVED lines=33> */
[----:B------:R-:W-:Y:S02]  /*10310*/  IMAD.MOV R8, RZ, RZ, -R8 ;  /* 0x000000ffff087224 */ /* 0x000fe400078e0a08 */
[----:B------:R-:W-:-:S04]  /*10320*/  IMAD.HI.U32 R3, R28, R2, RZ ;  /* 0x000000021c037227 */ /* 0x000fc800078e00ff */
[----:B------:R-:W-:Y:S02]  /*10330*/  IMAD.MOV R9, RZ, RZ, -R9 ;  /* 0x000000ffff097224 */ /* 0x000fe400078e0a09 */
[C---:B------:R-:W-:Y:S02]  /*10340*/  IMAD R7, R29.reuse, R8, R7 ;  /* 0x000000081d077224 */ /* 0x040fe400078e0207 */
        /* <DEDUP_REMOVED lines=9> */
[----:B------:R-:W3:Y:S04]  /*103e0*/  LDL R14, [R1+0x3568] ;  /* 0x00356800010e7983 */ /* 0x000ee80000100800 */
[----:B------:R-:W-:Y:S01]  /*103f0*/  STL [R1+0x14c], R7 ;  /* 0x00014c0701007387 */ /* 0x000fe20000100800 */
[----:B------:R-:W-:-:S03]  /*10400*/  IMAD.HI.U32 R3, R28, R0, RZ ;  /* 0x000000001c037227 */ /* 0x000fc600078e00ff */
        /* <DEDUP_REMOVED lines=80> */
[----:B------:R-:W-:-:S04]  /*10910*/  IMAD.MOV R7, RZ, RZ, -R7 ;  /* 0x000000ffff077224 */ /* 0x000fc800078e0a07 */
[----:B------:R-:W-:Y:S01]  /*10920*/  IMAD R6, R29, R7, R6 ;  /* 0x000000071d067224 */ /* 0x000fe200078e0206 */
[----:B-1----:R-:W-:Y:S02]  /*10930*/  IABS R0, R18 ;  /* 0x0000001200007213 */ /* 0x002fe40000000000 */
[----:B------:R-:W2:Y:S04]  /*10940*/  LDL R18, [R1+0x3534] ;  /* 0x0035340001127983 */ /* 0x000ea80000100800 */
        /* <DEDUP_REMOVED lines=124> */
[----:B------:R-:W-:Y:S01]  /*11110*/  IMAD.MOV R3, RZ, RZ, -R3 ;  /* 0x000000ffff037224 */ /* 0x000fe200078e0a03 */
[----:B------:R3:W-:Y:S03]  /*11120*/  STL [R1+0x90], R2 ;  /* 0x0000900201007387 */ /* 0x0007e60000100800 */
[----:B------:R-:W-:Y:S01]  /*11130*/  IMAD R0, R29, R3, R0 ;  /* 0x000000031d007224 */ /* 0x000fe200078e0200 */
[----:B------:R-:W-:Y:S04]  /*11140*/  STL [R1+0x78], R8 ;  /* 0x0000780801007387 */ /* 0x000fe80000100800 */
        /* <DEDUP_REMOVED lines=25> */
[C---:B------:R-:W-:Y:S01]  /*112e0*/  IMAD R6, R29.reuse, R9, R6 ;  /* 0x000000091d067224 */ /* 0x040fe200078e0206 */
[----:B------:R4:W-:Y:S01]  /*112f0*/  STL [R1+0x84], R2 ;  /* 0x0000840201007387 */ /* 0x0009e20000100800 */
[----:B------:R-:W-:-:S02]  /*11300*/  IMAD R4, R29, R5, R4 ;  /* 0x000000051d047224 */ /* 0x000fc400078e0204 */
[----:B------:R-:W-:Y:S01]  /*11310*/  IMAD R0, R29, R3, R0 ;  /* 0x000000031d007224 */ /* 0x000fe200078e0200 */
[----:B------:R-:W-:Y:S04]  /*11320*/  STL [R1+0x7c], R7 ;  /* 0x00007c0701007387 */ /* 0x000fe80000100800 */
[----:B------:R2:W-:Y:S01]  /*11330*/  STL [R1+0x68], R6 ;  /* 0x0000680601007387 */ /* 0x0005e20000100800 */
[----:B----4-:R-:W-:-:S03]  /*11340*/  IABS R2, R13 ;  /* 0x0000000d00027213 */ /* 0x010fc60000000000 */
        /* <DEDUP_REMOVED lines=45> */
[----:B------:R-:W-:Y:S01]  /*11620*/  IMAD R6, R29, R9, R6 ;  /* 0x000000091d067224 */ /* 0x000fe200078e0206 */
[----:B--2---:R-:W-:Y:S02]  /*11630*/  IABS R4, R15 ;  /* 0x0000000f00047213 */ /* 0x004fe40000000000 */
[----:B------:R-:W2:Y:S03]  /*11640*/  LDL R15, [R1+0x34ac] ;  /* 0x0034ac00010f7983 */ /* 0x000ea60000100800 */
[----:B------:R-:W-:Y:S01]  /*11650*/  IMAD.HI.U32 R5, R28, R4, RZ ;  /* 0x000000041c057227 */ /* 0x000fe200078e00ff */
[----:B-1----:R-:W-:-:S02]  /*11660*/  IABS R0, R17 ;  /* 0x0000001100007213 */ /* 0x002fc40000000000 */
[----:B------:R-:W2:Y:S04]  /*11670*/  LDL R17, [R1+0x34a0] ;  /* 0x0034a00001117983 */ /* 0x000ea80000100800 */
[----:B------:R0:W-:Y:S04]  /*11680*/  STL [R1+0x160], R2 ;  /* 0x0001600201007387 */ /* 0x0001e80000100800 */
        /* <DEDUP_REMOVED lines=11> */
[----:B------:R-:W-:Y:S02]  /*11740*/  IMAD R0, R29, R3, R0 ;  /* 0x000000031d007224 */ /* 0x000fe400078e0200 */
[----:B------:R-:W-:-:S03]  /*11750*/  IMAD.HI.U32 R3, R28, R2, RZ ;  /* 0x000000021c037227 */ /* 0x000fc600078e00ff */
[----:B------:R2:W-:Y:S01]  /*11760*/  STL [R1+0x134], R0 ;  /* 0x0001340001007387 */ /* 0x0005e20000100800 */
        /* <DEDUP_REMOVED lines=15> */
[----:B--2---:R-:W-:Y:S02]  /*11860*/  IABS R0, R15 ;  /* 0x0000000f00007213 */ /* 0x004fe40000000000 */
[----:B------:R-:W2:Y:S03]  /*11870*/  LDL R15, [R1+0x3494] ;  /* 0x00349400010f7983 */ /* 0x000ea60000100800 */
[----:B------:R-:W-:-:S04]  /*11880*/  IMAD.HI.U32 R3, R28, R0, RZ ;  /* 0x000000001c037227 */ /* 0x000fc800078e00ff */
[----:B------:R-:W-:Y:S01]  /*11890*/  IMAD.MOV R3, RZ, RZ, -R3 ;  /* 0x000000ffff037224 */ /* 0x000fe200078e0a03 */
[----:B------:R0:W-:Y:S03]  /*118a0*/  STL [R1+0x12c], R2 ;  /* 0x00012c0201007387 */ /* 0x0001e60000100800 */
[----:B------:R-:W-:Y:S01]  /*118b0*/  IMAD R0, R29, R3, R0 ;  /* 0x000000031d007224 */ /* 0x000fe200078e0200 */
[----:B------:R-:W-:Y:S04]  /*118c0*/  STL [R1+0xdc], R8 ;  /* 0x0000dc0801007387 */ /* 0x000fe80000100800 */
[----:B------:R5:W-:Y:S04]  /*118d0*/  STL [R1+0xec], R6 ;  /* 0x0000ec0601007387 */ /* 0x000be80000100800 */
[----:B------:R4:W-:Y:S01]  /*118e0*/  STL [R1+0xf4], R4 ;  /* 0x0000f40401007387 */ /* 0x0009e20000100800 */
[----:B0-----:R-:W-:-:S03]  /*118f0*/  IABS R2, R17 ;  /* 0x0000001100027213 */ /* 0x001fc60000000000 */
[----:B------:R-:W2:Y:S04]  /*11900*/  LDL R16, [R1+0x3488] ;  /* 0x0034880001107983 */ /* 0x000ea80000100800 */
[----:B------:R3:W-:Y:S01]  /*11910*/  STL [R1+0x10c], R0 ;  /* 0x00010c0001007387 */ /* 0x0007e20000100800 */
[----:B------:R-:W-:-:S03]  /*11920*/  IABS R7, R18 ;  /* 0x0000001200077213 */ /* 0x000fc60000000000 */
[----:B------:R-:W2:Y:S04]  /*11930*/  LDL R18, [R1+0x3480] ;  /* 0x0034800001127983 */ /* 0x000ea80000100800 */
        /* <DEDUP_REMOVED lines=16> */
[----:B------:R2:W-:Y:S03]  /*11a40*/  STL [R1+0xf0], R2 ;  /* 0x0000f00201007387 */ /* 0x0005e60000100800 */
[----:B------:R-:W-:Y:S01]  /*11a50*/  IMAD R4, R29, R5, R4 ;  /* 0x000000051d047224 */ /* 0x000fe200078e0204 */
[----:B---3--:R-:W-:-:S05]  /*11a60*/  IABS R0, R14 ;  /* 0x0000000e00007213 */ /* 0x008fca0000000000 */
[----:B------:R-:W-:-:S04]  /*11a70*/  IMAD.HI.U32 R3, R28, R0, RZ ;  /* 0x000000001c037227 */ /* 0x000fc800078e00ff */
[----:B------:R-:W-:Y:S01]  /*11a80*/  IMAD.MOV R3, RZ, RZ, -R3 ;  /* 0x000000ffff037224 */ /* 0x000fe200078e0a03 */
[----:B------:R-:W-:Y:S03]  /*11a90*/  STL [R1+0xe4], R7 ;  /* 0x0000e40701007387 */ /* 0x000fe60000100800 */
[----:B------:R-:W-:Y:S01]  /*11aa0*/  IMAD R0, R29, R3, R0 ;  /* 0x000000031d007224 */ /* 0x000fe200078e0200 */
[----:B------:R0:W-:Y:S04]  /*11ab0*/  STL [R1+0x1c], R6 ;  /* 0x00001c0601007387 */ /* 0x0001e80000100800 */
[----:B------:R-:W3:Y:S01]  /*11ac0*/  LDL R14, [R1+0x347c] ;  /* 0x00347c00010e7983 */ /* 0x000ee20000100800 */
[----:B--2---:R-:W-:-:S03]  /*11ad0*/  IABS R2, R15 ;  /* 0x0000000f00027213 */ /* 0x004fc60000000000 */
[----:B------:R-:W2:Y:S04]  /*11ae0*/  LDL R15, [R1+0x3470] ;  /* 0x00347000010f7983 */ /* 0x000ea80000100800 */
[----:B------:R-:W-:Y:S04]  /*11af0*/  STL [R1+0xb8], R4 ;  /* 0x0000b80401007387 */ /* 0x000fe80000100800 */
[----:B------:R5:W-:Y:S01]  /*11b00*/  STL [R1+0xbc], R0 ;  /* 0x0000bc0001007387 */ /* 0x000be20000100800 */
[----:B------:R-:W-:-:S03]  /*11b10*/  IABS R3, R18 ;  /* 0x0000001200037213 */ /* 0x000fc60000000000 */
[----:B------:R-:W2:Y:S01]  /*11b20*/  LDL R18, [R1+0x3474] ;  /* 0x0034740001127983 */ /* 0x000ea20000100800 */
[----:B0-----:R-:W-:-:S03]  /*11b30*/  IABS R6, R17 ;  /* 0x0000001100067213 */ /* 0x001fc60000000000 */
[----:B------:R-:W2:Y:S01]  /*11b40*/  LDL R17, [R1+0x3468] ;  /* 0x0034680001117983 */ /* 0x000ea20000100800 */
[----:B-----5:R-:W-:-:S03]  /*11b50*/  IABS R0, R11 ;  /* 0x0000000b00007213 */ /* 0x020fc60000000000 */
[----:B------:R-:W5:Y:S01]  /*11b60*/  LDL R11, [R1+0x346c] ;  /* 0x00346c00010b7983 */ /* 0x000f620000100800 */
[----:B------:R-:W-:Y:S01]  /*11b70*/  IMAD.HI.U32 R4, R28, R2, RZ ;  /* 0x000000021c047227 */ /* 0x000fe200078e00ff */
[----:B------:R-:W-:-:S03]  /*11b80*/  IABS R8, R16 ;  /* 0x0000001000087213 */ /* 0x000fc60000000000 */
[----:B------:R-:W-:-:S04]  /*11b90*/  IMAD.MOV R4, RZ, RZ, -R4 ;  /* 0x000000ffff047224 */ /* 0x000fc800078e0a04 */
[----:B------:R-:W-:Y:S02]  /*11ba0*/  IMAD R2, R29, R4, R2 ;  /* 0x000000041d027224 */ /* 0x000fe400078e0202 */
[----:B------:R-:W-:-:S03]  /*11bb0*/  IMAD.HI.U32 R9, R28, R8, RZ ;  /* 0x000000081c097227 */ /* 0x000fc600078e00ff */
[----:B------:R0:W-:Y:S01]  /*11bc0*/  STL [R1+0xb4], R2 ;  /* 0x0000b40201007387 */ /* 0x0001e20000100800 */
[----:B------:R-:W-:-:S04]  /*11bd0*/  IMAD.HI.U32 R7, R28, R6, RZ ;  /* 0x000000061c077227 */ /* 0x000fc800078e00ff */
[----:B------:R-:W-:-:S04]  /*11be0*/  IMAD.HI.U32 R4, R28, R3, RZ ;  /* 0x000000031c047227 */ /* 0x000fc800078e00ff */
[----:B------:R-:W-:Y:S02]  /*11bf0*/  IMAD.MOV R9, RZ, RZ, -R9 ;  /* 0x000000ffff097224 */ /* 0x000fe400078e0a09 */
[----:B0-----:R-:W-:-:S04]  /*11c00*/  IMAD.HI.U32 R2, R28, R0, RZ ;  /* 0x000000001c027227 */ /* 0x001fc800078e00ff */
[----:B------:R-:W-:Y:S02]  /*11c10*/  IMAD.MOV R7, RZ, RZ, -R7 ;  /* 0x000000ffff077224 */ /* 0x000fe400078e0a07 */
[----:B------:R-:W-:Y:S02]  /*11c20*/  IMAD.MOV R4, RZ, RZ, -R4 ;  /* 0x000000ffff047224 */ /* 0x000fe400078e0a04 */
[----:B------:R-:W-:Y:S02]  /*11c30*/  IMAD.MOV R2, RZ, RZ, -R2 ;  /* 0x000000ffff027224 */ /* 0x000fe400078e0a02 */
[C---:B------:R-:W-:Y:S02]  /*11c40*/  IMAD R8, R29.reuse, R9, R8 ;  /* 0x000000091d087224 */ /* 0x040fe400078e0208 */
[C---:B------:R-:W-:Y:S02]  /*11c50*/  IMAD R6, R29.reuse, R7, R6 ;  /* 0x000000071d067224 */ /* 0x040fe400078e0206 */
[----:B------:R-:W-:-:S02]  /*11c60*/  IMAD R4, R29, R4, R3 ;  /* 0x000000041d047224 */ /* 0x000fc400078e0203 */
[----:B------:R-:W-:Y:S01]  /*11c70*/  IMAD R3, R29, R2, R0 ;  /* 0x000000021d037224 */ /* 0x000fe200078e0200 */
[----:B------:R-:W-:Y:S04]  /*11c80*/  STL [R1+0x18], R8 ;  /* 0x0000180801007387 */ /* 0x000fe80000100800 */
[----:B------:R-:W-:Y:S01]  /*11c90*/  STL [R1+0x14], R6 ;  /* 0x0000140601007387 */ /* 0x000fe20000100800 */
[----:B----4-:R-:W-:-:S03]  /*11ca0*/  IABS R5, R13 ;  /* 0x0000000d00057213 */ /* 0x010fc60000000000 */
[----:B------:R-:W-:Y:S04]  /*11cb0*/  STL [R1+0x10], R4 ;  /* 0x0000100401007387 */ /* 0x000fe80000100800 */
[----:B------:R0:W-:Y:S01]  /*11cc0*/  STL [R1+0xc], R3 ;  /* 0x00000c0301007387 */ /* 0x0001e20000100800 */
[----:B------:R-:W-:-:S03]  /*11cd0*/  IMAD.MOV.U32 R27, RZ, RZ, R12 ;  /* 0x000000ffff1b7224 */ /* 0x000fc600078e000c */
[----:B------:R-:W4:Y:S04]  /*11ce0*/  LDL R13, [R1+0x3458] ;  /* 0x00345800010d7983 */ /* 0x000f280000100800 */
[----:B------:R-:W4:Y:S01]  /*11cf0*/  LDL R12, [R1+0x345c] ;  /* 0x00345c00010c7983 */ /* 0x000f220000100800 */
[----:B0-----:R-:W-:-:S04]  /*11d00*/  IMAD.HI.U32 R3, R28, R5, RZ ;  /* 0x000000051c037227 */ /* 0x001fc800078e00ff */
[----:B------:R-:W-:-:S04]  /*11d10*/  IMAD.MOV R3, RZ, RZ, -R3 ;  /* 0x000000ffff037224 */ /* 0x000fc800078e0a03 */
[----:B------:R-:W-:Y:S01]  /*11d20*/  IMAD R5, R29, R3, R5 ;  /* 0x000000031d057224 */ /* 0x000fe200078e0205 */
[----:B---3--:R-:W-:Y:S02]  /*11d30*/  IABS R2, R14 ;  /* 0x0000000e00027213 */ /* 0x008fe40000000000 */
[----:B------:R-:W3:Y:S03]  /*11d40*/  LDL R14, [R1+0x3464] ;  /* 0x00346400010e7983 */ /* 0x000ee60000100800 */
[----:B------:R-:W-:-:S04]  /*11d50*/  IMAD.HI.U32 R4, R28, R2, RZ ;  /* 0x000000021c047227 */ /* 0x000fc800078e00ff */
[----:B------:R-:W-:-:S04]  /*11d60*/  IMAD.MOV R4, RZ, RZ, -R4 ;  /* 0x000000ffff047224 */ /* 0x000fc800078e0a04 */
[----:B------:R-:W-:Y:S02]  /*11d70*/  IMAD R2, R29, R4, R2 ;  /* 0x000000041d027224 */ /* 0x000fe400078e0202 */
[----:B------:R-:W-:Y:S01]  /*11d80*/  IMAD.MOV.U32 R26, RZ, RZ, R10 ;  /* 0x000000ffff1a7224 */ /* 0x000fe200078e000a */
[----:B--2---:R-:W-:Y:S02]  /*11d90*/  IABS R0, R15 ;  /* 0x0000000f00007213 */ /* 0x004fe40000000000 */
[----:B------:R-:W2:Y:S03]  /*11da0*/  LDL R15, [R1+0x3460] ;  /* 0x00346000010f7983 */ /* 0x000ea60000100800 */
[----:B------:R-:W-:Y:S01]  /*11db0*/  IMAD.HI.U32 R7, R28, R0, RZ ;  /* 0x000000001c077227 */ /* 0x000fe200078e00ff */
[----:B------:R0:W-:Y:S03]  /*11dc0*/  STL [R1+0x8], R5 ;  /* 0x0000080501007387 */ /* 0x0001e60000100800 */
[----:B0-----:R-:W-:-:S04]  /*11dd0*/  IMAD.MOV R5, RZ, RZ, -R7 ;  /* 0x000000ffff057224 */ /* 0x001fc800078e0a07 */
[----:B------:R-:W-:Y:S01]  /*11de0*/  IMAD R0, R29, R5, R0 ;  /* 0x000000051d007224 */ /* 0x000fe200078e0200 */
[----:B------:R-:W-:Y:S02]  /*11df0*/  IABS R18, R18 ;  /* 0x0000001200127213 */ /* 0x000fe40000000000 */
[----:B------:R-:W-:-:S03]  /*11e00*/  IABS R17, R17 ;  /* 0x0000001100117213 */ /* 0x000fc60000000000 */
[----:B------:R-:W-:-:S04]  /*11e10*/  IMAD.HI.U32 R6, R28, R18, RZ ;  /* 0x000000121c067227 */ /* 0x000fc800078e00ff */
[----:B------:R-:W-:-:S04]  /*11e20*/  IMAD.HI.U32 R3, R28, R17, RZ ;  /* 0x000000111c037227 */ /* 0x000fc800078e00ff */
[----:B------:R-:W-:Y:S02]  /*11e30*/  IMAD.MOV R6, RZ, RZ, -R6 ;  /* 0x000000ffff067224 */ /* 0x000fe400078e0a06 */
[----:B------:R-:W-:Y:S02]  /*11e40*/  IMAD.MOV R3, RZ, RZ, -R3 ;  /* 0x000000ffff037224 */ /* 0x000fe400078e0a03 */
[C---:B------:R-:W-:Y:S02]  /*11e50*/  IMAD R18, R29.reuse, R6, R18 ;  /* 0x000000061d127224 */ /* 0x040fe400078e0212 */
[----:B------:R-:W-:Y:S01]  /*11e60*/  IMAD R17, R29, R3, R17 ;  /* 0x000000031d117224 */ /* 0x000fe200078e0211 */
[----:B-----5:R-:W-:Y:S02]  /*11e70*/  IABS R16, R11 ;  /* 0x0000000b00107213 */ /* 0x020fe40000000000 */
[----:B------:R-:W5:Y:S04]  /*11e80*/  LDL R11, [R1+0x3450] ;  /* 0x00345000010b7983 */ /* 0x000f680000100800 */
[----:B------:R-:W-:Y:S04]  /*11e90*/  STL [R1+0x4], R2 ;  /* 0x0000040201007387 */ /* 0x000fe80000100800 */
[----:B------:R0:W-:Y:S04]  /*11ea0*/  STL [R1], R0 ;  /* 0x0000000001007387 */ /* 0x0001e80000100800 */
[----:B------:R-:W-:Y:S04]  /*11eb0*/  STL [R1+0x3e6c], R18 ;  /* 0x003e6c1201007387 */ /* 0x000fe80000100800 */
[----:B------:R1:W-:Y:S04]  /*11ec0*/  STL [R1+0x3e68], R17 ;  /* 0x003e681101007387 */ /* 0x0003e80000100800 */
[----:B------:R-:W5:Y:S04]  /*11ed0*/  LDL R10, [R1+0x3454] ;  /* 0x00345400010a7983 */ /* 0x000f680000100800 */
[----:B------:R-:W5:Y:S04]  /*11ee0*/  LDL R23, [R1+0x3448] ;  /* 0x0034480001177983 */ /* 0x000f680000100800 */
[----:B------:R-:W5:Y:S04]  /*11ef0*/  LDL R24, [R1+0x344c] ;  /* 0x00344c0001187983 */ /* 0x000f680000100800 */
[----:B------:R-:W5:Y:S01]  /*11f00*/  LDL R25, [R1+0x3440] ;  /* 0x0034400001197983 */ /* 0x000f620000100800 */
[----:B0-----:R-:W-:-:S03]  /*11f10*/  IMAD.HI.U32 R0, R28, R16, RZ ;  /* 0x000000101c007227 */ /* 0x001fc600078e00ff */
[----:B-1----:R-:W5:Y:S01]  /*11f20*/  LDL.LU R17, [R1+0x58] ;  /* 0x0000580001117983 */ /* 0x002f620000300800 */
[----:B------:R-:W-:-:S03]  /*11f30*/  IMAD.MOV R0, RZ, RZ, -R0 ;  /* 0x000000ffff007224 */ /* 0x000fc600078e0a00 */
[----:B------:R-:W5:Y:S01]  /*11f40*/  LDL.LU R18, [R1+0x54] ;  /* 0x0000540001127983 */ /* 0x000f620000300800 */
[----:B------:R-:W-:Y:S01]  /*11f50*/  IMAD R16, R29, R0, R16 ;  /* 0x000000001d107224 */ /* 0x000fe200078e0210 */
[----:B----4-:R-:W-:Y:S02]  /*11f60*/  IABS R13, R13 ;  /* 0x0000000d000d7213 */ /* 0x010fe40000000000 */
[----:B------:R-:W-:-:S03]  /*11f70*/  IABS R12, R12 ;  /* 0x0000000c000c7213 */ /* 0x000fc60000000000 */
[----:B------:R-:W-:-:S04]  /*11f80*/  IMAD.HI.U32 R3, R28, R13, RZ ;  /* 0x0000000d1c037227 */ /* 0x000fc800078e00ff */
[----:B------:R-:W-:-:S04]  /*11f90*/  IMAD.HI.U32 R2, R28, R12, RZ ;  /* 0x0000000c1c027227 */ /* 0x000fc800078e00ff */
[----:B------:R-:W-:Y:S02]  /*11fa0*/  IMAD.MOV R3, RZ, RZ, -R3 ;  /* 0x000000ffff037224 */ /* 0x000fe400078e0a03 */
[----:B------:R-:W-:Y:S02]  /*11fb0*/  IMAD.MOV R2, RZ, RZ, -R2 ;  /* 0x000000ffff027224 */ /* 0x000fe400078e0a02 */
[C---:B------:R-:W-:Y:S01]  /*11fc0*/  IMAD R13, R29.reuse, R3, R13 ;  /* 0x000000031d0d7224 */ /* 0x040fe200078e020d */
[----:B------:R0:W-:Y:S01]  /*11fd0*/  STL [R1+0x3e70], R16 ;  /* 0x003e701001007387 */ /* 0x0001e20000100800 */
[----:B------:R-:W-:Y:S01]  /*11fe0*/  IMAD R12, R29, R2, R12 ;  /* 0x000000021d0c7224 */ /* 0x000fe200078e020c */
[----:B---3--:R-:W-:-:S05]  /*11ff0*/  IABS R14, R14 ;  /* 0x0000000e000e7213 */ /* 0x008fca0000000000 */
[----:B------:R-:W-:Y:S01]  /*12000*/  IMAD.HI.U32 R5, R28, R14, RZ ;  /* 0x0000000e1c057227 */ /* 0x000fe200078e00ff */
[----:B--2---:R-:W-:-:S05]  /*12010*/  IABS R15, R15 ;  /* 0x0000000f000f7213 */ /* 0x004fca0000000000 */
[----:B------:R-:W-:-:S04]  /*12020*/  IMAD.HI.U32 R4, R28, R15, RZ ;  /* 0x0000000f1c047227 */ /* 0x000fc800078e00ff */
[----:B------:R-:W-:Y:S02]  /*12030*/  IMAD.MOV R0, RZ, RZ, -R4 ;  /* 0x000000ffff007224 */ /* 0x000fe400078e0a04 */
[----:B------:R-:W-:Y:S02]  /*12040*/  IMAD.MOV R4, RZ, RZ, -R5 ;  /* 0x000000ffff047224 */ /* 0x000fe400078e0a05 */
[C---:B------:R-:W-:Y:S02]  /*12050*/  IMAD R15, R29.reuse, R0, R15 ;  /* 0x000000001d0f7224 */ /* 0x040fe400078e020f */
[----:B------:R-:W-:-:S03]  /*12060*/  IMAD R14, R29, R4, R14 ;  /* 0x000000041d0e7224 */ /* 0x000fc600078e020e */
[----:B------:R-:W-:Y:S04]  /*12070*/  STL [R1+0x3e74], R15 ;  /* 0x003e740f01007387 */ /* 0x000fe80000100800 */
[----:B------:R-:W-:Y:S04]  /*12080*/  STL [R1+0x3e78], R14 ;  /* 0x003e780e01007387 */ /* 0x000fe80000100800 */
[----:B------:R-:W-:Y:S04]  /*12090*/  STL [R1+0x3e7c], R13 ;  /* 0x003e7c0d01007387 */ /* 0x000fe80000100800 */
[----:B------:R1:W-:Y:S04]  /*120a0*/  STL [R1+0x3e80], R12 ;  /* 0x003e800c01007387 */ /* 0x0003e80000100800 */
[----:B------:R-:W2:Y:S04]  /*120b0*/  LDL.LU R22, [R1+0x50] ;  /* 0x0000500001167983 */ /* 0x000ea80000300800 */
[----:B------:R-:W3:Y:S04]  /*120c0*/  LDL R6, [R1+0x3444] ;  /* 0x0034440001067983 */ /* 0x000ee80000100800 */
[----:B0-----:R-:W4:Y:S01]  /*120d0*/  LDL.LU R16, [R1+0x48] ;  /* 0x0000480001107983 */ /* 0x001f220000300800 */
[----:B-----5:R-:W-:-:S05]  /*120e0*/  IABS R11, R11 ;  /* 0x0000000b000b7213 */ /* 0x020fca0000000000 */
[----:B------:R-:W-:-:S04]  /*120f0*/  IMAD.HI.U32 R0, R28, R11, RZ ;  /* 0x0000000b1c007227 */ /* 0x000fc800078e00ff */
[----:B------:R-:W-:Y:S01]  /*12100*/  IMAD.MOV R0, RZ, RZ, -R0 ;  /* 0x000000ffff007224 */ /* 0x000fe200078e0a00 */
[----:B------:R-:W-:Y:S02]  /*12110*/  IABS R10, R10 ;  /* 0x0000000a000a7213 */ /* 0x000fe40000000000 */
[----:B------:R-:W-:-:S03]  /*12120*/  IABS R9, R23 ;  /* 0x0000001700097213 */ /* 0x000fc60000000000 */
[----:B------:R-:W-:Y:S01]  /*12130*/  IMAD.HI.U32 R3, R28, R10, RZ ;  /* 0x0000000a1c037227 */ /* 0x000fe200078e00ff */
[----:B------:R-:W-:-:S03]  /*12140*/  IABS R8, R24 ;  /* 0x0000001800087213 */ /* 0x000fc60000000000 */
[----:B------:R-:W-:Y:S01]  /*12150*/  IMAD R11, R29, R0, R11 ;  /* 0x000000001d0b7224 */ /* 0x000fe200078e020b */
[----:B------:R-:W5:Y:S01]  /*12160*/  LDL.LU R24, [R1+0x44] ;  /* 0x0000440001187983 */ /* 0x000f620000300800 */
[----:B------:R-:W-:Y:S01]  /*12170*/  IABS R7, R25 ;  /* 0x0000001900077213 */ /* 0x000fe20000000000 */
[C---:B------:R-:W-:Y:S02]  /*12180*/  IMAD.HI.U32 R2, R28.reuse, R9, RZ ;  /* 0x000000091c027227 */ /* 0x040fe400078e00ff */
[----:B------:R-:W3:Y:S02]  /*12190*/  LDL.LU R23, [R1+0x40] ;  /* 0x0000400001177983 */ /* 0x000ee40000300800 */
[----:B------:R-:W-:Y:S02]  /*121a0*/  IMAD.MOV R0, RZ, RZ, -R3 ;  /* 0x000000ffff007224 */ /* 0x000fe400078e0a03 */
[----:B-1----:R-:W5:Y:S01]  /*121b0*/  LDL.LU R12, [R1+0x2c] ;  /* 0x00002c00010c7983 */ /* 0x002f620000300800 */
[----:B------:R-:W-:-:S03]  /*121c0*/  IMAD.HI.U32 R5, R28, R8, RZ ;  /* 0x000000081c057227 */ /* 0x000fc600078e00ff */
[----:B------:R-:W5:Y:S01]  /*121d0*/  LDL.LU R25, [R1+0x28] ;  /* 0x0000280001197983 */ /* 0x000f620000300800 */
[----:B------:R-:W-:-:S04]  /*121e0*/  IMAD.HI.U32 R4, R28, R7, RZ ;  /* 0x000000071c047227 */ /* 0x000fc800078e00ff */
[----:B------:R-:W-:Y:S02]  /*121f0*/  IMAD.MOV R3, RZ, RZ, -R2 ;  /* 0x000000ffff037224 */ /* 0x000fe400078e0a02 */
[C---:B------:R-:W-:Y:S02]  /*12200*/  IMAD R10, R29.reuse, R0, R10 ;  /* 0x000000001d0a7224 */ /* 0x040fe400078e020a */
[----:B------:R-:W-:Y:S01]  /*12210*/  IMAD.MOV R0, RZ, RZ, -R5 ;  /* 0x000000ffff007224 */ /* 0x000fe200078e0a05 */
[----:B------:R0:W-:Y:S01]  /*12220*/  STL [R1+0x3e84], R11 ;  /* 0x003e840b01007387 */ /* 0x0001e20000100800 */
[----:B------:R-:W-:Y:S02]  /*12230*/  IMAD.MOV R2, RZ, RZ, -R4 ;  /* 0x000000ffff027224 */ /* 0x000fe400078e0a04 */
[C---:B------:R-:W-:Y:S02]  /*12240*/  IMAD R9, R29.reuse, R3, R9 ;  /* 0x000000031d097224 */ /* 0x040fe400078e0209 */
[----:B------:R-:W-:-:S02]  /*12250*/  IMAD R8, R29, R0, R8 ;  /* 0x000000001d087224 */ /* 0x000fc400078e0208 */
[----:B------:R-:W-:Y:S01]  /*12260*/  IMAD R7, R29, R2, R7 ;  /* 0x000000021d077224 */ /* 0x000fe200078e0207 */
[----:B0-----:R-:W5:Y:S04]  /*12270*/  LDL.LU R11, [R1+0x30] ;  /* 0x00003000010b7983 */ /* 0x001f680000300800 */
[----:B------:R0:W-:Y:S04]  /*12280*/  STL [R1+0x3e54], R10 ;  /* 0x003e540a01007387 */ /* 0x0001e80000100800 */
[----:B0-----:R-:W5:Y:S04]  /*12290*/  LDL.LU R10, [R1+0x34] ;  /* 0x00003400010a7983 */ /* 0x001f680000300800 */
[----:B------:R-:W5:Y:S04]  /*122a0*/  LDL.LU R5, [R1+0x4c] ;  /* 0x00004c0001057983 */ /* 0x000f680000300800 */
[----:B------:R-:W-:Y:S04]  /*122b0*/  STL [R1+0x3e58], R9 ;  /* 0x003e580901007387 */ /* 0x000fe80000100800 */
[----:B------:R-:W-:Y:S04]  /*122c0*/  STL [R1+0x3e50], R8 ;  /* 0x003e500801007387 */ /* 0x000fe80000100800 */
[----:B------:R-:W5:Y:S04]  /*122d0*/  LDL.LU R2, [R1+0x38] ;  /* 0x0000380001027983 */ /* 0x000f680000300800 */
[----:B------:R0:W-:Y:S04]  /*122e0*/  STL [R1+0x3e5c], R7 ;  /* 0x003e5c0701007387 */ /* 0x0001e80000100800 */
[----:B0-----:R-:W5:Y:S01]  /*122f0*/  LDL.LU R7, [R1+0x3c] ;  /* 0x00003c0001077983 */ /* 0x001f620000300800 */
[----:B------:R-:W-:-:S02]  /*12300*/  ISETP.GT.U32.AND P0, PT, R19, R17, PT ;  /* 0x000000111300720c */ /* 0x000fc40003f04070 */
[----:B------:R-:W-:-:S11]  /*12310*/  ISETP.GT.U32.AND P1, PT, R19, R18, PT ;  /* 0x000000121300720c */ /* 0x000fd60003f24070 */
[--C-:B------:R-:W-:Y:S02]  /*12320*/  @!P0 IMAD.IADD R17, R17, 0x1, -R19.reuse ;  /* 0x0000000111118824 */ /* 0x100fe400078e0a13 */
[----:B------:R-:W-:-:S03]  /*12330*/  @!P1 IMAD.IADD R18, R18, 0x1, -R19 ;  /* 0x0000000112129824 */ /* 0x000fc600078e0a13 */
[C---:B------:R-:W-:Y:S02]  /*12340*/  ISETP.GT.U32.AND P3, PT, R19.reuse, R17, PT ;  /* 0x000000111300720c */ /* 0x040fe40003f64070 */
[----:B------:R-:W-:-:S11]  /*12350*/  ISETP.GT.U32.AND P4, PT, R19, R18, PT ;  /* 0x000000121300720c */ /* 0x000fd60003f84070 */
[--C-:B------:R-:W-:Y:S02]  /*12360*/  @!P3 IMAD.IADD R17, R17, 0x1, -R19.reuse ;  /* 0x000000011111b824 */ /* 0x100fe400078e0a13 */
[----:B------:R-:W-:-:S03]  /*12370*/  @!P4 IMAD.IADD R18, R18, 0x1, -R19 ;  /* 0x000000011212c824 */ /* 0x000fc600078e0a13 */
[----:B------:R-:W-:Y:S04]  /*12380*/  STL [R1+0x58], R17 ;  /* 0x0000581101007387 */ /* 0x000fe80000100800 */
[----:B------:R0:W-:Y:S04]  /*12390*/  STL [R1+0x54], R18 ;  /* 0x0000541201007387 */ /* 0x0001e80000100800 */
[----:B------:R-:W5:Y:S04]  /*123a0*/  LDL.LU R15, [R1+0x24] ;  /* 0x00002400010f7983 */ /* 0x000f680000300800 */
[----:B0-----:R-:W5:Y:S04]  /*123b0*/  LDL.LU R18, [R1+0x20] ;  /* 0x0000200001127983 */ /* 0x001f680000300800 */
[----:B------:R-:W5:Y:S04]  /*123c0*/  LDL.LU R4, [R1+0x78c] ;  /* 0x00078c0001047983 */ /* 0x000f680000300800 */
[----:B------:R-:W5:Y:S04]  /*123d0*/  LDL.LU R13, [R1+0x794] ;  /* 0x00079400010d7983 */ /* 0x000f680000300800 */
[----:B------:R-:W5:Y:S04]  /*123e0*/  LDL.LU R14, [R1+0x798] ;  /* 0x00079800010e7983 */ /* 0x000f680000300800 */
[----:B------:R-:W5:Y:S01]  /*123f0*/  LDL.LU R17, [R1+0x790] ;  /* 0x0007900001117983 */ /* 0x000f620000300800 */
[----:B--2---:R-:W-:-:S02]  /*12400*/  ISETP.GT.U32.AND P5, PT, R29, R22, PT ;  /* 0x000000161d00720c */ /* 0x004fc40003fa4070 */
[----:B----4-:R-:W-:-:S11]  /*12410*/  ISETP.GT.U32.AND P6, PT, R29, R16, PT ;  /* 0x000000101d00720c */ /* 0x010fd60003fc4070 */
[--C-:B------:R-:W-:Y:S02]  /*12420*/  @!P5 IMAD.IADD R22, R22, 0x1, -R29.reuse ;  /* 0x000000011616d824 */ /* 0x100fe400078e0a1d */
[----:B------:R-:W-:Y:S01]  /*12430*/  @!P6 IMAD.IADD R16, R16, 0x1, -R29 ;  /* 0x000000011010e824 */ /* 0x000fe200078e0a1d */
[C---:B---3--:R-:W-:Y:S02]  /*12440*/  ISETP.GT.U32.AND P2, PT, R29.reuse, R23, PT ;  /* 0x000000171d00720c */ /* 0x048fe40003f44070 */
[----:B-----5:R-:W-:-:S11]  /*12450*/  ISETP.GT.U32.AND P1, PT, R29, R24, PT ;  /* 0x000000181d00720c */ /* 0x020fd60003f24070 */
[--C-:B------:R-:W-:Y:S01]  /*12460*/  @!P2 IMAD.IADD R23, R23, 0x1, -R29.reuse ;  /* 0x000000011717a824 */ /* 0x100fe200078e0a1d */
[C---:B------:R-:W-:Y:S01]  /*12470*/  ISETP.GT.U32.AND P2, PT, R29.reuse, R22, PT ;  /* 0x000000161d00720c */ /* 0x040fe20003f44070 */
[----:B------:R-:W-:Y:S01]  /*12480*/  @!P1 IMAD.IADD R24, R24, 0x1, -R29 ;  /* 0x0000000118189824 */ /* 0x000fe200078e0a1d */
[C---:B------:R-:W-:Y:S02]  /*12490*/  ISETP.GT.U32.AND P0, PT, R29.reuse, R5, PT ;  /* 0x000000051d00720c */ /* 0x040fe40003f04070 */
[C---:B------:R-:W-:Y:S02]  /*124a0*/  ISETP.GT.U32.AND P5, PT, R29.reuse, R10, PT ;  /* 0x0000000a1d00720c */ /* 0x040fe40003fa4070 */
[----:B------:R-:W-:-:S09]  /*124b0*/  ISETP.GT.U32.AND P4, PT, R29, R2, PT ;  /* 0x000000021d00720c */ /* 0x000fd20003f84070 */
[----:B------:R-:W-:Y:S01]  /*124c0*/  @!P0 IMAD.IADD R5, R5, 0x1, -R29 ;  /* 0x0000000105058824 */ /* 0x000fe200078e0a1d */
[----:B------:R-:W-:-:S03]  /*124d0*/  ISETP.GT.U32.AND P3, PT, R29, R7, PT ;  /* 0x000000071d00720c */ /* 0x000fc60003f64070 */
[--C-:B------:R-:W-:Y:S01]  /*124e0*/  @!P4 IMAD.IADD R2, R2, 0x1, -R29.reuse ;  /* 0x000000010202c824 */ /* 0x100fe200078e0a1d */
[C---:B------:R-:W-:Y:S01]  /*124f0*/  ISETP.GT.U32.AND P4, PT, R29.reuse, R16, PT ;  /* 0x000000101d00720c */ /* 0x040fe20003f84070 */
[--C-:B------:R-:W-:Y:S01]  /*12500*/  @!P5 IMAD.IADD R10, R10, 0x1, -R29.reuse ;  /* 0x000000010a0ad824 */ /* 0x100fe200078e0a1d */
[----:B------:R-:W-:Y:S01]  /*12510*/  ISETP.GT.U32.AND P5, PT, R29, R24, PT ;  /* 0x000000181d00720c */ /* 0x000fe20003fa4070 */
[----:B------:R-:W-:-:S06]  /*12520*/  @!P2 IMAD.IADD R22, R22, 0x1, -R29 ;  /* 0x000000011616a824 */ /* 0x000fcc00078e0a1d */
[--C-:B------:R-:W-:Y:S01]  /*12530*/  @!P3 IMAD.IADD R7, R7, 0x1, -R29.reuse ;  /* 0x000000010707b824 */ /* 0x100fe200078e0a1d */
[----:B------:R-:W-:Y:S01]  /*12540*/  ISETP.GT.U32.AND P3, PT, R29, R5, PT ;  /* 0x000000051d00720c */ /* 0x000fe20003f64070 */
[----:B------:R0:W-:Y:S02]  /*12550*/  STL [R1+0x50], R22 ;  /* 0x0000501601007387 */ /* 0x0001e40000100800 */
[--C-:B------:R-:W-:Y:S02]  /*12560*/  @!P4 IMAD.IADD R16, R16, 0x1, -R29.reuse ;  /* 0x000000011010c824 */ /* 0x100fe400078e0a1d */
[--C-:B------:R-:W-:Y:S01]  /*12570*/  @!P5 IMAD.IADD R24, R24, 0x1, -R29.reuse ;  /* 0x000000011818d824 */ /* 0x100fe200078e0a1d */
[----:B0-----:R-:W2:Y:S07]  /*12580*/  LDL.LU R22, [R1+0x3ebc] ;  /* 0x003ebc0001167983 */ /* 0x001eae0000300800 */
[----:B------:R-:W-:Y:S01]  /*12590*/  @!P3 IMAD.IADD R5, R5, 0x1, -R29 ;  /* 0x000000010505b824 */ /* 0x000fe200078e0a1d */
[----:B------:R-:W3:Y:S04]  /*125a0*/  LDL.LU R19, [R1+0x774] ;  /* 0x0007740001137983 */ /* 0x000ee80000300800 */
[----:B------:R-:W4:Y:S04]  /*125b0*/  LDL.LU R8, [R1+0x77c] ;  /* 0x00077c0001087983 */ /* 0x000f280000300800 */
[----:B------:R-:W5:Y:S04]  /*125c0*/  LDL.LU R9, [R1+0x784] ;  /* 0x0007840001097983 */ /* 0x000f680000300800 */
[----:B------:R0:W-:Y:S04]  /*125d0*/  STL [R1+0x4c], R5 ;  /* 0x00004c0501007387 */ /* 0x0001e80000100800 */
[----:B------:R-:W2:Y:S04]  /*125e0*/  LDL.LU R3, [R1+0x788] ;  /* 0x0007880001037983 */ /* 0x000ea80000300800 */
[----:B0-----:R-:W2:Y:S04]  /*125f0*/  LDL.LU R5, [R1+0x780] ;  /* 0x0007800001057983 */ /* 0x001ea80000300800 */
[----:B------:R-:W-:Y:S04]  /*12600*/  STL [R1+0x48], R16 ;  /* 0x0000481001007387 */ /* 0x000fe80000100800 */
[----:B------:R0:W-:Y:S04]  /*12610*/  STL [R1+0x44], R24 ;  /* 0x0000441801007387 */ /* 0x0001e80000100800 */
[----:B0-----:R-:W2:Y:S04]  /*12620*/  LDL.LU R24, [R1+0x778] ;  /* 0x0007780001187983 */ /* 0x001ea80000300800 */
[----:B------:R-:W2:Y:S01]  /*12630*/  LDL.LU R16, [R1+0x764] ;  /* 0x0007640001107983 */ /* 0x000ea20000300800 */
[----:B------:R-:W-:-:S02]  /*12640*/  ISETP.GT.U32.AND P0, PT, R29, R11, PT ;  /* 0x0000000b1d00720c */ /* 0x000fc40003f04070 */
[C---:B------:R-:W-:Y:S02]  /*12650*/  ISETP.GT.U32.AND P1, PT, R29.reuse, R25, PT ;  /* 0x000000191d00720c */ /* 0x040fe40003f24070 */
[C---:B------:R-:W-:Y:S02]  /*12660*/  ISETP.GT.U32.AND P6, PT, R29.reuse, R12, PT ;  /* 0x0000000c1d00720c */ /* 0x040fe40003fc4070 */
[----:B------:R-:W-:-:S07]  /*12670*/  ISETP.GT.U32.AND P2, PT, R29, R2, PT ;  /* 0x000000021d00720c */ /* 0x000fce0003f44070 */
[--C-:B------:R-:W-:Y:S01]  /*12680*/  @!P0 IMAD.IADD R11, R11, 0x1, -R29.reuse ;  /* 0x000000010b0b8824 */ /* 0x100fe200078e0a1d */
[----:B------:R-:W-:Y:S01]  /*12690*/  ISETP.GT.U32.AND P0, PT, R29, R23, PT ;  /* 0x000000171d00720c */ /* 0x000fe20003f04070 */
[--C-:B------:R-:W-:Y:S01]  /*126a0*/  @!P1 IMAD.IADD R25, R25, 0x1, -R29.reuse ;  /* 0x0000000119199824 */ /* 0x100fe200078e0a1d */
[C---:B------:R-:W-:Y:S02]  /*126b0*/  ISETP.GT.U32.AND P1, PT, R29.reuse, R7, PT ;  /* 0x000000071d00720c */ /* 0x040fe40003f24070 */
[C---:B------:R-:W-:Y:S01]  /*126c0*/  ISETP.GT.U32.AND P3, PT, R29.reuse, R10, PT ;  /* 0x0000000a1d00720c */ /* 0x040fe20003f64070 */
[--C-:B------:R-:W-:Y:S01]  /*126d0*/  @!P6 IMAD.IADD R12, R12, 0x1, -R29.reuse ;  /* 0x000000010c0ce824 */ /* 0x100fe200078e0a1d */
[C---:B------:R-:W-:Y:S02]  /*126e0*/  ISETP.GT.U32.AND P4, PT, R29.reuse, R11, PT ;  /* 0x0000000b1d00720c */ /* 0x040fe40003f84070 */
[----:B------:R-:W-:Y:S01]  /*126f0*/  ISETP.GT.U32.AND P6, PT, R29, R25, PT ;  /* 0x000000191d00720c */ /* 0x000fe20003fc4070 */
[----:B------:R-:W-:-:S04]  /*12700*/  @!P2 IMAD.IADD R2, R2, 0x1, -R29 ;  /* 0x000000010202a824 */ /* 0x000fc800078e0a1d */
[--C-:B------:R-:W-:Y:S01]  /*12710*/  @!P0 IMAD.IADD R23, R23, 0x1, -R29.reuse ;  /* 0x0000000117178824 */ /* 0x100fe200078e0a1d */
[----:B------:R-:W-:Y:S01]  /*12720*/  ISETP.GT.U32.AND P0, PT, R29, R15, PT ;  /* 0x0000000f1d00720c */ /* 0x000fe20003f04070 */
[--C-:B------:R-:W-:Y:S01]  /*12730*/  @!P1 IMAD.IADD R7, R7, 0x1, -R29.reuse ;  /* 0x0000000107079824 */ /* 0x100fe200078e0a1d */
[C---:B------:R-:W-:Y:S02]  /*12740*/  ISETP.GT.U32.AND P1, PT, R29.reuse, R18, PT ;  /* 0x000000121d00720c */ /* 0x040fe40003f24070 */
[C---:B------:R-:W-:Y:S01]  /*12750*/  ISETP.GT.U32.AND P2, PT, R29.reuse, R4, PT ;  /* 0x000000041d00720c */ /* 0x040fe20003f44070 */
[--C-:B------:R-:W-:Y:S01]  /*12760*/  @!P3 IMAD.IADD R10, R10, 0x1, -R29.reuse ;  /* 0x000000010a0ab824 */ /* 0x100fe200078e0a1d */
[----:B------:R-:W-:Y:S01]  /*12770*/  ISETP.GT.U32.AND P5, PT, R29, R12, PT ;  /* 0x0000000c1d00720c */ /* 0x000fe20003fa4070 */
[--C-:B------:R-:W-:Y:S01]  /*12780*/  @!P4 IMAD.IADD R11, R11, 0x1, -R29.reuse ;  /* 0x000000010b0bc824 */ /* 0x100fe200078e0a1d */
[----:B------:R-:W-:Y:S01]  /*12790*/  ISETP.GT.U32.AND P3, PT, R29, R13, PT ;  /* 0x0000000d1d00720c */ /* 0x000fe20003f64070 */
[----:B------:R-:W-:Y:S01]  /*127a0*/  @!P6 IMAD.IADD R25, R25, 0x1, -R29 ;  /* 0x000000011919e824 */ /* 0x000fe200078e0a1d */
[----:B------:R-:W-:-:S03]  /*127b0*/  ISETP.GT.U32.AND P4, PT, R29, R14, PT ;  /* 0x0000000e1d00720c */ /* 0x000fc60003f84070 */
[--C-:B------:R-:W-:Y:S02]  /*127c0*/  @!P0 IMAD.IADD R15, R15, 0x1, -R29.reuse ;  /* 0x000000010f0f8824 */ /* 0x100fe400078e0a1d */
[--C-:B------:R-:W-:Y:S02]  /*127d0*/  @!P1 IMAD.IADD R18, R18, 0x1, -R29.reuse ;  /* 0x0000000112129824 */ /* 0x100fe400078e0a1d */
[--C-:B------:R-:W-:Y:S02]  /*127e0*/  @!P2 IMAD.IADD R4, R4, 0x1, -R29.reuse ;  /* 0x000000010404a824 */ /* 0x100fe400078e0a1d */
[--C-:B------:R-:W-:Y:S01]  /*127f0*/  @!P5 IMAD.IADD R12, R12, 0x1, -R29.reuse ;  /* 0x000000010c0cd824 */ /* 0x100fe200078e0a1d */
[----:B------:R-:W-:Y:S01]  /*12800*/  ISETP.GT.U32.AND P5, PT, R29, R17, PT ;  /* 0x000000111d00720c */ /* 0x000fe20003fa4070 */
[--C-:B------:R-:W-:Y:S02]  /*12810*/  @!P3 IMAD.IADD R13, R13, 0x1, -R29.reuse ;  /* 0x000000010d0db824 */ /* 0x100fe400078e0a1d */
[--C-:B------:R-:W-:Y:S01]  /*12820*/  @!P4 IMAD.IADD R14, R14, 0x1, -R29.reuse ;  /* 0x000000010e0ec824 */ /* 0x100fe200078e0a1d */
[----:B------:R0:W-:Y:S09]  /*12830*/  STL [R1+0x40], R23 ;  /* 0x0000401701007387 */ /* 0x0001f20000100800 */
[----:B------:R-:W-:Y:S01]  /*12840*/  @!P5 IMAD.IADD R17, R17, 0x1, -R29 ;  /* 0x000000011111d824 */ /* 0x000fe200078e0a1d */
[----:B0-----:R-:W2:Y:S04]  /*12850*/  LDL.LU R23, [R1+0x3eb8] ;  /* 0x003eb80001177983 */ /* 0x001ea80000300800 */
[----:B------:R-:W-:Y:S04]  /*12860*/  STL [R1+0x3c], R7 ;  /* 0x00003c0701007387 */ /* 0x000fe80000100800 */
[----:B------:R-:W-:Y:S04]  /*12870*/  STL [R1+0x38], R2 ;  /* 0x0000380201007387 */ /* 0x000fe80000100800 */
[----:B------:R-:W-:Y:S04]  /*12880*/  STL [R1+0x34], R10 ;  /* 0x0000340a01007387 */ /* 0x000fe80000100800 */
[----:B------:R-:W-:Y:S04]  /*12890*/  STL [R1+0x30], R11 ;  /* 0x0000300b01007387 */ /* 0x000fe80000100800 */
[----:B------:R0:W-:Y:S04]  /*128a0*/  STL [R1+0x28], R25 ;  /* 0x0000281901007387 */ /* 0x0001e80000100800 */
[----:B------:R1:W-:Y:S01]  /*128b0*/  STL [R1+0x2c], R12 ;  /* 0x00002c0c01007387 */ /* 0x0003e20000100800 */
[----:B------:R-:W-:Y:S01]  /*128c0*/  IABS R6, R6 ;  /* 0x0000000600067213 */ /* 0x000fe20000000000 */
[----:B0-----:R-:W-:-:S02]  /*128d0*/  IMAD.MOV.U32 R25, RZ, RZ, R26 ;  /* 0x000000ffff197224 */ /* 0x001fc400078e001a */
[----:B------:R-:W2:Y:S04]  /*128e0*/  LDL.LU R26, [R1+0x76c] ;  /* 0x00076c00011a7983 */ /* 0x000ea80000300800 */
[----:B------:R-:W2:Y:S04]  /*128f0*/  LDL.LU R10, [R1+0x770] ;  /* 0x00077000010a7983 */ /* 0x000ea80000300800 */
[----:B------:R-:W2:Y:S04]  /*12900*/  LDL.LU R11, [R1+0x768] ;  /* 0x00076800010b7983 */ /* 0x000ea80000300800 */
[----:B-1----:R-:W2:Y:S01]  /*12910*/  LDL.LU R12, [R1+0x74c] ;  /* 0x00074c00010c7983 */ /* 0x002ea20000300800 */
[----:B------:R-:W-:-:S04]  /*12920*/  IMAD.HI.U32 R0, R28, R6, RZ ;  /* 0x000000061c007227 */ /* 0x000fc800078e00ff */
[----:B------:R-:W-:-:S04]  /*12930*/  IMAD.MOV R0, RZ, RZ, -R0 ;  /* 0x000000ffff007224 */ /* 0x000fc800078e0a00 */
[C---:B------:R-:W-:Y:S01]  /*12940*/  IMAD R6, R29.reuse, R0, R6 ;  /* 0x000000001d067224 */ /* 0x040fe200078e0206 */
[C---:B---3--:R-:W-:Y:S02]  /*12950*/  ISETP.GT.U32.AND P6, PT, R29.reuse, R19, PT ;  /* 0x000000131d00720c */ /* 0x048fe40003fc4070 */
[C---:B----4-:R-:W-:Y:S02]  /*12960*/  ISETP.GT.U32.AND P0, PT, R29.reuse, R8, PT ;  /* 0x000000081d00720c */ /* 0x050fe40003f04070 */
[C---:B-----5:R-:W-:Y:S02]  /*12970*/  ISETP.GT.U32.AND P1, PT, R29.reuse, R9, PT ;  /* 0x000000091d00720c */ /* 0x060fe40003f24070 */
[----:B--2---:R-:W-:-:S07]  /*12980*/  ISETP.GT.U32.AND P2, PT, R29, R3, PT ;  /* 0x000000031d00720c */ /* 0x004fce0003f44070 */
        /* <DEDUP_REMOVED lines=8> */
[C---:B------:R-:W-:Y:S02]  /*12a10*/  ISETP.GT.U32.AND P2, PT, R29.reuse, R13, PT ;  /* 0x0000000d1d00720c */ /* 0x040fe40003f44070 */
[----:B------:R-:W-:-:S05]  /*12a20*/  ISETP.GT.U32.AND P4, PT, R29, R24, PT ;  /* 0x000000181d00720c */ /* 0x000fca0003f84070 */
[--C-:B------:R-:W-:Y:S01]  /*12a30*/  @!P3 IMAD.IADD R5, R5, 0x1, -R29.reuse ;  /* 0x000000010505b824 */ /* 0x100fe200078e0a1d */
[----:B------:R-:W-:Y:S01]  /*12a40*/  ISETP.GT.U32.AND P3, PT, R29, R14, PT ;  /* 0x0000000e1d00720c */ /* 0x000fe20003f64070 */
[--C-:B------:R-:W-:Y:S02]  /*12a50*/  @!P6 IMAD.IADD R15, R15, 0x1, -R29.reuse ;  /* 0x000000010f0fe824 */ /* 0x100fe400078e0a1d */
[--C-:B------:R-:W-:Y:S02]  /*12a60*/  @!P0 IMAD.IADD R18, R18, 0x1, -R29.reuse ;  /* 0x0000000112128824 */ /* 0x100fe400078e0a1d */
[--C-:B------:R-:W-:Y:S02]  /*12a70*/  @!P1 IMAD.IADD R4, R4, 0x1, -R29.reuse ;  /* 0x0000000104049824 */ /* 0x100fe400078e0a1d */
[--C-:B------:R-:W-:Y:S01]  /*12a80*/  @!P4 IMAD.IADD R24, R24, 0x1, -R29.reuse ;  /* 0x000000011818c824 */ /* 0x100fe200078e0a1d */
[----:B------:R-:W-:Y:S01]  /*12a90*/  ISETP.GT.U32.AND P4, PT, R29, R17, PT ;  /* 0x000000111d00720c */ /* 0x000fe20003f84070 */
[----:B------:R0:W-:Y:S01]  /*12aa0*/  STL [R1+0x24], R15 ;  /* 0x0000240f01007387 */ /* 0x0001e20000100800 */
[----:B------:R-:W-:Y:S01]  /*12ab0*/  @!P2 IMAD.IADD R13, R13, 0x1, -R29 ;  /* 0x000000010d0da824 */ /* 0x000fe200078e0a1d */
[----:B------:R-:W-:-:S02]  /*12ac0*/  ISETP.GT.U32.AND P5, PT, R29, R16, PT ;  /* 0x000000101d00720c */ /* 0x000fc40003fa4070 */
[--C-:B------:R-:W-:Y:S01]  /*12ad0*/  @!P3 IMAD.IADD R14, R14, 0x1, -R29.reuse ;  /* 0x000000010e0eb824 */ /* 0x100fe200078e0a1d */
[----:B0-----:R-:W2:Y:S04]  /*12ae0*/  LDL.LU R15, [R1+0x754] ;  /* 0x00075400010f7983 */ /* 0x001ea80000300800 */
[----:B------:R0:W-:Y:S03]  /*12af0*/  STL [R1+0x20], R18 ;  /* 0x0000201201007387 */ /* 0x0001e60000100800 */
[--C-:B------:R-:W-:Y:S01]  /*12b00*/  @!P4 IMAD.IADD R17, R17, 0x1, -R29.reuse ;  /* 0x000000011111c824 */ /* 0x100fe200078e0a1d */
[----:B0-----:R-:W3:Y:S04]  /*12b10*/  LDL.LU R18, [R1+0x75c] ;  /* 0x00075c0001127983 */ /* 0x001ee80000300800 */
[----:B------:R0:W-:Y:S04]  /*12b20*/  STL [R1+0x78c], R4 ;  /* 0x00078c0401007387 */ /* 0x0001e80000100800 */
[----:B------:R-:W4:Y:S04]  /*12b30*/  LDL.LU R7, [R1+0x758] ;  /* 0x0007580001077983 */ /* 0x000f280000300800 */
[----:B------:R1:W-:Y:S04]  /*12b40*/  STL [R1+0x794], R13 ;  /* 0x0007940d01007387 */ /* 0x0003e80000100800 */
[----:B------:R-:W5:Y:S04]  /*12b50*/  LDL.LU R2, [R1+0x750] ;  /* 0x0007500001027983 */ /* 0x000f680000300800 */
[----:B0-----:R-:W3:Y:S04]  /*12b60*/  LDL.LU R4, [R1+0x73c] ;  /* 0x00073c0001047983 */ /* 0x001ee80000300800 */
[----:B-1----:R-:W3:Y:S04]  /*12b70*/  LDL.LU R13, [R1+0x744] ;  /* 0x00074400010d7983 */ /* 0x002ee80000300800 */
[----:B------:R0:W-:Y:S01]  /*12b80*/  STL [R1+0x798], R14 ;  /* 0x0007980e01007387 */ /* 0x0001e20000100800 */
[----:B------:R-:W-:-:S03]  /*12b90*/  @!P5 IMAD.IADD R16, R16, 0x1, -R29 ;  /* 0x000000011010d824 */ /* 0x000fc600078e0a1d */
[----:B0-----:R-:W3:Y:S04]  /*12ba0*/  LDL.LU R14, [R1+0x748] ;  /* 0x00074800010e7983 */ /* 0x001ee80000300800 */
[----:B------:R0:W-:Y:S01]  /*12bb0*/  STL [R1+0x790], R17 ;  /* 0x0007901101007387 */ /* 0x0001e20000100800 */
[----:B------:R-:W-:-:S03]  /*12bc0*/  ISETP.GT.U32.AND P5, PT, R29, R19, PT ;  /* 0x000000131d00720c */ /* 0x000fc60003fa4070 */
[----:B0-----:R-:W3:Y:S04]  /*12bd0*/  LDL.LU R17, [R1+0x740] ;  /* 0x0007400001117983 */ /* 0x001ee80000300800 */
[----:B------:R-:W3:Y:S01]  /*12be0*/  LDL.LU R0, [R1+0x760] ;  /* 0x0007600001007983 */ /* 0x000ee20000300800 */
[C---:B------:R-:W-:Y:S02]  /*12bf0*/  ISETP.GT.U32.AND P0, PT, R29.reuse, R8, PT ;  /* 0x000000081d00720c */ /* 0x040fe40003f04070 */
[C---:B------:R-:W-:Y:S02]  /*12c00*/  ISETP.GT.U32.AND P1, PT, R29.reuse, R9, PT ;  /* 0x000000091d00720c */ /* 0x040fe40003f24070 */
[C---:B------:R-:W-:Y:S02]  /*12c10*/  ISETP.GT.U32.AND P2, PT, R29.reuse, R3, PT ;  /* 0x000000031d00720c */ /* 0x040fe40003f44070 */
[----:B------:R-:W-:-:S02]  /*12c20*/  ISETP.GT.U32.AND P4, PT, R29, R24, PT ;  /* 0x000000181d00720c */ /* 0x000fc40003f84070 */
[----:B------:R-:W-:Y:S01]  /*12c30*/  ISETP.GT.U32.AND P3, PT, R29, R5, PT ;  /* 0x000000051d00720c */ /* 0x000fe20003f64070 */
[--C-:B------:R-:W-:Y:S01]  /*12c40*/  @!P5 IMAD.IADD R19, R19, 0x1, -R29.reuse ;  /* 0x000000011313d824 */ /* 0x100fe200078e0a1d */
[----:B------:R-:W-:Y:S03]  /*12c50*/  STL [R1+0x3e60], R6 ;  /* 0x003e600601007387 */ /* 0x000fe60000100800 */
[--C-:B------:R-:W-:Y:S02]  /*12c60*/  @!P0 IMAD.IADD R8, R8, 0x1, -R29.reuse ;  /* 0x0000000108088824 */ /* 0x100fe400078e0a1d */
[--C-:B------:R-:W-:Y:S02]  /*12c70*/  @!P1 IMAD.IADD R9, R9, 0x1, -R29.reuse ;  /* 0x0000000109099824 */ /* 0x100fe400078e0a1d */
[--C-:B------:R-:W-:Y:S01]  /*12c80*/  @!P2 IMAD.IADD R3, R3, 0x1, -R29.reuse ;  /* 0x000000010303a824 */ /* 0x100fe200078e0a1d */
[----:B------:R-:W-:Y:S01]  /*12c90*/  STL [R1+0x774], R19 ;  /* 0x0007741301007387 */ /* 0x000fe20000100800 */
[----:B------:R-:W-:-:S02]  /*12ca0*/  @!P4 IMAD.IADD R24, R24, 0x1, -R29 ;  /* 0x000000011818c824 */ /* 0x000fc400078e0a1d */
[----:B------:R-:W-:Y:S01]  /*12cb0*/  @!P3 IMAD.IADD R5, R5, 0x1, -R29 ;  /* 0x000000010505b824 */ /* 0x000fe200078e0a1d */
[----:B------:R-:W-:Y:S04]  /*12cc0*/  STL [R1+0x77c], R8 ;  /* 0x00077c0801007387 */ /* 0x000fe80000100800 */
[----:B------:R-:W-:Y:S04]  /*12cd0*/  STL [R1+0x784], R9 ;  /* 0x0007840901007387 */ /* 0x000fe80000100800 */
[----:B------:R-:W-:Y:S04]  /*12ce0*/  STL [R1+0x788], R3 ;  /* 0x0007880301007387 */ /* 0x000fe80000100800 */
[----:B------:R0:W-:Y:S04]  /*12cf0*/  STL [R1+0x778], R24 ;  /* 0x0007781801007387 */ /* 0x0001e80000100800 */
[----:B------:R-:W-:Y:S04]  /*12d00*/  STL [R1+0x780], R5 ;  /* 0x0007800501007387 */ /* 0x000fe80000100800 */
[----:B0-----:R-:W3:Y:S01]  /*12d10*/  LDL R24, [R1+0x3438] ;  /* 0x0034380001187983 */ /* 0x001ee20000100800 */
[----:B------:R-:W-:-:S02]  /*12d20*/  ISETP.GT.U32.AND P6, PT, R29, R16, PT ;  /* 0x000000101d00720c */ /* 0x000fc40003fc4070 */
[C---:B------:R-:W-:Y:S02]  /*12d30*/  ISETP.GT.U32.AND P5, PT, R29.reuse, R26, PT ;  /* 0x0000001a1d00720c */ /* 0x040fe40003fa4070 */
[C---:B------:R-:W-:Y:S02]  /*12d40*/  ISETP.GT.U32.AND P0, PT, R29.reuse, R10, PT ;  /* 0x0000000a1d00720c */ /* 0x040fe40003f04070 */
[C---:B------:R-:W-:Y:S02]  /*12d50*/  ISETP.GT.U32.AND P1, PT, R29.reuse, R11, PT ;  /* 0x0000000b1d00720c */ /* 0x040fe40003f24070 */
[----:B------:R-:W-:-:S05]  /*12d60*/  ISETP.GT.U32.AND P2, PT, R29, R12, PT ;  /* 0x0000000c1d00720c */ /* 0x000fca0003f44070 */
[--C-:B------:R-:W-:Y:S02]  /*12d70*/  @!P6 IMAD.IADD R16, R16, 0x1, -R29.reuse ;  /* 0x000000011010e824 */ /* 0x100fe400078e0a1d */
[--C-:B------:R-:W-:Y:S02]  /*12d80*/  @!P5 IMAD.IADD R26, R26, 0x1, -R29.reuse ;  /* 0x000000011a1ad824 */ /* 0x100fe400078e0a1d */
[--C-:B------:R-:W-:Y:S02]  /*12d90*/  @!P0 IMAD.IADD R10, R10, 0x1, -R29.reuse ;  /* 0x000000010a0a8824 */ /* 0x100fe400078e0a1d */
[--C-:B------:R-:W-:Y:S02]  /*12da0*/  @!P1 IMAD.IADD R11, R11, 0x1, -R29.reuse ;  /* 0x000000010b0b9824 */ /* 0x100fe400078e0a1d */
[----:B------:R-:W-:Y:S01]  /*12db0*/  @!P2 IMAD.IADD R12, R12, 0x1, -R29 ;  /* 0x000000010c0ca824 */ /* 0x000fe200078e0a1d */
[----:B------:R0:W-:Y:S04]  /*12dc0*/  STL [R1+0x764], R16 ;  /* 0x0007641001007387 */ /* 0x0001e80000100800 */
[----:B0-----:R-:W3:Y:S04]  /*12dd0*/  LDL.LU R16, [R1+0x724] ;  /* 0x0007240001107983 */ /* 0x001ee80000300800 */
[----:B------:R-:W3:Y:S04]  /*12de0*/  LDL.LU R8, [R1+0x72c] ;  /* 0x00072c0001087983 */ /* 0x000ee80000300800 */
[----:B------:R-:W3:Y:S04]  /*12df0*/  LDL.LU R9, [R1+0x734] ;  /* 0x0007340001097983 */ /* 0x000ee80000300800 */
[----:B------:R-:W3:Y:S01]  /*12e00*/  LDL.LU R3, [R1+0x738] ;  /* 0x0007380001037983 */ /* 0x000ee20000300800 */
[----:B--2---:R-:W-:-:S02]  /*12e10*/  ISETP.GT.U32.AND P3, PT, R29, R15, PT ;  /* 0x0000000f1d00720c */ /* 0x004fc40003f64070 */
[C---:B----4-:R-:W-:Y:S02]  /*12e20*/  ISETP.GT.U32.AND P5, PT, R29.reuse, R7, PT ;  /* 0x000000071d00720c */ /* 0x050fe40003fa4070 */
[C---:B-----5:R-:W-:Y:S02]  /*12e30*/  ISETP.GT.U32.AND P0, PT, R29.reuse, R2, PT ;  /* 0x000000021d00720c */ /* 0x060fe40003f04070 */
[C---:B---3--:R-:W-:Y:S02]  /*12e40*/  ISETP.GT.U32.AND P1, PT, R29.reuse, R4, PT ;  /* 0x000000041d00720c */ /* 0x048fe40003f24070 */
[----:B------:R-:W-:-:S07]  /*12e50*/  ISETP.GT.U32.AND P2, PT, R29, R13, PT ;  /* 0x0000000d1d00720c */ /* 0x000fce0003f44070 */
[--C-:B------:R-:W-:Y:S01]  /*12e60*/  @!P5 IMAD.IADD R7, R7, 0x1, -R29.reuse ;  /* 0x000000010707d824 */ /* 0x100fe200078e0a1d */
[----:B------:R-:W-:Y:S01]  /*12e70*/  ISETP.GT.U32.AND P5, PT, R29, R10, PT ;  /* 0x0000000a1d00720c */ /* 0x000fe20003fa4070 */
[--C-:B------:R-:W-:Y:S02]  /*12e80*/  @!P3 IMAD.IADD R15, R15, 0x1, -R29.reuse ;  /* 0x000000010f0fb824 */ /* 0x100fe400078e0a1d */
[--C-:B------:R-:W-:Y:S01]  /*12e90*/  @!P0 IMAD.IADD R2, R2, 0x1, -R29.reuse ;  /* 0x0000000102028824 */ /* 0x100fe200078e0a1d */
[C---:B------:R-:W-:Y:S01]  /*12ea0*/  ISETP.GT.U32.AND P0, PT, R29.reuse, R11, PT ;  /* 0x0000000b1d00720c */ /* 0x040fe20003f04070 */
[--C-:B------:R-:W-:Y:S01]  /*12eb0*/  @!P1 IMAD.IADD R4, R4, 0x1, -R29.reuse ;  /* 0x0000000104049824 */ /* 0x100fe200078e0a1d */
[C---:B------:R-:W-:Y:S02]  /*12ec0*/  ISETP.GT.U32.AND P1, PT, R29.reuse, R12, PT ;  /* 0x0000000c1d00720c */ /* 0x040fe40003f24070 */
[----:B------:R-:W-:Y:S01]  /*12ed0*/  ISETP.GT.U32.AND P6, PT, R29, R0, PT ;  /* 0x000000001d00720c */ /* 0x000fe20003fc4070 */
[----:B------:R-:W-:Y:S01]  /*12ee0*/  @!P2 IMAD.IADD R13, R13, 0x1, -R29 ;  /* 0x000000010d0da824 */ /* 0x000fe200078e0a1d */
[----:B------:R-:W-:-:S11]  /*12ef0*/  ISETP.GT.U32.AND P2, PT, R29, R15, PT ;  /* 0x0000000f1d00720c */ /* 0x000fd60003f44070 */
[--C-:B------:R-:W-:Y:S01]  /*12f00*/  @!P6 IMAD.IADD R0, R0, 0x1, -R29.reuse ;  /* 0x000000010000e824 */ /* 0x100fe200078e0a1d */
[----:B------:R-:W-:Y:S01]  /*12f10*/  ISETP.GT.U32.AND P6, PT, R29, R26, PT ;  /* 0x0000001a1d00720c */ /* 0x000fe20003fc4070 */
[--C-:B------:R-:W-:Y:S02]  /*12f20*/  @!P5 IMAD.IADD R10, R10, 0x1, -R29.reuse ;  /* 0x000000010a0ad824 */ /* 0x100fe400078e0a1d */
[--C-:B------:R-:W-:Y:S02]  /*12f30*/  @!P0 IMAD.IADD R11, R11, 0x1, -R29.reuse ;  /* 0x000000010b0b8824 */ /* 0x100fe400078e0a1d */
[----:B------:R-:W-:-:S08]  /*12f40*/  @!P1 IMAD.IADD R12, R12, 0x1, -R29 ;  /* 0x000000010c0c9824 */ /* 0x000fd000078e0a1d */
[--C-:B------:R-:W-:Y:S02]  /*12f50*/  @!P6 IMAD.IADD R26, R26, 0x1, -R29.reuse ;  /* 0x000000011a1ae824 */ /* 0x100fe400078e0a1d */
[----:B------:R-:W-:Y:S01]  /*12f60*/  @!P2 IMAD.IADD R15, R15, 0x1, -R29 ;  /* 0x000000010f0fa824 */ /* 0x000fe200078e0a1d */
[----:B------:R-:W-:Y:S02]  /*12f70*/  IABS R5, R24 ;  /* 0x0000001800057213 */ /* 0x000fe40000000000 */
[----:B------:R-:W2:Y:S04]  /*12f80*/  LDL.LU R24, [R1+0x730] ;  /* 0x0007300001187983 */ /* 0x000ea80000300800 */
[----:B------:R0:W-:Y:S04]  /*12f90*/  STL [R1+0x76c], R26 ;  /* 0x00076c1a01007387 */ /* 0x0001e80000100800 */
[----:B0-----:R-:W3:Y:S04]  /*12fa0*/  LDL.LU R26, [R1+0x728] ;  /* 0x00072800011a7983 */ /* 0x001ee80000300800 */
[----:B------:R0:W-:Y:S04]  /*12fb0*/  STL [R1+0x770], R10 ;  /* 0x0007700a01007387 */ /* 0x0001e80000100800 */
[----:B------:R1:W-:Y:S04]  /*12fc0*/  STL [R1+0x768], R11 ;  /* 0x0007680b01007387 */ /* 0x0003e80000100800 */
[----:B------:R-:W4:Y:S04]  /*12fd0*/  LDL.LU R6, [R1+0x714] ;  /* 0x0007140001067983 */ /* 0x000f280000300800 */
[----:B------:R5:W-:Y:S04]  /*12fe0*/  STL [R1+0x74c], R12 ;  /* 0x00074c0c01007387 */ /* 0x000be80000100800 */
[----:B------:R-:W3:Y:S04]  /*12ff0*/  LDL.LU R19, [R1+0x71c] ;  /* 0x00071c0001137983 */ /* 0x000ee80000300800 */
[----:B0-----:R-:W3:Y:S04]  /*13000*/  LDL.LU R10, [R1+0x720] ;  /* 0x00072000010a7983 */ /* 0x001ee80000300800 */
[----:B------:R0:W-:Y:S04]  /*13010*/  STL [R1+0x754], R15 ;  /* 0x0007540f01007387 */ /* 0x0001e80000100800 */
[----:B-1----:R-:W3:Y:S04]  /*13020*/  LDL.LU R11, [R1+0x718] ;  /* 0x00071800010b7983 */ /* 0x002ee80000300800 */
[----:B-----5:R-:W5:Y:S01]  /*13030*/  LDL.LU R12, [R1+0x6fc] ;  /* 0x0006fc00010c7983 */ /* 0x020f620000300800 */
[----:B------:R-:W-:-:S02]  /*13040*/  ISETP.GT.U32.AND P4, PT, R29, R18, PT ;  /* 0x000000121d00720c */ /* 0x000fc40003f84070 */
[C---:B------:R-:W-:Y:S01]  /*13050*/  ISETP.GT.U32.AND P3, PT, R29.reuse, R14, PT ;  /* 0x0000000e1d00720c */ /* 0x040fe20003f64070 */
[----:B0-----:R-:W5:Y:S10]  /*13060*/  LDL.LU R15, [R1+0x704] ;  /* 0x00070400010f7983 */ /* 0x001f740000300800 */
[--C-:B------:R-:W-:Y:S01]  /*13070*/  @!P4 IMAD.IADD R18, R18, 0x1, -R29.reuse ;  /* 0x000000011212c824 */ /* 0x100fe200078e0a1d */
[C---:B------:R-:W-:Y:S01]  /*13080*/  ISETP.GT.U32.AND P4, PT, R29.reuse, R17, PT ;  /* 0x000000111d00720c */ /* 0x040fe20003f84070 */
[----:B------:R-:W-:Y:S01]  /*13090*/  @!P3 IMAD.IADD R14, R14, 0x1, -R29 ;  /* 0x000000010e0eb824 */ /* 0x000fe200078e0a1d */
[----:B------:R-:W-:-:S02]  /*130a0*/  ISETP.GT.U32.AND P5, PT, R29, R7, PT ;  /* 0x000000071d00720c */ /* 0x000fc40003fa4070 */
        /* <DEDUP_REMOVED lines=8> */
[C---:B------:R-:W-:Y:S01]  /*13130*/  ISETP.GT.U32.AND P5, PT, R29.reuse, R8, PT ;  /* 0x000000081d00720c */ /* 0x040fe20003fa4070 */
[----:B------:R-:W-:Y:S01]  /*13140*/  @!P0 IMAD.IADD R2, R2, 0x1, -R29 ;  /* 0x0000000102028824 */ /* 0x000fe200078e0a1d */
[----:B------:R-:W-:-:S05]  /*13150*/  ISETP.GT.U32.AND P0, PT, R29, R9, PT ;  /* 0x000000091d00720c */ /* 0x000fca0003f04070 */
[--C-:B------:R-:W-:Y:S01]  /*13160*/  @!P4 IMAD.IADD R0, R0, 0x1, -R29.reuse ;  /* 0x000000010000c824 */ /* 0x100fe200078e0a1d */
[----:B------:R-:W-:Y:S01]  /*13170*/  ISETP.GT.U32.AND P4, PT, R29, R16, PT ;  /* 0x000000101d00720c */ /* 0x000fe20003f84070 */
[----:B------:R0:W-:Y:S01]  /*13180*/  STL [R1+0x75c], R18 ;  /* 0x00075c1201007387 */ /* 0x0001e20000100800 */
[--C-:B------:R-:W-:Y:S02]  /*13190*/  @!P1 IMAD.IADD R4, R4, 0x1, -R29.reuse ;  /* 0x0000000104049824 */ /* 0x100fe400078e0a1d */
[----:B------:R-:W-:Y:S01]  /*131a0*/  @!P6 IMAD.IADD R17, R17, 0x1, -R29 ;  /* 0x000000011111e824 */ /* 0x000fe200078e0a1d */
[C---:B------:R-:W-:Y:S01]  /*131b0*/  ISETP.GT.U32.AND P2, PT, R29.reuse, R13, PT ;  /* 0x0000000d1d00720c */ /* 0x040fe20003f44070 */
[----:B0-----:R-:W5:Y:S01]  /*131c0*/  LDL.LU R18, [R1+0x70c] ;  /* 0x00070c0001127983 */ /* 0x001f620000300800 */
[----:B------:R-:W-:-:S06]  /*131d0*/  ISETP.GT.U32.AND P1, PT, R29, R3, PT ;  /* 0x000000031d00720c */ /* 0x000fcc0003f24070 */
[--C-:B------:R-:W-:Y:S01]  /*131e0*/  @!P4 IMAD.IADD R16, R16, 0x1, -R29.reuse ;  /* 0x000000011010c824 */ /* 0x100fe200078e0a1d */
[----:B------:R-:W-:Y:S01]  /*131f0*/  ISETP.GT.U32.AND P3, PT, R29, R14, PT ;  /* 0x0000000e1d00720c */ /* 0x000fe20003f64070 */
[--C-:B------:R-:W-:Y:S02]  /*13200*/  @!P5 IMAD.IADD R8, R8, 0x1, -R29.reuse ;  /* 0x000000010808d824 */ /* 0x100fe400078e0a1d */
[--C-:B------:R-:W-:Y:S02]  /*13210*/  @!P0 IMAD.IADD R9, R9, 0x1, -R29.reuse ;  /* 0x0000000109098824 */ /* 0x100fe400078e0a1d */
[--C-:B------:R-:W-:Y:S01]  /*13220*/  @!P2 IMAD.IADD R13, R13, 0x1, -R29.reuse ;  /* 0x000000010d0da824 */ /* 0x100fe200078e0a1d */
[----:B------:R-:W-:Y:S01]  /*13230*/  STL [R1+0x760], R0 ;  /* 0x0007600001007387 */ /* 0x000fe20000100800 */
[----:B------:R-:W-:-:S03]  /*13240*/  @!P1 IMAD.IADD R3, R3, 0x1, -R29 ;  /* 0x0000000103039824 */ /* 0x000fc600078e0a1d */
[----:B------:R-:W-:Y:S03]  /*13250*/  STL [R1+0x758], R7 ;  /* 0x0007580701007387 */ /* 0x000fe60000100800 */
[----:B------:R-:W-:Y:S01]  /*13260*/  @!P3 IMAD.IADD R14, R14, 0x1, -R29 ;  /* 0x000000010e0eb824 */ /* 0x000fe200078e0a1d */
[----:B------:R-:W-:Y:S04]  /*13270*/  STL [R1+0x750], R2 ;  /* 0x0007500201007387 */ /* 0x000fe80000100800 */
[----:B------:R-:W-:Y:S04]  /*13280*/  STL [R1+0x73c], R4 ;  /* 0x00073c0401007387 */ /* 0x000fe80000100800 */
[----:B------:R-:W-:Y:S04]  /*13290*/  STL [R1+0x744], R13 ;  /* 0x0007440d01007387 */ /* 0x000fe80000100800 */
[----:B------:R-:W-:Y:S04]  /*132a0*/  STL [R1+0x748], R14 ;  /* 0x0007480e01007387 */ /* 0x000fe80000100800 */
[----:B------:R0:W-:Y:S04]  /*132b0*/  STL [R1+0x740], R17 ;  /* 0x0007401101007387 */ /* 0x0001e80000100800 */
[----:B0-----:R-:W5:Y:S04]  /*132c0*/  LDL.LU R17, [R1+0x710] ;  /* 0x0007100001117983 */ /* 0x001f680000300800 */
[----:B------:R-:W5:Y:S04]  /*132d0*/  LDL.LU R7, [R1+0x708] ;  /* 0x0007080001077983 */ /* 0x000f680000300800 */
[----:B------:R-:W5:Y:S01]  /*132e0*/  LDL.LU R4, [R1+0x700] ;  /* 0x0007000001047983 */ /* 0x000f620000300800 */
[----:B------:R-:W-:-:S03]  /*132f0*/  IMAD.MOV.U32 R14, RZ, RZ, R25 ;  /* 0x000000ffff0e7224 */ /* 0x000fc600078e0019 */
[----:B------:R-:W5:Y:S04]  /*13300*/  LDL.LU R25, [R1+0x6ec] ;  /* 0x0006ec0001197983 */ /* 0x000f680000300800 */
[----:B------:R-:W5:Y:S01]  /*13310*/  LDL.LU R13, [R1+0x6f4] ;  /* 0x0006f400010d7983 */ /* 0x000f620000300800 */
[C---:B--2---:R-:W-:Y:S02]  /*13320*/  ISETP.GT.U32.AND P2, PT, R29.reuse, R24, PT ;  /* 0x000000181d00720c */ /* 0x044fe40003f44070 */
[C---:B----4-:R-:W-:Y:S02]  /*13330*/  ISETP.GT.U32.AND P6, PT, R29.reuse, R6, PT ;  /* 0x000000061d00720c */ /* 0x050fe40003fc4070 */
[C---:B---3--:R-:W-:Y:S02]  /*13340*/  ISETP.GT.U32.AND P4, PT, R29.reuse, R19, PT ;  /* 0x000000131d00720c */ /* 0x048fe40003f84070 */
[----:B------:R-:W-:-:S02]  /*13350*/  ISETP.GT.U32.AND P5, PT, R29, R10, PT ;  /* 0x0000000a1d00720c */ /* 0x000fc40003fa4070 */
[----:B------:R-:W-:-:S07]  /*13360*/  ISETP.GT.U32.AND P0, PT, R29, R11, PT ;  /* 0x0000000b1d00720c */ /* 0x000fce0003f04070 */
[--C-:B------:R-:W-:Y:S01]  /*13370*/  @!P6 IMAD.IADD R6, R6, 0x1, -R29.reuse ;  /* 0x000000010606e824 */ /* 0x100fe200078e0a1d */
[----:B------:R-:W-:Y:S01]  /*13380*/  ISETP.GT.U32.AND P6, PT, R29, R16, PT ;  /* 0x000000101d00720c */ /* 0x000fe20003fc4070 */
[--C-:B------:R-:W-:Y:S01]  /*13390*/  @!P4 IMAD.IADD R19, R19, 0x1, -R29.reuse ;  /* 0x000000011313c824 */ /* 0x100fe200078e0a1d */
[C---:B------:R-:W-:Y:S01]  /*133a0*/  ISETP.GT.U32.AND P4, PT, R29.reuse, R8, PT ;  /* 0x000000081d00720c */ /* 0x040fe20003f84070 */
[--C-:B------:R-:W-:Y:S01]  /*133b0*/  @!P5 IMAD.IADD R10, R10, 0x1, -R29.reuse ;  /* 0x000000010a0ad824 */ /* 0x100fe200078e0a1d */
[C---:B------:R-:W-:Y:S02]  /*133c0*/  ISETP.GT.U32.AND P5, PT, R29.reuse, R9, PT ;  /* 0x000000091d00720c */ /* 0x040fe40003fa4070 */
[----:B-----5:R-:W-:Y:S01]  /*133d0*/  ISETP.GT.U32.AND P1, PT, R29, R12, PT ;  /* 0x0000000c1d00720c */ /* 0x020fe20003f24070 */
[----:B------:R-:W-:Y:S01]  /*133e0*/  @!P0 IMAD.IADD R11, R11, 0x1, -R29 ;  /* 0x000000010b0b8824 */ /* 0x000fe200078e0a1d */
[----:B------:R-:W-:-:S05]  /*133f0*/  ISETP.GT.U32.AND P0, PT, R29, R3, PT ;  /* 0x000000031d00720c */ /* 0x000fca0003f04070 */
[--C-:B------:R-:W-:Y:S02]  /*13400*/  @!P6 IMAD.IADD R16, R16, 0x1, -R29.reuse ;  /* 0x000000011010e824 */ /* 0x100fe400078e0a1d */
[--C-:B------:R-:W-:Y:S02]  /*13410*/  @!P2 IMAD.IADD R24, R24, 0x1, -R29.reuse ;  /* 0x000000011818a824 */ /* 0x100fe400078e0a1d */
[--C-:B------:R-:W-:Y:S02]  /*13420*/  @!P4 IMAD.IADD R8, R8, 0x1, -R29.reuse ;  /* 0x000000010808c824 */ /* 0x100fe400078e0a1d */
[--C-:B------:R-:W-:Y:S01]  /*13430*/  @!P5 IMAD.IADD R9, R9, 0x1, -R29.reuse ;  /* 0x000000010909d824 */ /* 0x100fe200078e0a1d */
[----:B------:R0:W-:Y:S01]  /*13440*/  STL [R1+0x724], R16 ;  /* 0x0007241001007387 */ /* 0x0001e20000100800 */
[--C-:B------:R-:W-:Y:S01]  /*13450*/  @!P1 IMAD.IADD R12, R12, 0x1, -R29.reuse ;  /* 0x000000010c0c9824 */ /* 0x100fe200078e0a1d */
[----:B------:R-:W-:Y:S01]  /*13460*/  ISETP.GT.U32.AND P1, PT, R29, R24, PT ;  /* 0x000000181d00720c */ /* 0x000fe20003f24070 */
[--C-:B------:R-:W-:Y:S01]  /*13470*/  @!P0 IMAD.IADD R3, R3, 0x1, -R29.reuse ;  /* 0x0000000103038824 */ /* 0x100fe200078e0a1d */
[----:B0-----:R-:W2:Y:S04]  /*13480*/  LDL.LU R16, [R1+0x6f8] ;  /* 0x0006f80001107983 */ /* 0x001ea80000300800 */
[----:B------:R0:W-:Y:S04]  /*13490*/  STL [R1+0x72c], R8 ;  /* 0x00072c0801007387 */ /* 0x0001e80000100800 */
[----:B------:R1:W-:Y:S04]  /*134a0*/  STL [R1+0x734], R9 ;  /* 0x0007340901007387 */ /* 0x0003e80000100800 */
[----:B------:R-:W3:Y:S04]  /*134b0*/  LDL.LU R2, [R1+0x6d4] ;  /* 0x0006d40001027983 */ /* 0x000ee80000300800 */
[----:B------:R4:W-:Y:S04]  /*134c0*/  STL [R1+0x738], R3 ;  /* 0x0007380301007387 */ /* 0x0009e80000100800 */
[----:B0-----:R-:W5:Y:S04]  /*134d0*/  LDL.LU R8, [R1+0x6dc] ;  /* 0x0006dc0001087983 */ /* 0x001f680000300800 */
[----:B-1----:R-:W5:Y:S01]  /*134e0*/  LDL.LU R9, [R1+0x6e4] ;  /* 0x0006e40001097983 */ /* 0x002f620000300800 */
[----:B------:R-:W-:-:S05]  /*134f0*/  @!P1 IMAD.IADD R24, R24, 0x1, -R29 ;  /* 0x0000000118189824 */ /* 0x000fca00078e0a1d */
[----:B------:R0:W-:Y:S04]  /*13500*/  STL [R1+0x730], R24 ;  /* 0x0007301801007387 */ /* 0x0001e80000100800 */
[----:B----4-:R-:W4:Y:S04]  /*13510*/  LDL.LU R3, [R1+0x6e8] ;  /* 0x0006e80001037983 */ /* 0x010f280000300800 */
[----:B0-----:R-:W4:Y:S01]  /*13520*/  LDL.LU R24, [R1+0x6e0] ;  /* 0x0006e00001187983 */ /* 0x001f220000300800 */
[C---:B------:R-:W-:Y:S02]  /*13530*/  ISETP.GT.U32.AND P3, PT, R29.reuse, R26, PT ;  /* 0x0000001a1d00720c */ /* 0x040fe40003f64070 */
[----:B------:R-:W-:-:S11]  /*13540*/  ISETP.GT.U32.AND P2, PT, R29, R15, PT ;  /* 0x0000000f1d00720c */ /* 0x000fd60003f44070 */
[--C-:B------:R-:W-:Y:S01]  /*13550*/  @!P3 IMAD.IADD R26, R26, 0x1, -R29.reuse ;  /* 0x000000011a1ab824 */ /* 0x100fe200078e0a1d */
[----:B------:R-:W-:Y:S01]  /*13560*/  ISETP.GT.U32.AND P3, PT, R29, R18, PT ;  /* 0x000000121d00720c */ /* 0x000fe20003f64070 */
[----:B------:R-:W-:Y:S01]  /*13570*/  @!P2 IMAD.IADD R15, R15, 0x1, -R29 ;  /* 0x000000010f0fa824 */ /* 0x000fe200078e0a1d */
[C---:B------:R-:W-:Y:S02]  /*13580*/  ISETP.GT.U32.AND P5, PT, R29.reuse, R10, PT ;  /* 0x0000000a1d00720c */ /* 0x040fe40003fa4070 */
[C---:B------:R-:W-:Y:S02]  /*13590*/  ISETP.GT.U32.AND P2, PT, R29.reuse, R26, PT ;  /* 0x0000001a1d00720c */ /* 0x040fe40003f44070 */
[----:B------:R-:W-:-:S07]  /*135a0*/  ISETP.GT.U32.AND P4, PT, R29, R19, PT ;  /* 0x000000131d00720c */ /* 0x000fce0003f84070 */
[----:B------:R-:W-:Y:S01]  /*135b0*/  @!P3 IMAD.IADD R18, R18, 0x1, -R29 ;  /* 0x000000011212b824 */ /* 0x000fe200078e0a1d */
[----:B------:R-:W-:-:S04]  /*135c0*/  ISETP.GT.U32.AND P3, PT, R29, R6, PT ;  /* 0x000000061d00720c */ /* 0x000fc80003f64070 */
[C---:B------:R-:W-:Y:S01]  /*135d0*/  ISETP.GT.U32.AND P6, PT, R29.reuse, R18, PT ;  /* 0x000000121d00720c */ /* 0x040fe20003fc4070 */
[--C-:B------:R-:W-:Y:S01]  /*135e0*/  @!P2 IMAD.IADD R26, R26, 0x1, -R29.reuse ;  /* 0x000000011a1aa824 */ /* 0x100fe200078e0a1d */
[C---:B------:R-:W-:Y:S01]  /*135f0*/  ISETP.GT.U32.AND P0, PT, R29.reuse, R11, PT ;  /* 0x0000000b1d00720c */ /* 0x040fe20003f04070 */
[--C-:B------:R-:W-:Y:S01]  /*13600*/  @!P5 IMAD.IADD R10, R10, 0x1, -R29.reuse ;  /* 0x000000010a0ad824 */ /* 0x100fe200078e0a1d */
[----:B------:R-:W-:Y:S01]  /*13610*/  ISETP.GT.U32.AND P1, PT, R29, R12, PT ;  /* 0x0000000c1d00720c */ /* 0x000fe20003f24070 */
[----:B------:R-:W-:Y:S01]  /*13620*/  @!P4 IMAD.IADD R19, R19, 0x1, -R29 ;  /* 0x000000011313c824 */ /* 0x000fe200078e0a1d */
[----:B------:R-:W-:-:S03]  /*13630*/  ISETP.GT.U32.AND P2, PT, R29, R15, PT ;  /* 0x0000000f1d00720c */ /* 0x000fc60003f44070 */
[--C-:B------:R-:W-:Y:S01]  /*13640*/  @!P3 IMAD.IADD R6, R6, 0x1, -R29.reuse ;  /* 0x000000010606b824 */ /* 0x100fe200078e0a1d */
[C---:B------:R-:W-:Y:S02]  /*13650*/  ISETP.GT.U32.AND P3, PT, R29.reuse, R17, PT ;  /* 0x000000111d00720c */ /* 0x040fe40003f64070 */
[C---:B------:R-:W-:Y:S01]  /*13660*/  ISETP.GT.U32.AND P5, PT, R29.reuse, R4, PT ;  /* 0x000000041d00720c */ /* 0x040fe20003fa4070 */
[----:B------:R0:W-:Y:S01]  /*13670*/  STL [R1+0x728], R26 ;  /* 0x0007281a01007387 */ /* 0x0001e20000100800 */
[C---:B------:R-:W-:Y:S01]  /*13680*/  ISETP.GT.U32.AND P4, PT, R29.reuse, R7, PT ;  /* 0x000000071d00720c */ /* 0x040fe20003f84070 */
[--C-:B------:R-:W-:Y:S01]  /*13690*/  @!P6 IMAD.IADD R18, R18, 0x1, -R29.reuse ;  /* 0x000000011212e824 */ /* 0x100fe200078e0a1d */
[----:B------:R-:W-:Y:S01]  /*136a0*/  ISETP.GT.U32.AND P6, PT, R29, R14, PT ;  /* 0x0000000e1d00720c */ /* 0x000fe20003fc4070 */
[--C-:B------:R-:W-:Y:S01]  /*136b0*/  @!P0 IMAD.IADD R11, R11, 0x1, -R29.reuse ;  /* 0x000000010b0b8824 */ /* 0x100fe200078e0a1d */
[----:B0-----:R-:W4:Y:S01]  /*136c0*/  LDL.LU R26, [R1+0x6d8] ;  /* 0x0006d800011a7983 */ /* 0x001f220000300800 */
[----:B------:R-:W-:Y:S01]  /*136d0*/  ISETP.GT.U32.AND P0, PT, R29, R25, PT ;  /* 0x000000191d00720c */ /* 0x000fe20003f04070 */
[----:B------:R-:W-:-:S02]  /*136e0*/  @!P1 IMAD.IADD R12, R12, 0x1, -R29 ;  /* 0x000000010c0c9824 */ /* 0x000fc400078e0a1d */
[----:B------:R-:W-:Y:S01]  /*136f0*/  STL [R1+0x714], R6 ;  /* 0x0007140601007387 */ /* 0x000fe20000100800 */
[--C-:B------:R-:W-:Y:S02]  /*13700*/  @!P2 IMAD.IADD R15, R15, 0x1, -R29.reuse ;  /* 0x000000010f0fa824 */ /* 0x100fe400078e0a1d */
[--C-:B------:R-:W-:Y:S01]  /*13710*/  @!P3 IMAD.IADD R17, R17, 0x1, -R29.reuse ;  /* 0x000000011111b824 */ /* 0x100fe200078e0a1d */
[----:B------:R-:W-:Y:S01]  /*13720*/  STL [R1+0x71c], R19 ;  /* 0x00071c1301007387 */ /* 0x000fe20000100800 */
[--C-:B------:R-:W-:Y:S01]  /*13730*/  @!P5 IMAD.IADD R4, R4, 0x1, -R29.reuse ;  /* 0x000000010404d824 */ /* 0x100fe200078e0a1d */
[----:B------:R-:W-:Y:S01]  /*13740*/  ISETP.GT.U32.AND P1, PT, R29, R13, PT ;  /* 0x0000000d1d00720c */ /* 0x000fe20003f24070 */
[--C-:B------:R-:W-:Y:S01]  /*13750*/  @!P4 IMAD.IADD R7, R7, 0x1, -R29.reuse ;  /* 0x000000010707c824 */ /* 0x100fe200078e0a1d */
[----:B------:R-:W-:Y:S04]  /*13760*/  STL [R1+0x720], R10 ;  /* 0x0007200a01007387 */ /* 0x000fe80000100800 */
[----:B------:R-:W-:Y:S01]  /*13770*/  STL [R1+0x718], R11 ;  /* 0x0007180b01007387 */ /* 0x000fe20000100800 */
[----:B------:R-:W-:-:S03]  /*13780*/  @!P6 IMAD.IADD R14, R14, 0x1, -R29 ;  /* 0x000000010e0ee824 */ /* 0x000fc600078e0a1d */
[----:B------:R-:W-:Y:S04]  /*13790*/  STL [R1+0x6fc], R12 ;  /* 0x0006fc0c01007387 */ /* 0x000fe80000100800 */
[----:B------:R-:W-:Y:S04]  /*137a0*/  STL [R1+0x704], R15 ;  /* 0x0007040f01007387 */ /* 0x000fe80000100800 */
[----:B------:R0:W-:Y:S01]  /*137b0*/  STL [R1+0x70c], R18 ;  /* 0x00070c1201007387 */ /* 0x0001e20000100800 */
[----:B------:R-:W-:-:S03]  /*137c0*/  @!P0 IMAD.IADD R25, R25, 0x1, -R29 ;  /* 0x0000000119198824 */ /* 0x000fc600078e0a1d */
[----:B0-----:R-:W4:Y:S04]  /*137d0*/  LDL R18, [R1+0x343c] ;  /* 0x00343c0001127983 */ /* 0x001f280000100800 */
[----:B------:R-:W4:Y:S04]  /*137e0*/  LDL.LU R15, [R1+0x6c4] ;  /* 0x0006c400010f7983 */ /* 0x000f280000300800 */
[----:B------:R-:W4:Y:S04]  /*137f0*/  LDL.LU R10, [R1+0x6cc] ;  /* 0x0006cc00010a7983 */ /* 0x000f280000300800 */
[----:B------:R-:W4:Y:S04]  /*13800*/  LDL.LU R11, [R1+0x6d0] ;  /* 0x0006d000010b7983 */ /* 0x000f280000300800 */
[----:B------:R-:W4:Y:S04]  /*13810*/  LDL.LU R12, [R1+0x6c8] ;  /* 0x0006c800010c7983 */ /* 0x000f280000300800 */
[----:B------:R0:W-:Y:S01]  /*13820*/  @!P6 STL [R1+0x6f0], R14 ;  /* 0x0006f00e0100e387 */ /* 0x0001e20000100800 */
[----:B------:R-:W-:Y:S01]  /*13830*/  ISETP.GT.U32.AND P6, PT, R29, R17, PT ;  /* 0x000000111d00720c */ /* 0x000fe20003fc4070 */
[----:B------:R-:W-:-:S04]  /*13840*/  IMAD.HI.U32 R0, R28, R5, RZ ;  /* 0x000000051c007227 */ /* 0x000fc800078e00ff */
[----:B------:R-:W-:Y:S02]  /*13850*/  @!P1 IMAD.IADD R13, R13, 0x1, -R29 ;  /* 0x000000010d0d9824 */ /* 0x000fe400078e0a1d */
[----:B------:R-:W-:-:S04]  /*13860*/  IMAD.MOV R0, RZ, RZ, -R0 ;  /* 0x000000ffff007224 */ /* 0x000fc800078e0a00 */
[----:B------:R-:W-:Y:S02]  /*13870*/  IMAD R5, R29, R0, R5 ;  /* 0x000000001d057224 */ /* 0x000fe400078e0205 */
[----:B------:R-:W-:Y:S02]  /*13880*/  @!P6 IMAD.IADD R17, R17, 0x1, -R29 ;  /* 0x000000011111e824 */ /* 0x000fe400078e0a1d */
[----:B------:R-:W-:Y:S01]  /*13890*/  IMAD.MOV.U32 R0, RZ, RZ, R14 ;  /* 0x000000ffff007224 */ /* 0x000fe200078e000e */
[----:B------:R-:W-:Y:S04]  /*138a0*/  STL [R1+0x3e64], R5 ;  /* 0x003e640501007387 */ /* 0x000fe80000100800 */
[----:B0-----:R-:W4:Y:S04]  /*138b0*/  LDL.LU R14, [R1+0x6ac] ;  /* 0x0006ac00010e7983 */ /* 0x001f280000300800 */
[----:B------:R0:W-:Y:S04]  /*138c0*/  STL [R1+0x710], R17 ;  /* 0x0007101101007387 */ /* 0x0001e80000100800 */
[----:B0-----:R-:W4:Y:S01]  /*138d0*/  LDL.LU R17, [R1+0x6b4] ;  /* 0x0006b40001117983 */ /* 0x001f220000300800 */
[----:B--2---:R-:W-:-:S02]  /*138e0*/  ISETP.GT.U32.AND P2, PT, R29, R16, PT ;  /* 0x000000101d00720c */ /* 0x004fc40003f44070 */
[C---:B---3--:R-:W-:Y:S02]  /*138f0*/  ISETP.GT.U32.AND P3, PT, R29.reuse, R2, PT ;  /* 0x000000021d00720c */ /* 0x048fe40003f64070 */
[C---:B-----5:R-:W-:Y:S02]  /*13900*/  ISETP.GT.U32.AND P4, PT, R29.reuse, R8, PT ;  /* 0x000000081d00720c */ /* 0x060fe40003f84070 */
[----:B------:R-:W-:-:S09]  /*13910*/  ISETP.GT.U32.AND P5, PT, R29, R9, PT ;  /* 0x000000091d00720c */ /* 0x000fd20003fa4070 */
[--C-:B------:R-:W-:Y:S01]  /*13920*/  @!P3 IMAD.IADD R2, R2, 0x1, -R29.reuse ;  /* 0x000000010202b824 */ /* 0x100fe200078e0a1d */
[C---:B------:R-:W-:Y:S01]  /*13930*/  ISETP.GT.U32.AND P3, PT, R29.reuse, R7, PT ;  /* 0x000000071d00720c */ /* 0x040fe20003f64070 */
[--C-:B------:R-:W-:Y:S01]  /*13940*/  @!P4 IMAD.IADD R8, R8, 0x1, -R29.reuse ;  /* 0x000000010808c824 */ /* 0x100fe200078e0a1d */
[----:B----4-:R-:W-:Y:S01]  /*13950*/  ISETP.GT.U32.AND P0, PT, R29, R3, PT ;  /* 0x000000031d00720c */ /* 0x010fe20003f04070 */
[--C-:B------:R-:W-:Y:S01]  /*13960*/  @!P5 IMAD.IADD R9, R9, 0x1, -R29.reuse ;  /* 0x000000010909d824 */ /* 0x100fe200078e0a1d */
[C---:B------:R-:W-:Y:S02]  /*13970*/  ISETP.GT.U32.AND P5, PT, R29.reuse, R25, PT ;  /* 0x000000191d00720c */ /* 0x040fe40003fa4070 */
[C---:B------:R-:W-:Y:S02]  /*13980*/  ISETP.GT.U32.AND P1, PT, R29.reuse, R24, PT ;  /* 0x000000181d00720c */ /* 0x040fe40003f24070 */
[----:B------:R-:W-:Y:S01]  /*13990*/  ISETP.GT.U32.AND P4, PT, R29, R4, PT ;  /* 0x000000041d00720c */ /* 0x000fe20003f84070 */
[----:B------:R-:W-:-:S04]  /*139a0*/  @!P2 IMAD.IADD R16, R16, 0x1, -R29 ;  /* 0x000000011010a824 */ /* 0x000fc800078e0a1d */
[--C-:B------:R-:W-:Y:S02]  /*139b0*/  @!P3 IMAD.IADD R7, R7, 0x1, -R29.reuse ;  /* 0x000000010707b824 */ /* 0x100fe400078e0a1d */
[--C-:B------:R-:W-:Y:S01]  /*139c0*/  @!P0 IMAD.IADD R3, R3, 0x1, -R29.reuse ;  /* 0x0000000103038824 */ /* 0x100fe200078e0a1d */
[----:B------:R-:W-:Y:S01]  /*139d0*/  ISETP.GT.U32.AND P0, PT, R29, R13, PT ;  /* 0x0000000d1d00720c */ /* 0x000fe20003f04070 */
[--C-:B------:R-:W-:Y:S02]  /*139e0*/  @!P5 IMAD.IADD R25, R25, 0x1, -R29.reuse ;  /* 0x000000011919d824 */ /* 0x100fe400078e0a1d */
[--C-:B------:R-:W-:Y:S01]  /*139f0*/  @!P1 IMAD.IADD R24, R24, 0x1, -R29.reuse ;  /* 0x0000000118189824 */ /* 0x100fe200078e0a1d */
[----:B------:R-:W-:Y:S01]  /*13a00*/  ISETP.GT.U32.AND P1, PT, R29, R16, PT ;  /* 0x000000101d00720c */ /* 0x000fe20003f24070 */
[--C-:B------:R-:W-:Y:S01]  /*13a10*/  @!P4 IMAD.IADD R4, R4, 0x1, -R29.reuse ;  /* 0x000000010404c824 */ /* 0x100fe200078e0a1d */
[----:B------:R-:W-:Y:S04]  /*13a20*/  STL [R1+0x708], R7 ;  /* 0x0007080701007387 */ /* 0x000fe80000100800 */
[----:B------:R0:W-:Y:S04]  /*13a30*/  STL [R1+0x6ec], R25 ;  /* 0x0006ec1901007387 */ /* 0x0001e80000100800 */
[----:B------:R-:W-:Y:S04]  /*13a40*/  STL [R1+0x700], R4 ;  /* 0x0007000401007387 */ /* 0x000fe80000100800 */
[----:B0-----:R-:W2:Y:S04]  /*13a50*/  LDL.LU R25, [R1+0x6bc] ;  /* 0x0006bc0001197983 */ /* 0x001ea80000300800 */
[----:B------:R-:W3:Y:S01]  /*13a60*/  LDL.LU R6, [R1+0x6c0] ;  /* 0x0006c00001067983 */ /* 0x000ee20000300800 */
[----:B------:R-:W-:-:S03]  /*13a70*/  @!P0 IMAD.IADD R13, R13, 0x1, -R29 ;  /* 0x000000010d0d8824 */ /* 0x000fc600078e0a1d */
[----:B------:R-:W4:Y:S01]  /*13a80*/  LDL.LU R19, [R1+0x6b8] ;  /* 0x0006b80001137983 */ /* 0x000f220000300800 */
[----:B------:R-:W-:-:S03]  /*13a90*/  @!P1 IMAD.IADD R16, R16, 0x1, -R29 ;  /* 0x0000000110109824 */ /* 0x000fc600078e0a1d */
[----:B------:R-:W5:Y:S04]  /*13aa0*/  LDL.LU R7, [R1+0x6b0] ;  /* 0x0006b00001077983 */ /* 0x000f680000300800 */
[----:B------:R0:W-:Y:S04]  /*13ab0*/  STL [R1+0x6f4], R13 ;  /* 0x0006f40d01007387 */ /* 0x0001e80000100800 */
[----:B0-----:R-:W5:Y:S04]  /*13ac0*/  LDL.LU R13, [R1+0x69c] ;  /* 0x00069c00010d7983 */ /* 0x001f680000300800 */
[----:B------:R0:W-:Y:S04]  /*13ad0*/  STL [R1+0x6f8], R16 ;  /* 0x0006f81001007387 */ /* 0x0001e80000100800 */
[----:B0-----:R-:W5:Y:S01]  /*13ae0*/  LDL.LU R16, [R1+0x6a4] ;  /* 0x0006a40001107983 */ /* 0x001f620000300800 */
[----:B------:R-:W-:-:S02]  /*13af0*/  ISETP.GT.U32.AND P2, PT, R29, R26, PT ;  /* 0x0000001a1d00720c */ /* 0x000fc40003f44070 */
[----:B------:R-:W-:-:S11]  /*13b00*/  ISETP.GT.U32.AND P3, PT, R29, R2, PT ;  /* 0x000000021d00720c */ /* 0x000fd60003f64070 */
[----:B------:R-:W-:Y:S01]  /*13b10*/  @!P2 IMAD.IADD R26, R26, 0x1, -R29 ;  /* 0x000000011a1aa824 */ /* 0x000fe200078e0a1d */
[C---:B------:R-:W-:Y:S02]  /*13b20*/  ISETP.GT.U32.AND P2, PT, R29.reuse, R0, PT ;  /* 0x000000001d00720c */ /* 0x040fe40003f44070 */
[C---:B------:R-:W-:Y:S02]  /*13b30*/  ISETP.GT.U32.AND P4, PT, R29.reuse, R8, PT ;  /* 0x000000081d00720c */ /* 0x040fe40003f84070 */
[C---:B------:R-:W-:Y:S02]  /*13b40*/  ISETP.GT.U32.AND P5, PT, R29.reuse, R9, PT ;  /* 0x000000091d00720c */ /* 0x040fe40003fa4070 */
[C---:B------:R-:W-:Y:S02]  /*13b50*/  ISETP.GT.U32.AND P0, PT, R29.reuse, R3, PT ;  /* 0x000000031d00720c */ /* 0x040fe40003f04070 */
[----:B------:R-:W-:Y:S02]  /*13b60*/  ISETP.GT.U32.AND P6, PT, R29, R26, PT ;  /* 0x0000001a1d00720c */ /* 0x000fe40003fc4070 */
[----:B------:R-:W-:-:S02]  /*13b70*/  IABS R4, R18 ;  /* 0x0000001200047213 */ /* 0x000fc40000000000 */
[----:B------:R-:W5:Y:S01]  /*13b80*/  LDL.LU R18, [R1+0x6a8] ;  /* 0x0006a80001127983 */ /* 0x000f620000300800 */
[--C-:B------:R-:W-:Y:S02]  /*13b90*/  @!P2 IMAD.IADD R0, R0, 0x1, -R29.reuse ;  /* 0x000000010000a824 */ /* 0x100fe400078e0a1d */
[----:B------:R-:W-:-:S03]  /*13ba0*/  @!P3 IMAD.IADD R2, R2, 0x1, -R29 ;  /* 0x000000010202b824 */ /* 0x000fc600078e0a1d */
[----:B------:R-:W-:Y:S01]  /*13bb0*/  @!P2 STL [R1+0x6f0], R0 ;  /* 0x0006f0000100a387 */ /* 0x000fe20000100800 */
[C---:B------:R-:W-:Y:S02]  /*13bc0*/  ISETP.GT.U32.AND P2, PT, R29.reuse, R15, PT ;  /* 0x0000000f1d00720c */ /* 0x040fe40003f44070 */
[C---:B------:R-:W-:Y:S01]  /*13bd0*/  ISETP.GT.U32.AND P3, PT, R29.reuse, R10, PT ;  /* 0x0000000a1d00720c */ /* 0x040fe20003f64070 */
[--C-:B------:R-:W-:Y:S01]  /*13be0*/  @!P4 IMAD.IADD R8, R8, 0x1, -R29.reuse ;  /* 0x000000010808c824 */ /* 0x100fe200078e0a1d */
[C---:B------:R-:W-:Y:S02]  /*13bf0*/  ISETP.GT.U32.AND P4, PT, R29.reuse, R11, PT ;  /* 0x0000000b1d00720c */ /* 0x040fe40003f84070 */
[----:B------:R-:W-:Y:S01]  /*13c00*/  ISETP.GT.U32.AND P1, PT, R29, R24, PT ;  /* 0x000000181d00720c */ /* 0x000fe20003f24070 */
[--C-:B------:R-:W-:Y:S01]  /*13c10*/  @!P5 IMAD.IADD R9, R9, 0x1, -R29.reuse ;  /* 0x000000010909d824 */ /* 0x100fe200078e0a1d */
[----:B------:R-:W-:Y:S01]  /*13c20*/  ISETP.GT.U32.AND P5, PT, R29, R12, PT ;  /* 0x0000000c1d00720c */ /* 0x000fe20003fa4070 */
[----:B------:R-:W-:-:S02]  /*13c30*/  @!P0 IMAD.IADD R3, R3, 0x1, -R29 ;  /* 0x0000000103038824 */ /* 0x000fc400078e0a1d */
[--C-:B------:R-:W-:Y:S02]  /*13c40*/  @!P6 IMAD.IADD R26, R26, 0x1, -R29.reuse ;  /* 0x000000011a1ae824 */ /* 0x100fe400078e0a1d */
[--C-:B------:R-:W-:Y:S02]  /*13c50*/  @!P2 IMAD.IADD R15, R15, 0x1, -R29.reuse ;  /* 0x000000010f0fa824 */ /* 0x100fe400078e0a1d */
[--C-:B------:R-:W-:Y:S02]  /*13c60*/  @!P3 IMAD.IADD R10, R10, 0x1, -R29.reuse ;  /* 0x000000010a0ab824 */ /* 0x100fe400078e0a1d */
[--C-:B------:R-:W-:Y:S02]  /*13c70*/  @!P4 IMAD.IADD R11, R11, 0x1, -R29.reuse ;  /* 0x000000010b0bc824 */ /* 0x100fe400078e0a1d */
[--C-:B------:R-:W-:Y:S01]  /*13c80*/  @!P1 IMAD.IADD R24, R24, 0x1, -R29.reuse ;  /* 0x0000000118189824 */ /* 0x100fe200078e0a1d */
[C---:B------:R-:W-:Y:S01]  /*13c90*/  ISETP.GT.U32.AND P0, PT, R29.reuse, R14, PT ;  /* 0x0000000e1d00720c */ /* 0x040fe20003f04070 */
[----:B------:R-:W-:Y:S01]  /*13ca0*/  @!P5 IMAD.IADD R12, R12, 0x1, -R29 ;  /* 0x000000010c0cd824 */ /* 0x000fe200078e0a1d */
[----:B------:R-:W-:Y:S04]  /*13cb0*/  STL [R1+0x6d4], R2 ;  /* 0x0006d40201007387 */ /* 0x000fe80000100800 */
[----:B------:R-:W-:Y:S01]  /*13cc0*/  STL [R1+0x6dc], R8 ;  /* 0x0006dc0801007387 */ /* 0x000fe20000100800 */
[----:B------:R-:W-:-:S06]  /*13cd0*/  ISETP.GT.U32.AND P1, PT, R29, R17, PT ;  /* 0x000000111d00720c */ /* 0x000fcc0003f24070 */
[--C-:B------:R-:W-:Y:S01]  /*13ce0*/  @!P0 IMAD.IADD R14, R14, 0x1, -R29.reuse ;  /* 0x000000010e0e8824 */ /* 0x100fe200078e0a1d */
[----:B------:R-:W-:Y:S04]  /*13cf0*/  STL [R1+0x6e4], R9 ;  /* 0x0006e40901007387 */ /* 0x000fe80000100800 */
[----:B------:R-:W-:Y:S04]  /*13d00*/  STL [R1+0x6e8], R3 ;  /* 0x0006e80301007387 */ /* 0x000fe80000100800 */
[----:B------:R0:W-:Y:S01]  /*13d10*/  STL [R1+0x6e0], R24 ;  /* 0x0006e01801007387 */ /* 0x0001e20000100800 */
[----:B------:R-:W-:-:S03]  /*13d20*/  @!P1 IMAD.IADD R17, R17, 0x1, -R29 ;  /* 0x0000000111119824 */ /* 0x000fc600078e0a1d */
[----:B------:R1:W-:Y:S01]  /*13d30*/  STL [R1+0x6d8], R26 ;  /* 0x0006d81a01007387 */ /* 0x0003e20000100800 */
[----:B0-----:R-:W-:-:S03]  /*13d40*/  IMAD.MOV.U32 R24, RZ, RZ, R27 ;  /* 0x000000ffff187224 */ /* 0x001fc600078e001b */
[----:B-1----:R-:W5:Y:S04]  /*13d50*/  LDL.LU R26, [R1+0x6a0] ;  /* 0x0006a000011a7983 */ /* 0x002f680000300800 */
[----:B------:R-:W5:Y:S04]  /*13d60*/  LDL.LU R27, [R1+0x684] ;  /* 0x00068400011b7983 */ /* 0x000f680000300800 */
[----:B------:R-:W5:Y:S04]  /*13d70*/  LDL.LU R2, [R1+0x68c] ;  /* 0x00068c0001027983 */ /* 0x000f680000300800 */
[----:B------:R-:W5:Y:S04]  /*13d80*/  LDL.LU R8, [R1+0x694] ;  /* 0x0006940001087983 */ /* 0x000f680000300800 */
[----:B------:R-:W5:Y:S01]  /*13d90*/  LDL.LU R9, [R1+0x698] ;  /* 0x0006980001097983 */ /* 0x000f620000300800 */
[----:B--2---:R-:W-:-:S02]  /*13da0*/  ISETP.GT.U32.AND P6, PT, R29, R25, PT ;  /* 0x000000191d00720c */ /* 0x004fc40003fc4070 */
[C---:B---3--:R-:W-:Y:S02]  /*13db0*/  ISETP.GT.U32.AND P2, PT, R29.reuse, R6, PT ;  /* 0x000000061d00720c */ /* 0x048fe40003f44070 */
[C---:B----4-:R-:W-:Y:S02]  /*13dc0*/  ISETP.GT.U32.AND P3, PT, R29.reuse, R19, PT ;  /* 0x000000131d00720c */ /* 0x050fe40003f64070 */
[----:B-----5:R-:W-:-:S07]  /*13dd0*/  ISETP.GT.U32.AND P4, PT, R29, R7, PT ;  /* 0x000000071d00720c */ /* 0x020fce0003f84070 */
[--C-:B------:R-:W-:Y:S01]  /*13de0*/  @!P6 IMAD.IADD R25, R25, 0x1, -R29.reuse ;  /* 0x000000011919e824 */ /* 0x100fe200078e0a1d */
[C---:B------:R-:W-:Y:S01]  /*13df0*/  ISETP.GT.U32.AND P6, PT, R29.reuse, R15, PT ;  /* 0x0000000f1d00720c */ /* 0x040fe20003fc4070 */
[--C-:B------:R-:W-:Y:S01]  /*13e00*/  @!P2 IMAD.IADD R6, R6, 0x1, -R29.reuse ;  /* 0x000000010606a824 */ /* 0x100fe200078e0a1d */
[----:B------:R-:W-:Y:S01]  /*13e10*/  ISETP.GT.U32.AND P2, PT, R29, R10, PT ;  /* 0x0000000a1d00720c */ /* 0x000fe20003f44070 */
[--C-:B------:R-:W-:Y:S01]  /*13e20*/  @!P3 IMAD.IADD R19, R19, 0x1, -R29.reuse ;  /* 0x000000011313b824 */ /* 0x100fe200078e0a1d */
[C---:B------:R-:W-:Y:S02]  /*13e30*/  ISETP.GT.U32.AND P5, PT, R29.reuse, R13, PT ;  /* 0x0000000d1d00720c */ /* 0x040fe40003fa4070 */
[----:B------:R-:W-:Y:S01]  /*13e40*/  ISETP.GT.U32.AND P3, PT, R29, R11, PT ;  /* 0x0000000b1d00720c */ /* 0x000fe20003f64070 */
[----:B------:R-:W-:Y:S01]  /*13e50*/  @!P4 IMAD.IADD R7, R7, 0x1, -R29 ;  /* 0x000000010707c824 */ /* 0x000fe200078e0a1d */
[C---:B------:R-:W-:Y:S02]  /*13e60*/  ISETP.GT.U32.AND P4, PT, R29.reuse, R12, PT ;  /* 0x0000000c1d00720c */ /* 0x040fe40003f84070 */
[----:B------:R-:W-:-:S07]  /*13e70*/  ISETP.GT.U32.AND P0, PT, R29, R16, PT ;  /* 0x000000101d00720c */ /* 0x000fce0003f04070 */
[--C-:B------:R-:W-:Y:S01]  /*13e80*/  @!P5 IMAD.IADD R13, R13, 0x1, -R29.reuse ;  /* 0x000000010d0dd824 */ /* 0x100fe200078e0a1d */
[----:B------:R-:W-:Y:S01]  /*13e90*/  ISETP.GT.U32.AND P5, PT, R29, R14, PT ;  /* 0x0000000e1d00720c */ /* 0x000fe20003fa4070 */
        /* <DEDUP_REMOVED lines=9> */
[----:B------:R-:W3:Y:S04]  /*13f30*/  LDL.LU R5, [R1+0x688] ;  /* 0x0006880001057983 */ /* 0x000ee80000300800 */
[----:B------:R1:W-:Y:S01]  /*13f40*/  STL [R1+0x6d0], R11 ;  /* 0x0006d00b01007387 */ /* 0x0003e20000100800 */
[----:B------:R-:W-:-:S03]  /*13f50*/  @!P5 IMAD.IADD R14, R14, 0x1, -R29 ;  /* 0x000000010e0ed824 */ /* 0x000fc600078e0a1d */
[----:B------:R-:W4:Y:S01]  /*13f60*/  LDL.LU R3, [R1+0x674] ;  /* 0x0006740001037983 */ /* 0x000f220000300800 */
[----:B------:R-:W-:-:S03]  /*13f70*/  @!P0 IMAD.IADD R17, R17, 0x1, -R29 ;  /* 0x0000000111118824 */ /* 0x000fc600078e0a1d */
[----:B0-----:R-:W5:Y:S04]  /*13f80*/  LDL.LU R10, [R1+0x67c] ;  /* 0x00067c00010a7983 */ /* 0x001f680000300800 */
[----:B------:R0:W-:Y:S04]  /*13f90*/  STL [R1+0x6c8], R12 ;  /* 0x0006c80c01007387 */ /* 0x0001e80000100800 */
[----:B-1----:R-:W5:Y:S04]  /*13fa0*/  LDL.LU R11, [R1+0x680] ;  /* 0x00068000010b7983 */ /* 0x002f680000300800 */
[----:B0-----:R-:W5:Y:S04]  /*13fb0*/  LDL.LU R12, [R1+0x678] ;  /* 0x00067800010c7983 */ /* 0x001f680000300800 */
[----:B------:R-:W-:Y:S04]  /*13fc0*/  STL [R1+0x6ac], R14 ;  /* 0x0006ac0e01007387 */ /* 0x000fe80000100800 */
[----:B------:R0:W-:Y:S04]  /*13fd0*/  STL [R1+0x6b4], R17 ;  /* 0x0006b41101007387 */ /* 0x0001e80000100800 */
[----:B0-----:R-:W5:Y:S04]  /*13fe0*/  LDL.LU R17, [R1+0x65c] ;  /* 0x00065c0001117983 */ /* 0x001f680000300800 */
[----:B------:R-:W5:Y:S01]  /*13ff0*/  LDL.LU R14, [R1+0x664] ;  /* 0x00066400010e7983 */ /* 0x000f620000300800 */
[----:B------:R-:W-:-:S02]  /*14000*/  ISETP.GT.U32.AND P1, PT, R29, R18, PT ;  /* 0x000000121d00720c */ /* 0x000fc40003f24070 */
[C---:B------:R-:W-:Y:S02]  /*14010*/  ISETP.GT.U32.AND P2, PT, R29.reuse, R6, PT ;  /* 0x000000061d00720c */ /* 0x040fe40003f44070 */
[----:B------:R-:W-:-:S09]  /*14020*/  ISETP.GT.U32.AND P3, PT, R29, R19, PT ;  /* 0x000000131d00720c */ /* 0x000fd20003f64070 */
[--C-:B------:R-:W-:Y:S01]  /*14030*/  @!P1 IMAD.IADD R18, R18, 0x1, -R29.reuse ;  /* 0x0000000112129824 */ /* 0x100fe200078e0a1d */
[C---:B------:R-:W-:Y:S02]  /*14040*/  ISETP.GT.U32.AND P1, PT, R29.reuse, R25, PT ;  /* 0x000000191d00720c */ /* 0x040fe40003f24070 */
[C---:B------:R-:W-:Y:S02]  /*14050*/  ISETP.GT.U32.AND P4, PT, R29.reuse, R7, PT ;  /* 0x000000071d00720c */ /* 0x040fe40003f84070 */
[C---:B------:R-:W-:Y:S02]  /*14060*/  ISETP.GT.U32.AND P5, PT, R29.reuse, R13, PT ;  /* 0x0000000d1d00720c */ /* 0x040fe40003fa4070 */
[----:B------:R-:W-:Y:S01]  /*14070*/  ISETP.GT.U32.AND P6, PT, R29, R18, PT ;  /* 0x000000121d00720c */ /* 0x000fe20003fc4070 */
[----:B------:R-:W-:-:S06]  /*14080*/  @!P2 IMAD.IADD R6, R6, 0x1, -R29 ;  /* 0x000000010606a824 */ /* 0x000fcc00078e0a1d */
[--C-:B------:R-:W-:Y:S01]  /*14090*/  @!P1 IMAD.IADD R25, R25, 0x1, -R29.reuse ;  /* 0x0000000119199824 */ /* 0x100fe200078e0a1d */
[----:B------:R-:W-:Y:S01]  /*140a0*/  ISETP.GT.U32.AND P1, PT, R29, R26, PT ;  /* 0x0000001a1d00720c */ /* 0x000fe20003f24070 */
[--C-:B------:R-:W-:Y:S01]  /*140b0*/  @!P3 IMAD.IADD R19, R19, 0x1, -R29.reuse ;  /* 0x000000011313b824 */ /* 0x100fe200078e0a1d */
[----:B------:R-:W-:Y:S01]  /*140c0*/  ISETP.GT.U32.AND P2, PT, R29, R27, PT ;  /* 0x0000001b1d00720c */ /* 0x000fe20003f44070 */
[--C-:B------:R-:W-:Y:S01]  /*140d0*/  @!P4 IMAD.IADD R7, R7, 0x1, -R29.reuse ;  /* 0x000000010707c824 */ /* 0x100fe200078e0a1d */
[C---:B------:R-:W-:Y:S02]  /*140e0*/  ISETP.GT.U32.AND P0, PT, R29.reuse, R16, PT ;  /* 0x000000101d00720c */ /* 0x040fe40003f04070 */
[----:B------:R-:W-:Y:S01]  /*140f0*/  ISETP.GT.U32.AND P3, PT, R29, R2, PT ;  /* 0x000000021d00720c */ /* 0x000fe20003f64070 */
[--C-:B------:R-:W-:Y:S01]  /*14100*/  @!P5 IMAD.IADD R13, R13, 0x1, -R29.reuse ;  /* 0x000000010d0dd824 */ /* 0x100fe200078e0a1d */
[C---:B------:R-:W-:Y:S01]  /*14110*/  ISETP.GT.U32.AND P4, PT, R29.reuse, R8, PT ;  /* 0x000000081d00720c */ /* 0x040fe20003f84070 */
[----:B------:R-:W-:Y:S01]  /*14120*/  @!P6 IMAD.IADD R18, R18, 0x1, -R29 ;  /* 0x000000011212e824 */ /* 0x000fe200078e0a1d */
[----:B------:R-:W-:-:S03]  /*14130*/  ISETP.GT.U32.AND P5, PT, R29, R9, PT ;  /* 0x000000091d00720c */ /* 0x000fc60003fa4070 */
[--C-:B------:R-:W-:Y:S02]  /*14140*/  @!P1 IMAD.IADD R26, R26, 0x1, -R29.reuse ;  /* 0x000000011a1a9824 */ /* 0x100fe400078e0a1d */
[----:B------:R-:W-:-:S04]  /*14150*/  @!P2 IMAD.IADD R27, R27, 0x1, -R29 ;  /* 0x000000011b1ba824 */ /* 0x000fc800078e0a1d */
[--C-:B------:R-:W-:Y:S02]  /*14160*/  @!P3 IMAD.IADD R2, R2, 0x1, -R29.reuse ;  /* 0x000000010202b824 */ /* 0x100fe400078e0a1d */
[--C-:B------:R-:W-:Y:S02]  /*14170*/  @!P0 IMAD.IADD R16, R16, 0x1, -R29.reuse ;  /* 0x0000000110108824 */ /* 0x100fe400078e0a1d */
[--C-:B------:R-:W-:Y:S02]  /*14180*/  @!P4 IMAD.IADD R8, R8, 0x1, -R29.reuse ;  /* 0x000000010808c824 */ /* 0x100fe400078e0a1d */
[----:B------:R-:W-:Y:S01]  /*14190*/  @!P5 IMAD.IADD R9, R9, 0x1, -R29 ;  /* 0x000000010909d824 */ /* 0x000fe200078e0a1d */
[----:B------:R0:W-:Y:S04]  /*141a0*/  STL [R1+0x6bc], R25 ;  /* 0x0006bc1901007387 */ /* 0x0001e80000100800 */
[----:B0-----:R-:W5:Y:S04]  /*141b0*/  LDL.LU R25, [R1+0x3eb4] ;  /* 0x003eb40001197983 */ /* 0x001f680000300800 */
[----:B------:R-:W-:Y:S04]  /*141c0*/  STL [R1+0x6c0], R6 ;  /* 0x0006c00601007387 */ /* 0x000fe80000100800 */
[----:B------:R-:W-:Y:S04]  /*141d0*/  STL [R1+0x6b8], R19 ;  /* 0x0006b81301007387 */ /* 0x000fe80000100800 */
[----:B------:R-:W-:Y:S04]  /*141e0*/  STL [R1+0x6b0], R7 ;  /* 0x0006b00701007387 */ /* 0x000fe80000100800 */
[----:B------:R-:W-:Y:S04]  /*141f0*/  STL [R1+0x69c], R13 ;  /* 0x00069c0d01007387 */ /* 0x000fe80000100800 */
[----:B------:R-:W-:Y:S04]  /*14200*/  STL [R1+0x6a4], R16 ;  /* 0x0006a41001007387 */ /* 0x000fe80000100800 */
[----:B------:R0:W-:Y:S01]  /*14210*/  STL [R1+0x6a8], R18 ;  /* 0x0006a81201007387 */ /* 0x0001e20000100800 */
[----:B------:R-:W-:-:S03]  /*14220*/  IMAD.HI.U32 R0, R28, R4, RZ ;  /* 0x000000041c007227 */ /* 0x000fc600078e00ff */
[----:B0-----:R-:W5:Y:S04]  /*14230*/  LDL.LU R18, [R1+0x66c] ;  /* 0x00066c0001127983 */ /* 0x001f680000300800 */
[----:B------:R-:W5:Y:S04]  /*14240*/  LDL.LU R7, [R1+0x670] ;  /* 0x0006700001077983 */ /* 0x000f680000300800 */
[----:B------:R-:W5:Y:S04]  /*14250*/  LDL.LU R13, [R1+0x668] ;  /* 0x00066800010d7983 */ /* 0x000f680000300800 */
[----:B------:R-:W5:Y:S01]  /*14260*/  LDL.LU R16, [R1+0x660] ;  /* 0x0006600001107983 */ /* 0x000f620000300800 */
[----:B------:R-:W-:-:S04]  /*14270*/  IMAD.MOV R0, RZ, RZ, -R0 ;  /* 0x000000ffff007224 */ /* 0x000fc800078e0a00 */
[C---:B------:R-:W-:Y:S01]  /*14280*/  IMAD R4, R29.reuse, R0, R4 ;  /* 0x000000001d047224 */ /* 0x040fe200078e0204 */
[C---:B--2---:R-:W-:Y:S02]  /*14290*/  ISETP.GT.U32.AND P0, PT, R29.reuse, R15, PT ;  /* 0x0000000f1d00720c */ /* 0x044fe40003f04070 */
[C---:B---3--:R-:W-:Y:S02]  /*142a0*/  ISETP.GT.U32.AND P6, PT, R29.reuse, R5, PT ;  /* 0x000000051d00720c */ /* 0x048fe40003fc4070 */
[C---:B----4-:R-:W-:Y:S02]  /*142b0*/  ISETP.GT.U32.AND P1, PT, R29.reuse, R3, PT ;  /* 0x000000031d00720c */ /* 0x050fe40003f24070 */
[----:B-----5:R-:W-:-:S09]  /*142c0*/  ISETP.GT.U32.AND P2, PT, R29, R10, PT ;  /* 0x0000000a1d00720c */ /* 0x020fd20003f44070 */
        /* <DEDUP_REMOVED lines=10> */
[C---:B------:R-:W-:Y:S02]  /*14370*/  ISETP.GT.U32.AND P3, PT, R29.reuse, R8, PT ;  /* 0x000000081d00720c */ /* 0x040fe40003f64070 */
[C---:B------:R-:W-:Y:S01]  /*14380*/  ISETP.GT.U32.AND P5, PT, R29.reuse, R17, PT ;  /* 0x000000111d00720c */ /* 0x040fe20003fa4070 */
[--C-:B------:R-:W-:Y:S01]  /*14390*/  @!P4 IMAD.IADD R12, R12, 0x1, -R29.reuse ;  /* 0x000000010c0cc824 */ /* 0x100fe200078e0a1d */
[----:B------:R-:W-:Y:S01]  /*143a0*/  ISETP.GT.U32.AND P4, PT, R29, R9, PT ;  /* 0x000000091d00720c */ /* 0x000fe20003f84070 */
[--C-:B------:R-:W-:Y:S02]  /*143b0*/  @!P6 IMAD.IADD R26, R26, 0x1, -R29.reuse ;  /* 0x000000011a1ae824 */ /* 0x100fe400078e0a1d */
[--C-:B------:R-:W-:Y:S02]  /*143c0*/  @!P1 IMAD.IADD R27, R27, 0x1, -R29.reuse ;  /* 0x000000011b1b9824 */ /* 0x100fe400078e0a1d */
[----:B------:R-:W-:-:S06]  /*143d0*/  @!P2 IMAD.IADD R2, R2, 0x1, -R29 ;  /* 0x000000010202a824 */ /* 0x000fcc00078e0a1d */
[--C-:B------:R-:W-:Y:S01]  /*143e0*/  @!P5 IMAD.IADD R17, R17, 0x1, -R29.reuse ;  /* 0x000000011111d824 */ /* 0x100fe200078e0a1d */
[C---:B------:R-:W-:Y:S01]  /*143f0*/  ISETP.GT.U32.AND P5, PT, R29.reuse, R15, PT ;  /* 0x0000000f1d00720c */ /* 0x040fe20003fa4070 */
[----:B------:R0:W-:Y:S01]  /*14400*/  STL [R1+0x6a0], R26 ;  /* 0x0006a01a01007387 */ /* 0x0001e20000100800 */
[--C-:B------:R-:W-:Y:S01]  /*14410*/  @!P3 IMAD.IADD R8, R8, 0x1, -R29.reuse ;  /* 0x000000010808b824 */ /* 0x100fe200078e0a1d */
[----:B------:R-:W-:Y:S01]  /*14420*/  ISETP.GT.U32.AND P0, PT, R29, R14, PT ;  /* 0x0000000e1d00720c */ /* 0x000fe20003f04070 */
[--C-:B------:R-:W-:Y:S01]  /*14430*/  @!P4 IMAD.IADD R9, R9, 0x1, -R29.reuse ;  /* 0x000000010909c824 */ /* 0x100fe200078e0a1d */
[----:B0-----:R-:W2:Y:S04]  /*14440*/  LDL.LU R26, [R1+0x64c] ;  /* 0x00064c00011a7983 */ /* 0x001ea80000300800 */
[----:B------:R0:W-:Y:S04]  /*14450*/  STL [R1+0x684], R27 ;  /* 0x0006841b01007387 */ /* 0x0001e80000100800 */
[--C-:B------:R-:W-:Y:S01]  /*14460*/  @!P5 IMAD.IADD R15, R15, 0x1, -R29.reuse ;  /* 0x000000010f0fd824 */ /* 0x100fe200078e0a1d */
[----:B0-----:R-:W3:Y:S04]  /*14470*/  LDL.LU R27, [R1+0x654] ;  /* 0x00065400011b7983 */ /* 0x001ee80000300800 */
[----:B------:R0:W-:Y:S04]  /*14480*/  STL [R1+0x68c], R2 ;  /* 0x00068c0201007387 */ /* 0x0001e80000100800 */
[----:B------:R-:W4:Y:S04]  /*14490*/  LDL.LU R6, [R1+0x650] ;  /* 0x0006500001067983 */ /* 0x000f280000300800 */
[----:B------:R-:W5:Y:S04]  /*144a0*/  LDL.LU R19, [R1+0x634] ;  /* 0x0006340001137983 */ /* 0x000f680000300800 */
[----:B------:R1:W-:Y:S04]  /*144b0*/  STL [R1+0x694], R8 ;  /* 0x0006940801007387 */ /* 0x0003e80000100800 */
        /* <DEDUP_REMOVED lines=26> */
[----:B------:R1:W-:Y:S04]  /*14660*/  STL [R1+0x678], R12 ;  /* 0x0006780c01007387 */ /* 0x0003e80000100800 */
[----:B0-----:R-:W3:Y:S01]  /*14670*/  LDL R17, [R1+0x3430] ;  /* 0x0034300001117983 */ /* 0x001ee20000100800 */
[----:B------:R-:W-:-:S02]  /*14680*/  ISETP.GT.U32.AND P6, PT, R29, R14, PT ;  /* 0x0000000e1d00720c */ /* 0x000fc40003fc4070 */
[C---:B------:R-:W-:Y:S01]  /*14690*/  ISETP.GT.U32.AND P0, PT, R29.reuse, R18, PT ;  /* 0x000000121d00720c */ /* 0x040fe20003f04070 */
[----:B------:R-:W3:Y:S01]  /*146a0*/  LDL.LU R10, [R1+0x638] ;  /* 0x00063800010a7983 */ /* 0x000ee20000300800 */
[C---:B------:R-:W-:Y:S02]  /*146b0*/  ISETP.GT.U32.AND P1, PT, R29.reuse, R7, PT ;  /* 0x000000071d00720c */ /* 0x040fe40003f24070 */
[C---:B------:R-:W-:Y:S01]  /*146c0*/  ISETP.GT.U32.AND P2, PT, R29.reuse, R13, PT ;  /* 0x0000000d1d00720c */ /* 0x040fe20003f44070 */
[----:B------:R-:W3:Y:S01]  /*146d0*/  LDL.LU R11, [R1+0x624] ;  /* 0x00062400010b7983 */ /* 0x000ee20000300800 */
[----:B------:R-:W-:-:S05]  /*146e0*/  ISETP.GT.U32.AND P3, PT, R29, R16, PT ;  /* 0x000000101d00720c */ /* 0x000fca0003f64070 */
[--C-:B------:R-:W-:Y:S02]  /*146f0*/  @!P6 IMAD.IADD R14, R14, 0x1, -R29.reuse ;  /* 0x000000010e0ee824 */ /* 0x100fe400078e0a1d */
[--C-:B------:R-:W-:Y:S02]  /*14700*/  @!P0 IMAD.IADD R18, R18, 0x1, -R29.reuse ;  /* 0x0000000112128824 */ /* 0x100fe400078e0a1d */
[--C-:B------:R-:W-:Y:S02]  /*14710*/  @!P1 IMAD.IADD R7, R7, 0x1, -R29.reuse ;  /* 0x0000000107079824 */ /* 0x100fe400078e0a1d */
[--C-:B------:R-:W-:Y:S02]  /*14720*/  @!P2 IMAD.IADD R13, R13, 0x1, -R29.reuse ;  /* 0x000000010d0da824 */ /* 0x100fe400078e0a1d */
[----:B------:R-:W-:Y:S01]  /*14730*/  @!P3 IMAD.IADD R16, R16, 0x1, -R29 ;  /* 0x000000011010b824 */ /* 0x000fe200078e0a1d */
[----:B------:R0:W-:Y:S04]  /*14740*/  STL [R1+0x664], R14 ;  /* 0x0006640e01007387 */ /* 0x0001e80000100800 */
[----:B-1----:R-:W3:Y:S04]  /*14750*/  LDL.LU R12, [R1+0x62c] ;  /* 0x00062c00010c7983 */ /* 0x002ee80000300800 */
[----:B0-----:R-:W3:Y:S01]  /*14760*/  LDL.LU R14, [R1+0x630] ;  /* 0x00063000010e7983 */ /* 0x001ee20000300800 */
        /* <DEDUP_REMOVED lines=12> */
[C---:B------:R-:W-:Y:S01]  /*14830*/  ISETP.GT.U32.AND P6, PT, R29.reuse, R0, PT ;  /* 0x000000001d00720c */ /* 0x040fe20003fc4070 */
        /* <DEDUP_REMOVED lines=14> */
[----:B------:R-:W4:Y:S04]  /*14920*/  LDL.LU R4, [R1+0x614] ;  /* 0x0006140001047983 */ /* 0x000f280000300800 */
[----:B------:R1:W-:Y:S04]  /*14930*/  STL [R1+0x668], R13 ;  /* 0x0006680d01007387 */ /* 0x0003e80000100800 */
[----:B------:R5:W-:Y:S04]  /*14940*/  STL [R1+0x660], R16 ;  /* 0x0006601001007387 */ /* 0x000be80000100800 */
[----:B------:R-:W3:Y:S04]  /*14950*/  LDL.LU R5, [R1+0x61c] ;  /* 0x00061c0001057983 */ /* 0x000ee80000300800 */
[----:B0-----:R-:W3:Y:S04]  /*14960*/  LDL.LU R7, [R1+0x620] ;  /* 0x0006200001077983 */ /* 0x001ee80000300800 */
[----:B------:R0:W-:Y:S04]  /*14970*/  STL [R1+0x64c], R26 ;  /* 0x00064c1a01007387 */ /* 0x0001e80000100800 */
[----:B-1----:R-:W3:Y:S04]  /*14980*/  LDL.LU R13, [R1+0x618] ;  /* 0x00061800010d7983 */ /* 0x002ee80000300800 */
[----:B-----5:R-:W5:Y:S01]  /*14990*/  LDL.LU R16, [R1+0x610] ;  /* 0x0006100001107983 */ /* 0x020f620000300800 */
[----:B------:R-:W-:-:S02]  /*149a0*/  ISETP.GT.U32.AND P5, PT, R29, R27, PT ;  /* 0x0000001b1d00720c */ /* 0x000fc40003fa4070 */
[----:B------:R-:W-:Y:S01]  /*149b0*/  ISETP.GT.U32.AND P4, PT, R29, R9, PT ;  /* 0x000000091d00720c */ /* 0x000fe20003f84070 */
[----:B0-----:R-:W5:Y:S10]  /*149c0*/  LDL.LU R26, [R1+0x5fc] ;  /* 0x0005fc00011a7983 */ /* 0x001f740000300800 */
[--C-:B------:R-:W-:Y:S01]  /*149d0*/  @!P5 IMAD.IADD R27, R27, 0x1, -R29.reuse ;  /* 0x000000011b1bd824 */ /* 0x100fe200078e0a1d */
[----:B------:R-:W-:Y:S01]  /*149e0*/  ISETP.GT.U32.AND P5, PT, R29, R15, PT ;  /* 0x0000000f1d00720c */ /* 0x000fe20003fa4070 */
[----:B------:R-:W-:Y:S01]  /*149f0*/  @!P4 IMAD.IADD R9, R9, 0x1, -R29 ;  /* 0x000000010909c824 */ /* 0x000fe200078e0a1d */
[----:B------:R-:W-:-:S02]  /*14a00*/  ISETP.GT.U32.AND P0, PT, R29, R6, PT ;  /* 0x000000061d00720c */ /* 0x000fc40003f04070 */
[C---:B------:R-:W-:Y:S02]  /*14a10*/  ISETP.GT.U32.AND P4, PT, R29.reuse, R27, PT ;  /* 0x0000001b1d00720c */ /* 0x040fe40003f84070 */
[----:B------:R-:W-:-:S07]  /*14a20*/  ISETP.GT.U32.AND P1, PT, R29, R19, PT ;  /* 0x000000131d00720c */ /* 0x000fce0003f24070 */
[--C-:B------:R-:W-:Y:S01]  /*14a30*/  @!P5 IMAD.IADD R15, R15, 0x1, -R29.reuse ;  /* 0x000000010f0fd824 */ /* 0x100fe200078e0a1d */
[C---:B------:R-:W-:Y:S01]  /*14a40*/  ISETP.GT.U32.AND P5, PT, R29.reuse, R0, PT ;  /* 0x000000001d00720c */ /* 0x040fe20003fa4070 */
[--C-:B------:R-:W-:Y:S01]  /*14a50*/  @!P0 IMAD.IADD R6, R6, 0x1, -R29.reuse ;  /* 0x0000000106068824 */ /* 0x100fe200078e0a1d */
[C---:B------:R-:W-:Y:S02]  /*14a60*/  ISETP.GT.U32.AND P2, PT, R29.reuse, R2, PT ;  /* 0x000000021d00720c */ /* 0x040fe40003f44070 */
[----:B------:R-:W-:Y:S01]  /*14a70*/  ISETP.GT.U32.AND P6, PT, R29, R15, PT ;  /* 0x0000000f1d00720c */ /* 0x000fe20003fc4070 */
[--C-:B------:R-:W-:Y:S01]  /*14a80*/  @!P4 IMAD.IADD R27, R27, 0x1, -R29.reuse ;  /* 0x000000011b1bc824 */ /* 0x100fe200078e0a1d */
[----:B------:R-:W-:Y:S01]  /*14a90*/  ISETP.GT.U32.AND P0, PT, R29, R11, PT ;  /* 0x0000000b1d00720c */ /* 0x000fe20003f04070 */
[----:B------:R-:W-:Y:S01]  /*14aa0*/  @!P1 IMAD.IADD R19, R19, 0x1, -R29 ;  /* 0x0000000113139824 */ /* 0x000fe200078e0a1d */
[----:B------:R-:W-:-:S05]  /*14ab0*/  ISETP.GT.U32.AND P1, PT, R29, R12, PT ;  /* 0x0000000c1d00720c */ /* 0x000fca0003f24070 */
[--C-:B------:R-:W-:Y:S01]  /*14ac0*/  @!P5 IMAD.IADD R0, R0, 0x1, -R29.reuse ;  /* 0x000000010000d824 */ /* 0x100fe200078e0a1d */
[----:B------:R-:W-:Y:S01]  /*14ad0*/  ISETP.GT.U32.AND P5, PT, R29, R10, PT ;  /* 0x0000000a1d00720c */ /* 0x000fe20003fa4070 */
[----:B------:R0:W-:Y:S01]  /*14ae0*/  STL [R1+0x654], R27 ;  /* 0x0006541b01007387 */ /* 0x0001e20000100800 */
[--C-:B------:R-:W-:Y:S02]  /*14af0*/  @!P2 IMAD.IADD R2, R2, 0x1, -R29.reuse ;  /* 0x000000010202a824 */ /* 0x100fe400078e0a1d */
[----:B------:R-:W-:Y:S01]  /*14b00*/  @!P6 IMAD.IADD R15, R15, 0x1, -R29 ;  /* 0x000000010f0fe824 */ /* 0x000fe200078e0a1d */
[----:B0-----:R-:W5:Y:S01]  /*14b10*/  LDL.LU R27, [R1+0x604] ;  /* 0x00060400011b7983 */ /* 0x001f620000300800 */
[----:B------:R-:W-:-:S07]  /*14b20*/  ISETP.GT.U32.AND P3, PT, R29, R8, PT ;  /* 0x000000081d00720c */ /* 0x000fce0003f64070 */
[--C-:B------:R-:W-:Y:S01]  /*14b30*/  @!P5 IMAD.IADD R10, R10, 0x1, -R29.reuse ;  /* 0x000000010a0ad824 */ /* 0x100fe200078e0a1d */
[----:B------:R-:W-:Y:S01]  /*14b40*/  ISETP.GT.U32.AND P2, PT, R29, R14, PT ;  /* 0x0000000e1d00720c */ /* 0x000fe20003f44070 */
[--C-:B------:R-:W-:Y:S01]  /*14b50*/  @!P0 IMAD.IADD R11, R11, 0x1, -R29.reuse ;  /* 0x000000010b0b8824 */ /* 0x100fe200078e0a1d */
[----:B------:R-:W-:Y:S01]  /*14b60*/  ISETP.GT.U32.AND P4, PT, R29, R9, PT ;  /* 0x000000091d00720c */ /* 0x000fe20003f84070 */
[--C-:B------:R-:W-:Y:S01]  /*14b70*/  @!P1 IMAD.IADD R12, R12, 0x1, -R29.reuse ;  /* 0x000000010c0c9824 */ /* 0x100fe200078e0a1d */
[----:B------:R-:W-:Y:S04]  /*14b80*/  STL [R1+0x658], R0 ;  /* 0x0006580001007387 */ /* 0x000fe80000100800 */
[----:B------:R-:W-:Y:S01]  /*14b90*/  STL [R1+0x650], R6 ;  /* 0x0006500601007387 */ /* 0x000fe20000100800 */
[----:B------:R-:W-:-:S04]  /*14ba0*/  @!P3 IMAD.IADD R8, R8, 0x1, -R29 ;  /* 0x000000010808b824 */ /* 0x000fc800078e0a1d */
[--C-:B------:R-:W-:Y:S01]  /*14bb0*/  @!P2 IMAD.IADD R14, R14, 0x1, -R29.reuse ;  /* 0x000000010e0ea824 */ /* 0x100fe200078e0a1d */
[----:B------:R-:W-:Y:S01]  /*14bc0*/  STL [R1+0x634], R19 ;  /* 0x0006341301007387 */ /* 0x000fe20000100800 */
[----:B------:R-:W-:-:S03]  /*14bd0*/  @!P4 IMAD.IADD R9, R9, 0x1, -R29 ;  /* 0x000000010909c824 */ /* 0x000fc600078e0a1d */
[----:B------:R-:W-:Y:S04]  /*14be0*/  STL [R1+0x63c], R2 ;  /* 0x00063c0201007387 */ /* 0x000fe80000100800 */
[----:B------:R-:W-:Y:S04]  /*14bf0*/  STL [R1+0x644], R8 ;  /* 0x0006440801007387 */ /* 0x000fe80000100800 */
[----:B------:R0:W-:Y:S04]  /*14c00*/  STL [R1+0x640], R15 ;  /* 0x0006400f01007387 */ /* 0x0001e80000100800 */
[----:B------:R1:W-:Y:S01]  /*14c10*/  STL [R1+0x648], R9 ;  /* 0x0006480901007387 */ /* 0x0003e20000100800 */
[----:B0-----:R-:W-:-:S03]  /*14c20*/  IMAD.MOV.U32 R15, RZ, RZ, R24 ;  /* 0x000000ffff0f7224 */ /* 0x001fc600078e0018 */
[----:B------:R-:W5:Y:S04]  /*14c30*/  LDL.LU R24, [R1+0x608] ;  /* 0x0006080001187983 */ /* 0x000f680000300800 */
[----:B------:R-:W5:Y:S04]  /*14c40*/  LDL.LU R19, [R1+0x600] ;  /* 0x0006000001137983 */ /* 0x000f680000300800 */
[----:B------:R-:W5:Y:S04]  /*14c50*/  LDL.LU R2, [R1+0x5e4] ;  /* 0x0005e40001027983 */ /* 0x000f680000300800 */
[----:B------:R-:W5:Y:S04]  /*14c60*/  LDL.LU R8, [R1+0x5ec] ;  /* 0x0005ec0001087983 */ /* 0x000f680000300800 */
[----:B-1----:R-:W5:Y:S01]  /*14c70*/  LDL.LU R9, [R1+0x5f4] ;  /* 0x0005f40001097983 */ /* 0x002f620000300800 */
[----:B--2---:R-:W-:-:S02]  /*14c80*/  ISETP.GT.U32.AND P3, PT, R29, R17, PT ;  /* 0x000000111d00720c */ /* 0x004fc40003f64070 */
[C---:B----4-:R-:W-:Y:S02]  /*14c90*/  ISETP.GT.U32.AND P6, PT, R29.reuse, R4, PT ;  /* 0x000000041d00720c */ /* 0x050fe40003fc4070 */
[C---:B---3--:R-:W-:Y:S02]  /*14ca0*/  ISETP.GT.U32.AND P5, PT, R29.reuse, R5, PT ;  /* 0x000000051d00720c */ /* 0x048fe40003fa4070 */
[C---:B------:R-:W-:Y:S02]  /*14cb0*/  ISETP.GT.U32.AND P0, PT, R29.reuse, R7, PT ;  /* 0x000000071d00720c */ /* 0x040fe40003f04070 */
[----:B------:R-:W-:-:S07]  /*14cc0*/  ISETP.GT.U32.AND P1, PT, R29, R13, PT ;  /* 0x0000000d1d00720c */ /* 0x000fce0003f24070 */
[--C-:B------:R-:W-:Y:S01]  /*14cd0*/  @!P6 IMAD.IADD R4, R4, 0x1, -R29.reuse ;  /* 0x000000010404e824 */ /* 0x100fe200078e0a1d */
[----:B------:R-:W-:Y:S01]  /*14ce0*/  ISETP.GT.U32.AND P6, PT, R29, R10, PT ;  /* 0x0000000a1d00720c */ /* 0x000fe20003fc4070 */
[--C-:B------:R-:W-:Y:S01]  /*14cf0*/  @!P5 IMAD.IADD R5, R5, 0x1, -R29.reuse ;  /* 0x000000010505d824 */ /* 0x100fe200078e0a1d */
[----:B------:R-:W-:Y:S01]  /*14d00*/  ISETP.GT.U32.AND P5, PT, R29, R11, PT ;  /* 0x0000000b1d00720c */ /* 0x000fe20003fa4070 */
[--C-:B------:R-:W-:Y:S01]  /*14d10*/  @!P0 IMAD.IADD R7, R7, 0x1, -R29.reuse ;  /* 0x0000000107078824 */ /* 0x100fe200078e0a1d */
[C---:B------:R-:W-:Y:S02]  /*14d20*/  ISETP.GT.U32.AND P0, PT, R29.reuse, R12, PT ;  /* 0x0000000c1d00720c */ /* 0x040fe40003f04070 */
[----:B-----5:R-:W-:Y:S01]  /*14d30*/  ISETP.GT.U32.AND P2, PT, R29, R16, PT ;  /* 0x000000101d00720c */ /* 0x020fe20003f44070 */
[----:B------:R-:W-:Y:S01]  /*14d40*/  @!P1 IMAD.IADD R13, R13, 0x1, -R29 ;  /* 0x000000010d0d9824 */ /* 0x000fe200078e0a1d */
[----:B------:R-:W-:-:S05]  /*14d50*/  ISETP.GT.U32.AND P1, PT, R29, R14, PT ;  /* 0x0000000e1d00720c */ /* 0x000fca0003f24070 */
[--C-:B------:R-:W-:Y:S02]  /*14d60*/  @!P6 IMAD.IADD R10, R10, 0x1, -R29.reuse ;  /* 0x000000010a0ae824 */ /* 0x100fe400078e0a1d */
[--C-:B------:R-:W-:Y:S02]  /*14d70*/  @!P5 IMAD.IADD R11, R11, 0x1, -R29.reuse ;  /* 0x000000010b0bd824 */ /* 0x100fe400078e0a1d */
[--C-:B------:R-:W-:Y:S01]  /*14d80*/  @!P0 IMAD.IADD R12, R12, 0x1, -R29.reuse ;  /* 0x000000010c0c8824 */ /* 0x100fe200078e0a1d */
[----:B------:R0:W-:Y:S01]  /*14d90*/  STL [R1+0x638], R10 ;  /* 0x0006380a01007387 */ /* 0x0001e20000100800 */
[--C-:B------:R-:W-:Y:S02]  /*14da0*/  @!P3 IMAD.IADD R17, R17, 0x1, -R29.reuse ;  /* 0x000000011111b824 */ /* 0x100fe400078e0a1d */
[--C-:B------:R-:W-:Y:S02]  /*14db0*/  @!P2 IMAD.IADD R16, R16, 0x1, -R29.reuse ;  /* 0x000000011010a824 */ /* 0x100fe400078e0a1d */
[----:B------:R-:W-:Y:S01]  /*14dc0*/  @!P1 IMAD.IADD R14, R14, 0x1, -R29 ;  /* 0x000000010e0e9824 */ /* 0x000fe200078e0a1d */
[----:B0-----:R-:W2:Y:S01]  /*14dd0*/  LDL.LU R10, [R1+0x5f8] ;  /* 0x0005f800010a7983 */ /* 0x001ea20000300800 */
[----:B------:R-:W-:-:S03]  /*14de0*/  ISETP.GT.U32.AND P2, PT, R29, R17, PT ;  /* 0x000000111d00720c */ /* 0x000fc60003f44070 */
[----:B------:R0:W-:Y:S04]  /*14df0*/  STL [R1+0x624], R11 ;  /* 0x0006240b01007387 */ /* 0x0001e80000100800 */
[----:B------:R1:W-:Y:S04]  /*14e00*/  STL [R1+0x62c], R12 ;  /* 0x00062c0c01007387 */ /* 0x0003e80000100800 */
[----:B------:R-:W3:Y:S04]  /*14e10*/  LDL.LU R6, [R1+0x5e8] ;  /* 0x0005e80001067983 */ /* 0x000ee80000300800 */
[----:B------:R4:W-:Y:S04]  /*14e20*/  STL [R1+0x630], R14 ;  /* 0x0006300e01007387 */ /* 0x0009e80000100800 */
[----:B0-----:R-:W5:Y:S04]  /*14e30*/  LDL.LU R11, [R1+0x5d4] ;  /* 0x0005d400010b7983 */ /* 0x001f680000300800 */
[----:B-1----:R-:W2:Y:S01]  /*14e40*/  LDL.LU R12, [R1+0x5dc] ;  /* 0x0005dc00010c7983 */ /* 0x002ea20000300800 */
[----:B------:R-:W-:-:S05]  /*14e50*/  @!P2 IMAD.IADD R17, R17, 0x1, -R29 ;  /* 0x000000011111a824 */ /* 0x000fca00078e0a1d */
[----:B------:R0:W-:Y:S04]  /*14e60*/  STL [R1+0x628], R17 ;  /* 0x0006281101007387 */ /* 0x0001e80000100800 */
[----:B----4-:R-:W4:Y:S04]  /*14e70*/  LDL.LU R14, [R1+0x5e0] ;  /* 0x0005e000010e7983 */ /* 0x010f280000300800 */
[----:B0-----:R-:W4:Y:S01]  /*14e80*/  LDL.LU R17, [R1+0x5d8] ;  /* 0x0005d80001117983 */ /* 0x001f220000300800 */
[C---:B------:R-:W-:Y:S02]  /*14e90*/  ISETP.GT.U32.AND P4, PT, R29.reuse, R18, PT ;  /* 0x000000121d00720c */ /* 0x040fe40003f84070 */
[----:B------:R-:W-:-:S11]  /*14ea0*/  ISETP.GT.U32.AND P3, PT, R29, R26, PT ;  /* 0x0000001a1d00720c */ /* 0x000fd60003f64070 */
[--C-:B------:R-:W-:Y:S01]  /*14eb0*/  @!P4 IMAD.IADD R18, R18, 0x1, -R29.reuse ;  /* 0x000000011212c824 */ /* 0x100fe200078e0a1d */
[C---:B------:R-:W-:Y:S01]  /*14ec0*/  ISETP.GT.U32.AND P4, PT, R29.reuse, R27, PT ;  /* 0x0000001b1d00720c */ /* 0x040fe20003f84070 */
        /* <DEDUP_REMOVED lines=8> */
[C---:B------:R-:W-:Y:S02]  /*14f50*/  ISETP.GT.U32.AND P1, PT, R29.reuse, R13, PT ;  /* 0x0000000d1d00720c */ /* 0x040fe40003f24070 */
[----:B------:R-:W-:Y:S01]  /*14f60*/  ISETP.GT.U32.AND P2, PT, R29, R16, PT ;  /* 0x000000101d00720c */ /* 0x000fe20003f44070 */
[----:B------:R-:W-:Y:S01]  /*14f70*/  @!P5 IMAD.IADD R5, R5, 0x1, -R29 ;  /* 0x000000010505d824 */ /* 0x000fe200078e0a1d */
[----:B------:R-:W-:-:S03]  /*14f80*/  ISETP.GT.U32.AND P3, PT, R29, R26, PT ;  /* 0x0000001a1d00720c */ /* 0x000fc60003f64070 */
[--C-:B------:R-:W-:Y:S01]  /*14f90*/  @!P4 IMAD.IADD R4, R4, 0x1, -R29.reuse ;  /* 0x000000010404c824 */ /* 0x100fe200078e0a1d */
[----:B------:R-:W-:Y:S01]  /*14fa0*/  ISETP.GT.U32.AND P4, PT, R29, R24, PT ;  /* 0x000000181d00720c */ /* 0x000fe20003f84070 */
[--C-:B------:R-:W-:Y:S01]  /*14fb0*/  @!P0 IMAD.IADD R7, R7, 0x1, -R29.reuse ;  /* 0x0000000107078824 */ /* 0x100fe200078e0a1d */
[C---:B------:R-:W-:Y:S01]  /*14fc0*/  ISETP.GT.U32.AND P5, PT, R29.reuse, R19, PT ;  /* 0x000000131d00720c */ /* 0x040fe20003fa4070 */
[----:B------:R0:W-:Y:S01]  /*14fd0*/  STL [R1+0x60c], R18 ;  /* 0x00060c1201007387 */ /* 0x0001e20000100800 */
[----:B------:R-:W-:Y:S01]  /*14fe0*/  ISETP.GT.U32.AND P0, PT, R29, R2, PT ;  /* 0x000000021d00720c */ /* 0x000fe20003f04070 */
[--C-:B------:R-:W-:Y:S01]  /*14ff0*/  @!P6 IMAD.IADD R27, R27, 0x1, -R29.reuse ;  /* 0x000000011b1be824 */ /* 0x100fe200078e0a1d */
[----:B------:R-:W-:Y:S01]  /*15000*/  ISETP.GT.U32.AND P6, PT, R29, R15, PT ;  /* 0x0000000f1d00720c */ /* 0x000fe20003fc4070 */
[--C-:B------:R-:W-:Y:S01]  /*15010*/  @!P1 IMAD.IADD R13, R13, 0x1, -R29.reuse ;  /* 0x000000010d0d9824 */ /* 0x100fe200078e0a1d */
[----:B0-----:R-:W4:Y:S01]  /*15020*/  LDL.LU R18, [R1+0x5bc] ;  /* 0x0005bc0001127983 */ /* 0x001f220000300800 */
[----:B------:R-:W-:Y:S01]  /*15030*/  @!P2 IMAD.IADD R16, R16, 0x1, -R29 ;  /* 0x000000011010a824 */ /* 0x000fe200078e0a1d */
[----:B------:R-:W-:-:S03]  /*15040*/  ISETP.GT.U32.AND P1, PT, R29, R8, PT ;  /* 0x000000081d00720c */ /* 0x000fc60003f24070 */
[--C-:B------:R-:W-:Y:S01]  /*15050*/  @!P4 IMAD.IADD R24, R24, 0x1, -R29.reuse ;  /* 0x000000011818c824 */ /* 0x100fe200078e0a1d */
[----:B------:R-:W-:Y:S01]  /*15060*/  STL [R1+0x614], R4 ;  /* 0x0006140401007387 */ /* 0x000fe20000100800 */
[--C-:B------:R-:W-:Y:S02]  /*15070*/  @!P3 IMAD.IADD R26, R26, 0x1, -R29.reuse ;  /* 0x000000011a1ab824 */ /* 0x100fe400078e0a1d */
[--C-:B------:R-:W-:Y:S01]  /*15080*/  @!P5 IMAD.IADD R19, R19, 0x1, -R29.reuse ;  /* 0x000000011313d824 */ /* 0x100fe200078e0a1d */
[----:B------:R-:W-:Y:S01]  /*15090*/  STL [R1+0x61c], R5 ;  /* 0x00061c0501007387 */ /* 0x000fe20000100800 */
[----:B------:R-:W-:-:S03]  /*150a0*/  @!P0 IMAD.IADD R2, R2, 0x1, -R29 ;  /* 0x0000000102028824 */ /* 0x000fc600078e0a1d */
[----:B------:R-:W-:Y:S04]  /*150b0*/  STL [R1+0x620], R7 ;  /* 0x0006200701007387 */ /* 0x000fe80000100800 */
[----:B------:R-:W-:Y:S01]  /*150c0*/  STL [R1+0x618], R13 ;  /* 0x0006180d01007387 */ /* 0x000fe20000100800 */
[----:B------:R-:W-:-:S03]  /*150d0*/  @!P6 IMAD.IADD R15, R15, 0x1, -R29 ;  /* 0x000000010f0fe824 */ /* 0x000fc600078e0a1d */
[----:B------:R0:W-:Y:S01]  /*150e0*/  STL [R1+0x610], R16 ;  /* 0x0006101001007387 */ /* 0x0001e20000100800 */
[----:B------:R-:W-:-:S03]  /*150f0*/  ISETP.GT.U32.AND P2, PT, R29, R9, PT ;  /* 0x000000091d00720c */ /* 0x000fc60003f44070 */
[----:B0-----:R-:W4:Y:S04]  /*15100*/  LDL R16, [R1+0x3434] ;  /* 0x0034340001107983 */ /* 0x001f280000100800 */
[----:B------:R0:W-:Y:S01]  /*15110*/  STL [R1+0x5fc], R26 ;  /* 0x0005fc1a01007387 */ /* 0x0001e20000100800 */
[----:B------:R-:W-:-:S03]  /*15120*/  @!P1 IMAD.IADD R8, R8, 0x1, -R29 ;  /* 0x0000000108089824 */ /* 0x000fc600078e0a1d */
[----:B0-----:R-:W4:Y:S04]  /*15130*/  LDL.LU R26, [R1+0x5c4] ;  /* 0x0005c400011a7983 */ /* 0x001f280000300800 */
[----:B------:R-:W4:Y:S04]  /*15140*/  LDL.LU R7, [R1+0x5cc] ;  /* 0x0005cc0001077983 */ /* 0x000f280000300800 */
[----:B------:R0:W-:Y:S01]  /*15150*/  STL [R1+0x604], R27 ;  /* 0x0006041b01007387 */ /* 0x0001e20000100800 */
[----:B------:R-:W-:-:S03]  /*15160*/  IMAD.HI.U32 R0, R28, R3, RZ ;  /* 0x000000031c007227 */ /* 0x000fc600078e00ff */
[----:B0-----:R-:W4:Y:S04]  /*15170*/  LDL.LU R27, [R1+0x5d0] ;  /* 0x0005d000011b7983 */ /* 0x001f280000300800 */
[----:B------:R-:W4:Y:S04]  /*15180*/  LDL.LU R13, [R1+0x5c8] ;  /* 0x0005c800010d7983 */ /* 0x000f280000300800 */
[----:B------:R0:W-:Y:S01]  /*15190*/  @!P6 STL [R1+0x5f0], R15 ;  /* 0x0005f00f0100e387 */ /* 0x0001e20000100800 */
[----:B------:R-:W-:Y:S01]  /*151a0*/  ISETP.GT.U32.AND P6, PT, R29, R24, PT ;  /* 0x000000181d00720c */ /* 0x000fe20003fc4070 */
[----:B------:R-:W-:-:S02]  /*151b0*/  IMAD.MOV R0, RZ, RZ, -R0 ;  /* 0x000000ffff007224 */ /* 0x000fc400078e0a00 */
[----:B------:R-:W-:Y:S02]  /*151c0*/  @!P2 IMAD.IADD R9, R9, 0x1, -R29 ;  /* 0x000000010909a824 */ /* 0x000fe400078e0a1d */
[----:B------:R-:W-:Y:S02]  /*151d0*/  IMAD R3, R29, R0, R3 ;  /* 0x000000001d037224 */ /* 0x000fe400078e0203 */
[----:B------:R-:W-:-:S03]  /*151e0*/  IMAD.MOV.U32 R0, RZ, RZ, R15 ;  /* 0x000000ffff007224 */ /* 0x000fc600078e000f */
[----:B------:R-:W-:Y:S03]  /*151f0*/  STL [R1+0x3e8c], R3 ;  /* 0x003e8c0301007387 */ /* 0x000fe60000100800 */
[----:B------:R-:W-:Y:S01]  /*15200*/  @!P6 IMAD.IADD R24, R24, 0x1, -R29 ;  /* 0x000000011818e824 */ /* 0x000fe200078e0a1d */
[----:B0-----:R-:W4:Y:S04]  /*15210*/  LDL.LU R15, [R1+0x5c0] ;  /* 0x0005c000010f7983 */ /* 0x001f280000300800 */
[----:B------:R0:W-:Y:S04]  /*15220*/  STL [R1+0x608], R24 ;  /* 0x0006081801007387 */ /* 0x0001e80000100800 */
[----:B0-----:R-:W4:Y:S01]  /*15230*/  LDL.LU R24, [R1+0x5ac] ;  /* 0x0005ac0001187983 */ /* 0x001f220000300800 */
[----:B---3--:R-:W-:-:S02]  /*15240*/  ISETP.GT.U32.AND P4, PT, R29, R6, PT ;  /* 0x000000061d00720c */ /* 0x008fc40003f84070 */
[C---:B-----5:R-:W-:Y:S02]  /*15250*/  ISETP.GT.U32.AND P5, PT, R29.reuse, R11, PT ;  /* 0x0000000b1d00720c */ /* 0x060fe40003fa4070 */
[----:B--2---:R-:W-:-:S09]  /*15260*/  ISETP.GT.U32.AND P0, PT, R29, R12, PT ;  /* 0x0000000c1d00720c */ /* 0x004fd20003f04070 */
[--C-:B------:R-:W-:Y:S01]  /*15270*/  @!P4 IMAD.IADD R6, R6, 0x1, -R29.reuse ;  /* 0x000000010606c824 */ /* 0x100fe200078e0a1d */
[C---:B------:R-:W-:Y:S02]  /*15280*/  ISETP.GT.U32.AND P4, PT, R29.reuse, R19, PT ;  /* 0x000000131d00720c */ /* 0x040fe40003f84070 */
[----:B------:R-:W-:Y:S01]  /*15290*/  ISETP.GT.U32.AND P3, PT, R29, R10, PT ;  /* 0x0000000a1d00720c */ /* 0x000fe20003f64070 */
[--C-:B------:R-:W-:Y:S01]  /*152a0*/  @!P5 IMAD.IADD R11, R11, 0x1, -R29.reuse ;  /* 0x000000010b0bd824 */ /* 0x100fe200078e0a1d */
[C---:B------:R-:W-:Y:S01]  /*152b0*/  ISETP.GT.U32.AND P5, PT, R29.reuse, R2, PT ;  /* 0x000000021d00720c */ /* 0x040fe20003fa4070 */
[----:B------:R-:W-:Y:S01]  /*152c0*/  @!P0 IMAD.IADD R12, R12, 0x1, -R29 ;  /* 0x000000010c0c8824 */ /* 0x000fe200078e0a1d */
[C---:B------:R-:W-:Y:S02]  /*152d0*/  ISETP.GT.U32.AND P0, PT, R29.reuse, R8, PT ;  /* 0x000000081d00720c */ /* 0x040fe40003f04070 */
[C---:B----4-:R-:W-:Y:S02]  /*152e0*/  ISETP.GT.U32.AND P1, PT, R29.reuse, R14, PT ;  /* 0x0000000e1d00720c */ /* 0x050fe40003f24070 */
[----:B------:R-:W-:-:S03]  /*152f0*/  ISETP.GT.U32.AND P2, PT, R29, R17, PT ;  /* 0x000000111d00720c */ /* 0x000fc60003f44070 */
[--C-:B------:R-:W-:Y:S02]  /*15300*/  @!P4 IMAD.IADD R19, R19, 0x1, -R29.reuse ;  /* 0x000000011313c824 */ /* 0x100fe400078e0a1d */
[--C-:B------:R-:W-:Y:S02]  /*15310*/  @!P3 IMAD.IADD R10, R10, 0x1, -R29.reuse ;  /* 0x000000010a0ab824 */ /* 0x100fe400078e0a1d */
[--C-:B------:R-:W-:Y:S01]  /*15320*/  @!P5 IMAD.IADD R2, R2, 0x1, -R29.reuse ;  /* 0x000000010202d824 */ /* 0x100fe200078e0a1d */
[----:B------:R0:W-:Y:S01]  /*15330*/  STL [R1+0x600], R19 ;  /* 0x0006001301007387 */ /* 0x0001e20000100800 */
[----:B------:R-:W-:-:S03]  /*15340*/  @!P0 IMAD.IADD R8, R8, 0x1, -R29 ;  /* 0x0000000108088824 */ /* 0x000fc600078e0a1d */
[----:B------:R-:W2:Y:S01]  /*15350*/  LDL.LU R4, [R1+0x5b4] ;  /* 0x0005b40001047983 */ /* 0x000ea20000300800 */
[--C-:B------:R-:W-:Y:S01]  /*15360*/  @!P1 IMAD.IADD R14, R14, 0x1, -R29.reuse ;  /* 0x000000010e0e9824 */ /* 0x100fe200078e0a1d */
[----:B------:R-:W-:Y:S01]  /*15370*/  ISETP.GT.U32.AND P1, PT, R29, R9, PT ;  /* 0x000000091d00720c */ /* 0x000fe20003f24070 */
[----:B------:R-:W-:Y:S01]  /*15380*/  @!P2 IMAD.IADD R17, R17, 0x1, -R29 ;  /* 0x000000011111a824 */ /* 0x000fe200078e0a1d */
[----:B------:R-:W-:Y:S01]  /*15390*/  STL [R1+0x5e4], R2 ;  /* 0x0005e40201007387 */ /* 0x000fe20000100800 */
[----:B------:R-:W-:-:S03]  /*153a0*/  ISETP.GT.U32.AND P2, PT, R29, R10, PT ;  /* 0x0000000a1d00720c */ /* 0x000fc60003f44070 */
[----:B------:R-:W3:Y:S04]  /*153b0*/  LDL.LU R5, [R1+0x5b8] ;  /* 0x0005b80001057983 */ /* 0x000ee80000300800 */
[----:B------:R1:W-:Y:S04]  /*153c0*/  STL [R1+0x5ec], R8 ;  /* 0x0005ec0801007387 */ /* 0x0003e80000100800 */
[----:B0-----:R-:W4:Y:S01]  /*153d0*/  LDL.LU R19, [R1+0x5b0] ;  /* 0x0005b00001137983 */ /* 0x001f220000300800 */
[----:B------:R-:W-:-:S03]  /*153e0*/  @!P1 IMAD.IADD R9, R9, 0x1, -R29 ;  /* 0x0000000109099824 */ /* 0x000fc600078e0a1d */
[----:B-1----:R-:W5:Y:S01]  /*153f0*/  LDL.LU R8, [R1+0x594] ;  /* 0x0005940001087983 */ /* 0x002f620000300800 */
[----:B------:R-:W-:-:S03]  /*15400*/  @!P2 IMAD.IADD R10, R10, 0x1, -R29 ;  /* 0x000000010a0aa824 */ /* 0x000fc600078e0a1d */
[----:B------:R0:W-:Y:S04]  /*15410*/  STL [R1+0x5f4], R9 ;  /* 0x0005f40901007387 */ /* 0x0001e80000100800 */
[----:B0-----:R-:W5:Y:S04]  /*15420*/  LDL.LU R9, [R1+0x59c] ;  /* 0x00059c0001097983 */ /* 0x001f680000300800 */
[----:B------:R0:W-:Y:S04]  /*15430*/  STL [R1+0x5f8], R10 ;  /* 0x0005f80a01007387 */ /* 0x0001e80000100800 */
[----:B0-----:R-:W5:Y:S01]  /*15440*/  LDL.LU R10, [R1+0x5a4] ;  /* 0x0005a400010a7983 */ /* 0x001f620000300800 */
[----:B------:R-:W-:-:S02]  /*15450*/  ISETP.GT.U32.AND P3, PT, R29, R18, PT ;  /* 0x000000121d00720c */ /* 0x000fc40003f64070 */
[----:B------:R-:W-:-:S11]  /*15460*/  ISETP.GT.U32.AND P4, PT, R29, R6, PT ;  /* 0x000000061d00720c */ /* 0x000fd60003f84070 */
[--C-:B------:R-:W-:Y:S01]  /*15470*/  @!P3 IMAD.IADD R18, R18, 0x1, -R29.reuse ;  /* 0x000000011212b824 */ /* 0x100fe200078e0a1d */
[C---:B------:R-:W-:Y:S02]  /*15480*/  ISETP.GT.U32.AND P3, PT, R29.reuse, R0, PT ;  /* 0x000000001d00720c */ /* 0x040fe40003f64070 */
[C---:B------:R-:W-:Y:S01]  /*15490*/  ISETP.GT.U32.AND P5, PT, R29.reuse, R11, PT ;  /* 0x0000000b1d00720c */ /* 0x040fe20003fa4070 */
[--C-:B------:R-:W-:Y:S01]  /*154a0*/  @!P4 IMAD.IADD R6, R6, 0x1, -R29.reuse ;  /* 0x000000010606c824 */ /* 0x100fe200078e0a1d */
[C---:B------:R-:W-:Y:S02]  /*154b0*/  ISETP.GT.U32.AND P6, PT, R29.reuse, R18, PT ;  /* 0x000000121d00720c */ /* 0x040fe40003fc4070 */
[----:B------:R-:W-:Y:S02]  /*154c0*/  IABS R2, R16 ;  /* 0x0000001000027213 */ /* 0x000fe40000000000 */
[----:B------:R-:W5:Y:S05]  /*154d0*/  LDL.LU R16, [R1+0x5a8] ;  /* 0x0005a80001107983 */ /* 0x000f6a0000300800 */
[----:B------:R-:W-:Y:S01]  /*154e0*/  @!P3 IMAD.IADD R0, R0, 0x1, -R29 ;  /* 0x000000010000b824 */ /* 0x000fe200078e0a1d */
[----:B------:R-:W-:-:S04]  /*154f0*/  ISETP.GT.U32.AND P0, PT, R29, R12, PT ;  /* 0x0000000c1d00720c */ /* 0x000fc80003f04070 */
[----:B------:R-:W-:Y:S01]  /*15500*/  @!P3 STL [R1+0x5f0], R0 ;  /* 0x0005f0000100b387 */ /* 0x000fe20000100800 */
[C---:B------:R-:W-:Y:S02]  /*15510*/  ISETP.GT.U32.AND P1, PT, R29.reuse, R14, PT ;  /* 0x0000000e1d00720c */ /* 0x040fe40003f24070 */
[C---:B------:R-:W-:Y:S02]  /*15520*/  ISETP.GT.U32.AND P3, PT, R29.reuse, R26, PT ;  /* 0x0000001a1d00720c */ /* 0x040fe40003f64070 */
[----:B------:R-:W-:Y:S01]  /*15530*/  ISETP.GT.U32.AND P4, PT, R29, R7, PT ;  /* 0x000000071d00720c */ /* 0x000fe20003f84070 */
[--C-:B------:R-:W-:Y:S02]  /*15540*/  @!P5 IMAD.IADD R11, R11, 0x1, -R29.reuse ;  /* 0x000000010b0bd824 */ /* 0x100fe400078e0a1d */
[--C-:B------:R-:W-:Y:S01]  /*15550*/  @!P6 IMAD.IADD R18, R18, 0x1, -R29.reuse ;  /* 0x000000011212e824 */ /* 0x100fe200078e0a1d */
[C---:B------:R-:W-:Y:S01]  /*15560*/  ISETP.GT.U32.AND P2, PT, R29.reuse, R17, PT ;  /* 0x000000111d00720c */ /* 0x040fe20003f44070 */
[----:B------:R-:W-:Y:S01]  /*15570*/  @!P0 IMAD.IADD R12, R12, 0x1, -R29 ;  /* 0x000000010c0c8824 */ /* 0x000fe200078e0a1d */
[----:B------:R-:W-:-:S07]  /*15580*/  ISETP.GT.U32.AND P5, PT, R29, R27, PT ;  /* 0x0000001b1d00720c */ /* 0x000fce0003fa4070 */
[--C-:B------:R-:W-:Y:S02]  /*15590*/  @!P4 IMAD.IADD R7, R7, 0x1, -R29.reuse ;  /* 0x000000010707c824 */ /* 0x100fe400078e0a1d */
[--C-:B------:R-:W-:Y:S01]  /*155a0*/  @!P3 IMAD.IADD R26, R26, 0x1, -R29.reuse ;  /* 0x000000011a1ab824 */ /* 0x100fe200078e0a1d */
[----:B------:R-:W-:Y:S01]  /*155b0*/  ISETP.GT.U32.AND P0, PT, R29, R13, PT ;  /* 0x0000000d1d00720c */ /* 0x000fe20003f04070 */
[--C-:B------:R-:W-:Y:S02]  /*155c0*/  @!P1 IMAD.IADD R14, R14, 0x1, -R29.reuse ;  /* 0x000000010e0e9824 */ /* 0x100fe400078e0a1d */
[--C-:B------:R-:W-:Y:S02]  /*155d0*/  @!P2 IMAD.IADD R17, R17, 0x1, -R29.reuse ;  /* 0x000000011111a824 */ /* 0x100fe400078e0a1d */
[----:B------:R-:W-:Y:S01]  /*155e0*/  @!P5 IMAD.IADD R27, R27, 0x1, -R29 ;  /* 0x000000011b1bd824 */ /* 0x000fe200078e0a1d */
[----:B------:R-:W-:-:S07]  /*155f0*/  ISETP.GT.U32.AND P1, PT, R29, R15, PT ;  /* 0x0000000f1d00720c */ /* 0x000fce0003f24070 */
[--C-:B------:R-:W-:Y:S01]  /*15600*/  @!P0 IMAD.IADD R13, R13, 0x1, -R29.reuse ;  /* 0x000000010d0d8824 */ /* 0x100fe200078e0a1d */
[----:B------:R-:W-:Y:S04]  /*15610*/  STL [R1+0x5e8], R6 ;  /* 0x0005e80601007387 */ /* 0x000fe80000100800 */
[----:B------:R-:W-:Y:S01]  /*15620*/  STL [R1+0x5d4], R11 ;  /* 0x0005d40b01007387 */ /* 0x000fe20000100800 */
[----:B------:R-:W-:Y:S01]  /*15630*/  ISETP.GT.U32.AND P2, PT, R29, R24, PT ;  /* 0x000000181d00720c */ /* 0x000fe20003f44070 */
[--C-:B------:R-:W-:Y:S02]  /*15640*/  @!P1 IMAD.IADD R15, R15, 0x1, -R29.reuse ;  /* 0x000000010f0f9824 */ /* 0x100fe400078e0a1d */
[----:B------:R-:W-:Y:S04]  /*15650*/  STL [R1+0x5dc], R12 ;  /* 0x0005dc0c01007387 */ /* 0x000fe80000100800 */
[----:B------:R0:W-:Y:S04]  /*15660*/  STL [R1+0x5e0], R14 ;  /* 0x0005e00e01007387 */ /* 0x0001e80000100800 */
[----:B0-----:R-:W5:Y:S04]  /*15670*/  LDL.LU R14, [R1+0x5a0] ;  /* 0x0005a000010e7983 */ /* 0x001f680000300800 */
[----:B------:R-:W-:Y:S01]  /*15680*/  STL [R1+0x5d8], R17 ;  /* 0x0005d81101007387 */ /* 0x000fe20000100800 */
[----:B------:R-:W-:-:S03]  /*15690*/  @!P2 IMAD.IADD R24, R24, 0x1, -R29 ;  /* 0x000000011818a824 */ /* 0x000fc600078e0a1d */
[----:B------:R0:W-:Y:S04]  /*156a0*/  STL [R1+0x5bc], R18 ;  /* 0x0005bc1201007387 */ /* 0x0001e80000100800 */
[----:B0-----:R-:W5:Y:S04]  /*156b0*/  LDL.LU R18, [R1+0x598] ;  /* 0x0005980001127983 */ /* 0x001f680000300800 */
[----:B------:R-:W5:Y:S04]  /*156c0*/  LDL.LU R11, [R1+0x584] ;  /* 0x00058400010b7983 */ /* 0x000f680000300800 */
[----:B------:R-:W5:Y:S04]  /*156d0*/  LDL.LU R12, [R1+0x58c] ;  /* 0x00058c00010c7983 */ /* 0x000f680000300800 */
[----:B------:R-:W5:Y:S01]  /*156e0*/  LDL.LU R17, [R1+0x590] ;  /* 0x0005900001117983 */ /* 0x000f620000300800 */
[----:B--2---:R-:W-:-:S02]  /*156f0*/  ISETP.GT.U32.AND P6, PT, R29, R4, PT ;  /* 0x000000041d00720c */ /* 0x004fc40003fc4070 */
[C---:B---3--:R-:W-:Y:S02]  /*15700*/  ISETP.GT.U32.AND P3, PT, R29.reuse, R5, PT ;  /* 0x000000051d00720c */ /* 0x048fe40003f64070 */
[----:B----4-:R-:W-:-:S09]  /*15710*/  ISETP.GT.U32.AND P4, PT, R29, R19, PT ;  /* 0x000000131d00720c */ /* 0x010fd20003f84070 */
[--C-:B------:R-:W-:Y:S01]  /*15720*/  @!P6 IMAD.IADD R4, R4, 0x1, -R29.reuse ;  /* 0x000000010404e824 */ /* 0x100fe200078e0a1d */
[C---:B------:R-:W-:Y:S02]  /*15730*/  ISETP.GT.U32.AND P6, PT, R29.reuse, R26, PT ;  /* 0x0000001a1d00720c */ /* 0x040fe40003fc4070 */
[----:B-----5:R-:W-:Y:S01]  /*15740*/  ISETP.GT.U32.AND P5, PT, R29, R8, PT ;  /* 0x000000081d00720c */ /* 0x020fe20003fa4070 */
[--C-:B------:R-:W-:Y:S01]  /*15750*/  @!P3 IMAD.IADD R5, R5, 0x1, -R29.reuse ;  /* 0x000000010505b824 */ /* 0x100fe200078e0a1d */
[----:B------:R-:W-:Y:S01]  /*15760*/  ISETP.GT.U32.AND P3, PT, R29, R7, PT ;  /* 0x000000071d00720c */ /* 0x000fe20003f64070 */
[----:B------:R-:W-:Y:S01]  /*15770*/  @!P4 IMAD.IADD R19, R19, 0x1, -R29 ;  /* 0x000000011313c824 */ /* 0x000fe200078e0a1d */
[C---:B------:R-:W-:Y:S02]  /*15780*/  ISETP.GT.U32.AND P4, PT, R29.reuse, R27, PT ;  /* 0x0000001b1d00720c */ /* 0x040fe40003f84070 */
[----:B------:R-:W-:-:S07]  /*15790*/  ISETP.GT.U32.AND P0, PT, R29, R9, PT ;  /* 0x000000091d00720c */ /* 0x000fce0003f04070 */
[--C-:B------:R-:W-:Y:S01]  /*157a0*/  @!P5 IMAD.IADD R8, R8, 0x1, -R29.reuse ;  /* 0x000000010808d824 */ /* 0x100fe200078e0a1d */
[C---:B------:R-:W-:Y:S01]  /*157b0*/  ISETP.GT.U32.AND P5, PT, R29.reuse, R13, PT ;  /* 0x0000000d1d00720c */ /* 0x040fe20003fa4070 */
[--C-:B------:R-:W-:Y:S01]  /*157c0*/  @!P6 IMAD.IADD R26, R26, 0x1, -R29.reuse ;  /* 0x000000011a1ae824 */ /* 0x100fe200078e0a1d */
[----:B------:R-:W-:Y:S01]  /*157d0*/  ISETP.GT.U32.AND P1, PT, R29, R10, PT ;  /* 0x0000000a1d00720c */ /* 0x000fe20003f24070 */
[--C-:B------:R-:W-:Y:S02]  /*157e0*/  @!P4 IMAD.IADD R27, R27, 0x1, -R29.reuse ;  /* 0x000000011b1bc824 */ /* 0x100fe400078e0a1d */
[--C-:B------:R-:W-:Y:S01]  /*157f0*/  @!P3 IMAD.IADD R7, R7, 0x1, -R29.reuse ;  /* 0x000000010707b824 */ /* 0x100fe200078e0a1d */
[----:B------:R0:W-:Y:S01]  /*15800*/  STL [R1+0x5c4], R26 ;  /* 0x0005c41a01007387 */ /* 0x0001e20000100800 */
[----:B------:R-:W-:Y:S01]  /*15810*/  @!P0 IMAD.IADD R9, R9, 0x1, -R29 ;  /* 0x0000000109098824 */ /* 0x000fe200078e0a1d */
[----:B------:R-:W-:-:S05]  /*15820*/  ISETP.GT.U32.AND P0, PT, R29, R15, PT ;  /* 0x0000000f1d00720c */ /* 0x000fca0003f04070 */
[--C-:B------:R-:W-:Y:S02]  /*15830*/  @!P5 IMAD.IADD R13, R13, 0x1, -R29.reuse ;  /* 0x000000010d0dd824 */ /* 0x100fe400078e0a1d */
[----:B------:R-:W-:Y:S01]  /*15840*/  @!P1 IMAD.IADD R10, R10, 0x1, -R29 ;  /* 0x000000010a0a9824 */ /* 0x000fe200078e0a1d */
[----:B0-----:R-:W2:Y:S01]  /*15850*/  LDL.LU R26, [R1+0x588] ;  /* 0x00058800011a7983 */ /* 0x001ea20000300800 */
[----:B------:R-:W-:-:S03]  /*15860*/  ISETP.GT.U32.AND P1, PT, R29, R24, PT ;  /* 0x000000181d00720c */ /* 0x000fc60003f24070 */
[----:B------:R0:W-:Y:S04]  /*15870*/  STL [R1+0x5d0], R27 ;  /* 0x0005d01b01007387 */ /* 0x0001e80000100800 */
[----:B------:R1:W-:Y:S04]  /*15880*/  STL [R1+0x5cc], R7 ;  /* 0x0005cc0701007387 */ /* 0x0003e80000100800 */
[----:B0-----:R-:W3:Y:S04]  /*15890*/  LDL.LU R27, [R1+0x56c] ;  /* 0x00056c00011b7983 */ /* 0x001ee80000300800 */
[----:B------:R-:W4:Y:S04]  /*158a0*/  LDL.LU R3, [R1+0x574] ;  /* 0x0005740001037983 */ /* 0x000f280000300800 */
[----:B------:R-:W4:Y:S04]  /*158b0*/  LDL.LU R6, [R1+0x57c] ;  /* 0x00057c0001067983 */ /* 0x000f280000300800 */
[----:B------:R0:W-:Y:S01]  /*158c0*/  STL [R1+0x5c8], R13 ;  /* 0x0005c80d01007387 */ /* 0x0001e20000100800 */
[----:B------:R-:W-:-:S03]  /*158d0*/  @!P0 IMAD.IADD R15, R15, 0x1, -R29 ;  /* 0x000000010f0f8824 */ /* 0x000fc600078e0a1d */
[----:B-1----:R-:W4:Y:S01]  /*158e0*/  LDL.LU R7, [R1+0x580] ;  /* 0x0005800001077983 */ /* 0x002f220000300800 */
[----:B------:R-:W-:-:S03]  /*158f0*/  @!P1 IMAD.IADD R24, R24, 0x1, -R29 ;  /* 0x0000000118189824 */ /* 0x000fc600078e0a1d */
[----:B0-----:R-:W4:Y:S04]  /*15900*/  LDL.LU R13, [R1+0x578] ;  /* 0x00057800010d7983 */ /* 0x001f280000300800 */
[----:B------:R-:W-:Y:S04]  /*15910*/  STL [R1+0x5c0], R15 ;  /* 0x0005c00f01007387 */ /* 0x000fe80000100800 */
[----:B------:R0:W-:Y:S04]  /*15920*/  STL [R1+0x5ac], R24 ;  /* 0x0005ac1801007387 */ /* 0x0001e80000100800 */
[----:B0-----:R-:W4:Y:S04]  /*15930*/  LDL.LU R24, [R1+0x570] ;  /* 0x0005700001187983 */ /* 0x001f280000300800 */
[----:B------:R-:W4:Y:S01]  /*15940*/  LDL.LU R15, [R1+0x55c] ;  /* 0x00055c00010f7983 */ /* 0x000f220000300800 */
[----:B------:R-:W-:-:S02]  /*15950*/  ISETP.GT.U32.AND P2, PT, R29, R16, PT ;  /* 0x000000101d00720c */ /* 0x000fc40003f44070 */
[C---:B------:R-:W-:Y:S02]  /*15960*/  ISETP.GT.U32.AND P3, PT, R29.reuse, R5, PT ;  /* 0x000000051d00720c */ /* 0x040fe40003f64070 */
[----:B------:R-:W-:-:S09]  /*15970*/  ISETP.GT.U32.AND P4, PT, R29, R19, PT ;  /* 0x000000131d00720c */ /* 0x000fd20003f84070 */
[----:B------:R-:W-:Y:S01]  /*15980*/  @!P2 IMAD.IADD R16, R16, 0x1, -R29 ;  /* 0x000000011010a824 */ /* 0x000fe200078e0a1d */
[----:B------:R-:W-:-:S04]  /*15990*/  ISETP.GT.U32.AND P2, PT, R29, R4, PT ;  /* 0x000000041d00720c */ /* 0x000fc80003f44070 */
[----:B------:R-:W-:Y:S01]  /*159a0*/  ISETP.GT.U32.AND P6, PT, R29, R16, PT ;  /* 0x000000101d00720c */ /* 0x000fe20003fc4070 */
[----:B------:R-:W-:Y:S01]  /*159b0*/  @!P3 IMAD.IADD R5, R5, 0x1, -R29 ;  /* 0x000000010505b824 */ /* 0x000fe200078e0a1d */
[C---:B------:R-:W-:Y:S02]  /*159c0*/  ISETP.GT.U32.AND P5, PT, R29.reuse, R8, PT ;  /* 0x000000081d00720c */ /* 0x040fe40003fa4070 */
[----:B------:R-:W-:-:S05]  /*159d0*/  ISETP.GT.U32.AND P0, PT, R29, R9, PT ;  /* 0x000000091d00720c */ /* 0x000fca0003f04070 */
[--C-:B------:R-:W-:Y:S02]  /*159e0*/  @!P2 IMAD.IADD R4, R4, 0x1, -R29.reuse ;  /* 0x000000010404a824 */ /* 0x100fe400078e0a1d */
[--C-:B------:R-:W-:Y:S01]  /*159f0*/  @!P4 IMAD.IADD R19, R19, 0x1, -R29.reuse ;  /* 0x000000011313c824 */ /* 0x100fe200078e0a1d */
[C---:B------:R-:W-:Y:S01]  /*15a00*/  ISETP.GT.U32.AND P2, PT, R29.reuse, R14, PT ;  /* 0x0000000e1d00720c */ /* 0x040fe20003f44070 */
[--C-:B------:R-:W-:Y:S01]  /*15a10*/  @!P6 IMAD.IADD R16, R16, 0x1, -R29.reuse ;  /* 0x000000011010e824 */ /* 0x100fe200078e0a1d */
[----:B------:R-:W-:Y:S01]  /*15a20*/  ISETP.GT.U32.AND P1, PT, R29, R10, PT ;  /* 0x0000000a1d00720c */ /* 0x000fe20003f24070 */
[--C-:B------:R-:W-:Y:S02]  /*15a30*/  @!P5 IMAD.IADD R8, R8, 0x1, -R29.reuse ;  /* 0x000000010808d824 */ /* 0x100fe400078e0a1d */
[----:B------:R-:W-:Y:S01]  /*15a40*/  @!P0 IMAD.IADD R9, R9, 0x1, -R29 ;  /* 0x0000000109098824 */ /* 0x000fe200078e0a1d */
[C---:B------:R-:W-:Y:S02]  /*15a50*/  ISETP.GT.U32.AND P3, PT, R29.reuse, R18, PT ;  /* 0x000000121d00720c */ /* 0x040fe40003f64070 */
[----:B------:R-:W-:-:S05]  /*15a60*/  ISETP.GT.U32.AND P4, PT, R29, R11, PT ;  /* 0x0000000b1d00720c */ /* 0x000fca0003f84070 */
[----:B------:R-:W-:Y:S01]  /*15a70*/  @!P2 IMAD.IADD R14, R14, 0x1, -R29 ;  /* 0x000000010e0ea824 */ /* 0x000fe200078e0a1d */
[C---:B------:R-:W-:Y:S02]  /*15a80*/  ISETP.GT.U32.AND P5, PT, R29.reuse, R12, PT ;  /* 0x0000000c1d00720c */ /* 0x040fe40003fa4070 */
[----:B------:R-:W-:-:S03]  /*15a90*/  ISETP.GT.U32.AND P0, PT, R29, R17, PT ;  /* 0x000000111d00720c */ /* 0x000fc60003f04070 */
[--C-:B------:R-:W-:Y:S02]  /*15aa0*/  @!P3 IMAD.IADD R18, R18, 0x1, -R29.reuse ;  /* 0x000000011212b824 */ /* 0x100fe400078e0a1d */
[--C-:B------:R-:W-:Y:S02]  /*15ab0*/  @!P4 IMAD.IADD R11, R11, 0x1, -R29.reuse ;  /* 0x000000010b0bc824 */ /* 0x100fe400078e0a1d */
[----:B------:R-:W-:-:S04]  /*15ac0*/  @!P1 IMAD.IADD R10, R10, 0x1, -R29 ;  /* 0x000000010a0a9824 */ /* 0x000fc800078e0a1d */
[--C-:B------:R-:W-:Y:S01]  /*15ad0*/  @!P5 IMAD.IADD R12, R12, 0x1, -R29.reuse ;  /* 0x000000010c0cd824 */ /* 0x100fe200078e0a1d */
[----:B------:R-:W-:Y:S01]  /*15ae0*/  STL [R1+0x5b4], R4 ;  /* 0x0005b40401007387 */ /* 0x000fe20000100800 */
[----:B------:R-:W-:-:S03]  /*15af0*/  @!P0 IMAD.IADD R17, R17, 0x1, -R29 ;  /* 0x0000000111118824 */ /* 0x000fc600078e0a1d */
[----:B------:R-:W-:Y:S04]  /*15b00*/  STL [R1+0x5b8], R5 ;  /* 0x0005b80501007387 */ /* 0x000fe80000100800 */
[----:B------:R-:W-:Y:S04]  /*15b10*/  STL [R1+0x5b0], R19 ;  /* 0x0005b01301007387 */ /* 0x000fe80000100800 */
[----:B------:R-:W-:Y:S04]  /*15b20*/  STL [R1+0x594], R8 ;  /* 0x0005940801007387 */ /* 0x000fe80000100800 */
[----:B------:R-:W-:Y:S04]  /*15b30*/  STL [R1+0x59c], R9 ;  /* 0x00059c0901007387 */ /* 0x000fe80000100800 */
[----:B------:R0:W-:Y:S04]  /*15b40*/  STL [R1+0x5a8], R16 ;  /* 0x0005a81001007387 */ /* 0x0001e80000100800 */
[----:B------:R1:W-:Y:S04]  /*15b50*/  STL [R1+0x5a4], R10 ;  /* 0x0005a40a01007387 */ /* 0x0003e80000100800 */
[----:B0-----:R-:W5:Y:S04]  /*15b60*/  LDL.LU R16, [R1+0x564] ;  /* 0x0005640001107983 */ /* 0x001f680000300800 */
[----:B------:R-:W5:Y:S04]  /*15b70*/  LDL.LU R8, [R1+0x568] ;  /* 0x0005680001087983 */ /* 0x000f680000300800 */
[----:B------:R-:W5:Y:S04]  /*15b80*/  LDL.LU R9, [R1+0x560] ;  /* 0x0005600001097983 */ /* 0x000f680000300800 */
[----:B-1----:R-:W5:Y:S01]  /*15b90*/  LDL.LU R10, [R1+0x544] ;  /* 0x00054400010a7983 */ /* 0x002f620000300800 */
[----:B------:R-:W-:-:S04]  /*15ba0*/  IMAD.HI.U32 R0, R28, R2, RZ ;  /* 0x000000021c007227 */ /* 0x000fc800078e00ff */
[----:B------:R-:W-:-:S04]  /*15bb0*/  IMAD.MOV R0, RZ, RZ, -R0 ;  /* 0x000000ffff007224 */ /* 0x000fc800078e0a00 */
[C---:B------:R-:W-:Y:S01]  /*15bc0*/  IMAD R2, R29.reuse, R0, R2 ;  /* 0x000000001d027224 */ /* 0x040fe200078e0202 */
[C---:B--2---:R-:W-:Y:S02]  /*15bd0*/  ISETP.GT.U32.AND P1, PT, R29.reuse, R26, PT ;  /* 0x0000001a1d00720c */ /* 0x044fe40003f24070 */
[C---:B---3--:R-:W-:Y:S02]  /*15be0*/  ISETP.GT.U32.AND P6, PT, R29.reuse, R27, PT ;  /* 0x0000001b1d00720c */ /* 0x048fe40003fc4070 */
[C---:B----4-:R-:W-:Y:S02]  /*15bf0*/  ISETP.GT.U32.AND P2, PT, R29.reuse, R3, PT ;  /* 0x000000031d00720c */ /* 0x050fe40003f44070 */
[C---:B------:R-:W-:Y:S02]  /*15c00*/  ISETP.GT.U32.AND P3, PT, R29.reuse, R6, PT ;  /* 0x000000061d00720c */ /* 0x040fe40003f64070 */
[----:B------:R-:W-:-:S07]  /*15c10*/  ISETP.GT.U32.AND P4, PT, R29, R7, PT ;  /* 0x000000071d00720c */ /* 0x000fce0003f84070 */
[--C-:B------:R-:W-:Y:S01]  /*15c20*/  @!P6 IMAD.IADD R27, R27, 0x1, -R29.reuse ;  /* 0x000000011b1be824 */ /* 0x100fe200078e0a1d */
[----:B------:R-:W-:Y:S01]  /*15c30*/  ISETP.GT.U32.AND P6, PT, R29, R14, PT ;  /* 0x0000000e1d00720c */ /* 0x000fe20003fc4070 */
[--C-:B------:R-:W-:Y:S01]  /*15c40*/  @!P2 IMAD.IADD R3, R3, 0x1, -R29.reuse ;  /* 0x000000010303a824 */ /* 0x100fe200078e0a1d */
[C---:B------:R-:W-:Y:S01]  /*15c50*/  ISETP.GT.U32.AND P2, PT, R29.reuse, R18, PT ;  /* 0x000000121d00720c */ /* 0x040fe20003f44070 */
[--C-:B------:R-:W-:Y:S01]  /*15c60*/  @!P3 IMAD.IADD R6, R6, 0x1, -R29.reuse ;  /* 0x000000010606b824 */ /* 0x100fe200078e0a1d */
[C---:B------:R-:W-:Y:S02]  /*15c70*/  ISETP.GT.U32.AND P5, PT, R29.reuse, R13, PT ;  /* 0x0000000d1d00720c */ /* 0x040fe40003fa4070 */
[----:B------:R-:W-:Y:S01]  /*15c80*/  ISETP.GT.U32.AND P3, PT, R29, R11, PT ;  /* 0x0000000b1d00720c */ /* 0x000fe20003f64070 */
[--C-:B------:R-:W-:Y:S01]  /*15c90*/  @!P4 IMAD.IADD R7, R7, 0x1, -R29.reuse ;  /* 0x000000010707c824 */ /* 0x100fe200078e0a1d */
[C---:B------:R-:W-:Y:S01]  /*15ca0*/  ISETP.GT.U32.AND P4, PT, R29.reuse, R12, PT ;  /* 0x0000000c1d00720c */ /* 0x040fe20003f84070 */
[----:B------:R-:W-:Y:S01]  /*15cb0*/  @!P1 IMAD.IADD R26, R26, 0x1, -R29 ;  /* 0x000000011a1a9824 */ /* 0x000fe200078e0a1d */
[----:B------:R-:W-:-:S03]  /*15cc0*/  ISETP.GT.U32.AND P0, PT, R29, R24, PT ;  /* 0x000000181d00720c */ /* 0x000fc60003f04070 */
[--C-:B------:R-:W-:Y:S01]  /*15cd0*/  @!P6 IMAD.IADD R14, R14, 0x1, -R29.reuse ;  /* 0x000000010e0ee824 */ /* 0x100fe200078e0a1d */
[----:B------:R-:W-:Y:S01]  /*15ce0*/  ISETP.GT.U32.AND P1, PT, R29, R15, PT ;  /* 0x0000000f1d00720c */ /* 0x000fe20003f24070 */
[----:B------:R-:W-:-:S03]  /*15cf0*/  @!P2 IMAD.IADD R18, R18, 0x1, -R29 ;  /* 0x000000011212a824 */ /* 0x000fc600078e0a1d */
[----:B------:R0:W-:Y:S01]  /*15d00*/  STL [R1+0x5a0], R14 ;  /* 0x0005a00e01007387 */ /* 0x0001e20000100800 */
[--C-:B------:R-:W-:Y:S01]  /*15d10*/  @!P5 IMAD.IADD R13, R13, 0x1, -R29.reuse ;  /* 0x000000010d0dd824 */ /* 0x100fe200078e0a1d */
[----:B------:R-:W-:Y:S01]  /*15d20*/  ISETP.GT.U32.AND P5, PT, R29, R17, PT ;  /* 0x000000111d00720c */ /* 0x000fe20003fa4070 */
[--C-:B------:R-:W-:Y:S02]  /*15d30*/  @!P3 IMAD.IADD R11, R11, 0x1, -R29.reuse ;  /* 0x000000010b0bb824 */ /* 0x100fe400078e0a1d */
[--C-:B------:R-:W-:Y:S01]  /*15d40*/  @!P0 IMAD.IADD R24, R24, 0x1, -R29.reuse ;  /* 0x0000000118188824 */ /* 0x100fe200078e0a1d */
[----:B------:R-:W-:Y:S01]  /*15d50*/  ISETP.GT.U32.AND P0, PT, R29, R26, PT ;  /* 0x0000001a1d00720c */ /* 0x000fe20003f04070 */
[--C-:B------:R-:W-:Y:S01]  /*15d60*/  @!P4 IMAD.IADD R12, R12, 0x1, -R29.reuse ;  /* 0x000000010c0cc824 */ /* 0x100fe200078e0a1d */
[----:B0-----:R-:W2:Y:S04]  /*15d70*/  LDL.LU R14, [R1+0x54c] ;  /* 0x00054c00010e7983 */ /* 0x001ea80000300800 */
[----:B------:R0:W-:Y:S01]  /*15d80*/  STL [R1+0x598], R18 ;  /* 0x0005981201007387 */ /* 0x0001e20000100800 */
[----:B------:R-:W-:Y:S01]  /*15d90*/  @!P1 IMAD.IADD R15, R15, 0x1, -R29 ;  /* 0x000000010f0f9824 */ /* 0x000fe200078e0a1d */
[----:B------:R-:W-:-:S02]  /*15da0*/  ISETP.GT.U32.AND P1, PT, R29, R27, PT ;  /* 0x0000001b1d00720c */ /* 0x000fc40003f24070 */
[----:B0-----:R-:W3:Y:S04]  /*15db0*/  LDL.LU R18, [R1+0x554] ;  /* 0x0005540001127983 */ /* 0x001ee80000300800 */
[----:B------:R-:W4:Y:S04]  /*15dc0*/  LDL.LU R4, [R1+0x558] ;  /* 0x0005580001047983 */ /* 0x000f280000300800 */
[----:B------:R0:W-:Y:S04]  /*15dd0*/  STL [R1+0x584], R11 ;  /* 0x0005840b01007387 */ /* 0x0001e80000100800 */
[----:B------:R-:W3:Y:S01]  /*15de0*/  LDL.LU R5, [R1+0x550] ;  /* 0x0005500001057983 */ /* 0x000ee20000300800 */
[----:B------:R-:W-:-:S03]  /*15df0*/  ISETP.GT.U32.AND P2, PT, R29, R3, PT ;  /* 0x000000031d00720c */ /* 0x000fc60003f44070 */
[----:B------:R1:W-:Y:S01]  /*15e00*/  STL [R1+0x58c], R12 ;  /* 0x00058c0c01007387 */ /* 0x0003e20000100800 */
[----:B------:R-:W-:-:S03]  /*15e10*/  ISETP.GT.U32.AND P3, PT, R29, R6, PT ;  /* 0x000000061d00720c */ /* 0x000fc60003f64070 */
[----:B------:R-:W3:Y:S01]  /*15e20*/  LDL.LU R19, [R1+0x548] ;  /* 0x0005480001137983 */ /* 0x000ee20000300800 */
[----:B------:R-:W-:Y:S01]  /*15e30*/  ISETP.GT.U32.AND P4, PT, R29, R7, PT ;  /* 0x000000071d00720c */ /* 0x000fe20003f84070 */
[--C-:B------:R-:W-:Y:S02]  /*15e40*/  @!P0 IMAD.IADD R26, R26, 0x1, -R29.reuse ;  /* 0x000000011a1a8824 */ /* 0x100fe400078e0a1d */
[----:B0-----:R-:W3:Y:S01]  /*15e50*/  LDL.LU R11, [R1+0x534] ;  /* 0x00053400010b7983 */ /* 0x001ee20000300800 */
[--C-:B------:R-:W-:Y:S01]  /*15e60*/  @!P5 IMAD.IADD R17, R17, 0x1, -R29.reuse ;  /* 0x000000011111d824 */ /* 0x100fe200078e0a1d */
[C---:B------:R-:W-:Y:S02]  /*15e70*/  ISETP.GT.U32.AND P0, PT, R29.reuse, R24, PT ;  /* 0x000000181d00720c */ /* 0x040fe40003f04070 */
[----:B------:R-:W-:Y:S01]  /*15e80*/  ISETP.GT.U32.AND P5, PT, R29, R13, PT ;  /* 0x0000000d1d00720c */ /* 0x000fe20003fa4070 */
[--C-:B------:R-:W-:Y:S01]  /*15e90*/  @!P1 IMAD.IADD R27, R27, 0x1, -R29.reuse ;  /* 0x000000011b1b9824 */ /* 0x100fe200078e0a1d */
[----:B------:R0:W-:Y:S01]  /*15ea0*/  STL [R1+0x590], R17 ;  /* 0x0005901101007387 */ /* 0x0001e20000100800 */
[----:B------:R-:W-:-:S03]  /*15eb0*/  @!P2 IMAD.IADD R3, R3, 0x1, -R29 ;  /* 0x000000010303a824 */ /* 0x000fc600078e0a1d */
[----:B-1----:R-:W3:Y:S01]  /*15ec0*/  LDL.LU R12, [R1+0x53c] ;  /* 0x00053c00010c7983 */ /* 0x002ee20000300800 */
[--C-:B------:R-:W-:Y:S02]  /*15ed0*/  @!P3 IMAD.IADD R6, R6, 0x1, -R29.reuse ;  /* 0x000000010606b824 */ /* 0x100fe400078e0a1d */
[--C-:B------:R-:W-:Y:S01]  /*15ee0*/  @!P4 IMAD.IADD R7, R7, 0x1, -R29.reuse ;  /* 0x000000010707c824 */ /* 0x100fe200078e0a1d */
[----:B0-----:R-:W3:Y:S01]  /*15ef0*/  LDL.LU R17, [R1+0x540] ;  /* 0x0005400001117983 */ /* 0x001ee20000300800 */
[----:B------:R-:W-:-:S03]  /*15f00*/  @!P0 IMAD.IADD R24, R24, 0x1, -R29 ;  /* 0x0000000118188824 */ /* 0x000fc600078e0a1d */
[----:B------:R0:W-:Y:S01]  /*15f10*/  STL [R1+0x588], R26 ;  /* 0x0005881a01007387 */ /* 0x0001e20000100800 */
[----:B------:R-:W-:-:S03]  /*15f20*/  @!P5 IMAD.IADD R13, R13, 0x1, -R29 ;  /* 0x000000010d0dd824 */ /* 0x000fc600078e0a1d */
[----:B0-----:R-:W3:Y:S04]  /*15f30*/  LDL.LU R26, [R1+0x538] ;  /* 0x00053800011a7983 */ /* 0x001ee80000300800 */
[----:B------:R-:W-:Y:S04]  /*15f40*/  STL [R1+0x3e90], R2 ;  /* 0x003e900201007387 */ /* 0x000fe80000100800 */
[----:B------:R0:W-:Y:S04]  /*15f50*/  STL [R1+0x56c], R27 ;  /* 0x00056c1b01007387 */ /* 0x0001e80000100800 */
[----:B0-----:R-:W3:Y:S04]  /*15f60*/  LDL.LU R27, [R1+0x3eb0] ;  /* 0x003eb000011b7983 */ /* 0x001ee80000300800 */
[----:B------:R-:W-:Y:S04]  /*15f70*/  STL [R1+0x574], R3 ;  /* 0x0005740301007387 */ /* 0x000fe80000100800 */
[----:B------:R-:W-:Y:S04]  /*15f80*/  STL [R1+0x57c], R6 ;  /* 0x00057c0601007387 */ /* 0x000fe80000100800 */
[----:B------:R-:W-:Y:S04]  /*15f90*/  STL [R1+0x580], R7 ;  /* 0x0005800701007387 */ /* 0x000fe80000100800 */
[----:B------:R0:W-:Y:S04]  /*15fa0*/  STL [R1+0x570], R24 ;  /* 0x0005701801007387 */ /* 0x0001e80000100800 */
[----:B------:R-:W-:Y:S04]  /*15fb0*/  STL [R1+0x578], R13 ;  /* 0x0005780d01007387 */ /* 0x000fe80000100800 */
[----:B0-----:R-:W3:Y:S01]  /*15fc0*/  LDL R24, [R1+0x3428] ;  /* 0x0034280001187983 */ /* 0x001ee20000100800 */
[----:B------:R-:W-:-:S02]  /*15fd0*/  ISETP.GT.U32.AND P6, PT, R29, R15, PT ;  /* 0x0000000f1d00720c */ /* 0x000fc40003fc4070 */
[C---:B-----5:R-:W-:Y:S02]  /*15fe0*/  ISETP.GT.U32.AND P1, PT, R29.reuse, R16, PT ;  /* 0x000000101d00720c */ /* 0x060fe40003f24070 */
        /* <DEDUP_REMOVED lines=9> */
[----:B0-----:R-:W5:Y:S04]  /*16080*/  LDL.LU R15, [R1+0x51c] ;  /* 0x00051c00010f7983 */ /* 0x001f680000300800 */
[----:B------:R-:W5:Y:S04]  /*16090*/  LDL.LU R6, [R1+0x524] ;  /* 0x0005240001067983 */ /* 0x000f680000300800 */
[----:B------:R-:W5:Y:S01]  /*160a0*/  LDL.LU R7, [R1+0x52c] ;  /* 0x00052c0001077983 */ /* 0x000f620000300800 */
        /* <DEDUP_REMOVED lines=11> */
[----:B------:R-:W-:Y:S01]  /*16160*/  ISETP.GT.U32.AND P4, PT, R29, R12, PT ;  /* 0x0000000c1d00720c */ /* 0x000fe20003f84070 */
[----:B------:R-:W-:Y:S01]  /*16170*/  @!P3 IMAD.IADD R11, R11, 0x1, -R29 ;  /* 0x000000010b0bb824 */ /* 0x000fe200078e0a1d */
[----:B------:R-:W-:-:S05]  /*16180*/  ISETP.GT.U32.AND P3, PT, R29, R10, PT ;  /* 0x0000000a1d00720c */ /* 0x000fca0003f64070 */
[--C-:B------:R-:W-:Y:S02]  /*16190*/  @!P6 IMAD.IADD R16, R16, 0x1, -R29.reuse ;  /* 0x000000011010e824 */ /* 0x100fe400078e0a1d */
[--C-:B------:R-:W-:Y:S02]  /*161a0*/  @!P5 IMAD.IADD R14, R14, 0x1, -R29.reuse ;  /* 0x000000010e0ed824 */ /* 0x100fe400078e0a1d */
[--C-:B------:R-:W-:Y:S02]  /*161b0*/  @!P1 IMAD.IADD R8, R8, 0x1, -R29.reuse ;  /* 0x0000000108089824 */ /* 0x100fe400078e0a1d */
[--C-:B------:R-:W-:Y:S02]  /*161c0*/  @!P2 IMAD.IADD R9, R9, 0x1, -R29.reuse ;  /* 0x000000010909a824 */ /* 0x100fe400078e0a1d */
[--C-:B------:R-:W-:Y:S01]  /*161d0*/  @!P4 IMAD.IADD R12, R12, 0x1, -R29.reuse ;  /* 0x000000010c0cc824 */ /* 0x100fe200078e0a1d */
[----:B------:R-:W-:Y:S01]  /*161e0*/  ISETP.GT.U32.AND P4, PT, R29, R14, PT ;  /* 0x0000000e1d00720c */ /* 0x000fe20003f84070 */
[----:B------:R-:W-:-:S12]  /*161f0*/  @!P3 IMAD.IADD R10, R10, 0x1, -R29 ;  /* 0x000000010a0ab824 */ /* 0x000fd800078e0a1d */
[----:B------:R-:W-:Y:S01]  /*16200*/  @!P4 IMAD.IADD R14, R14, 0x1, -R29 ;  /* 0x000000010e0ec824 */ /* 0x000fe200078e0a1d */
[----:B------:R-:W-:Y:S02]  /*16210*/  IABS R0, R24 ;  /* 0x0000001800007213 */ /* 0x000fe40000000000 */
[----:B------:R-:W2:Y:S04]  /*16220*/  LDL.LU R24, [R1+0x530] ;  /* 0x0005300001187983 */ /* 0x000ea80000300800 */
[----:B------:R-:W3:Y:S04]  /*16230*/  LDL.LU R13, [R1+0x528] ;  /* 0x00052800010d7983 */ /* 0x000ee80000300800 */
[----:B------:R0:W-:Y:S04]  /*16240*/  STL [R1+0x564], R16 ;  /* 0x0005641001007387 */ /* 0x0001e80000100800 */
[----:B0-----:R-:W4:Y:S04]  /*16250*/  LDL.LU R16, [R1+0x520] ;  /* 0x0005200001107983 */ /* 0x001f280000300800 */
[----:B------:R-:W4:Y:S04]  /*16260*/  LDL.LU R2, [R1+0x50c] ;  /* 0x00050c0001027983 */ /* 0x000f280000300800 */
[----:B------:R0:W-:Y:S04]  /*16270*/  STL [R1+0x568], R8 ;  /* 0x0005680801007387 */ /* 0x0001e80000100800 */
[----:B------:R1:W-:Y:S04]  /*16280*/  STL [R1+0x560], R9 ;  /* 0x0005600901007387 */ /* 0x0003e80000100800 */
[----:B0-----:R-:W4:Y:S04]  /*16290*/  LDL.LU R8, [R1+0x514] ;  /* 0x0005140001087983 */ /* 0x001f280000300800 */
[----:B-1----:R-:W4:Y:S04]  /*162a0*/  LDL.LU R9, [R1+0x518] ;  /* 0x0005180001097983 */ /* 0x002f280000300800 */
[----:B------:R0:W-:Y:S04]  /*162b0*/  STL [R1+0x544], R10 ;  /* 0x0005440a01007387 */ /* 0x0001e80000100800 */
[----:B0-----:R-:W4:Y:S04]  /*162c0*/  LDL.LU R10, [R1+0x510] ;  /* 0x00051000010a7983 */ /* 0x001f280000300800 */
[----:B------:R0:W-:Y:S04]  /*162d0*/  STL [R1+0x54c], R14 ;  /* 0x00054c0e01007387 */ /* 0x0001e80000100800 */
[----:B0-----:R-:W4:Y:S01]  /*162e0*/  LDL.LU R14, [R1+0x4f4] ;  /* 0x0004f400010e7983 */ /* 0x001f220000300800 */
[----:B------:R-:W-:-:S02]  /*162f0*/  ISETP.GT.U32.AND P0, PT, R29, R18, PT ;  /* 0x000000121d00720c */ /* 0x000fc40003f04070 */
[----:B------:R-:W-:-:S11]  /*16300*/  ISETP.GT.U32.AND P5, PT, R29, R17, PT ;  /* 0x000000111d00720c */ /* 0x000fd60003fa4070 */
[--C-:B------:R-:W-:Y:S01]  /*16310*/  @!P0 IMAD.IADD R18, R18, 0x1, -R29.reuse ;  /* 0x0000000112128824 */ /* 0x100fe200078e0a1d */
[C---:B------:R-:W-:Y:S02]  /*16320*/  ISETP.GT.U32.AND P0, PT, R29.reuse, R26, PT ;  /* 0x0000001a1d00720c */ /* 0x040fe40003f04070 */
[C---:B------:R-:W-:Y:S02]  /*16330*/  ISETP.GT.U32.AND P2, PT, R29.reuse, R19, PT ;  /* 0x000000131d00720c */ /* 0x040fe40003f44070 */
[----:B------:R-:W-:Y:S01]  /*16340*/  ISETP.GT.U32.AND P1, PT, R29, R5, PT ;  /* 0x000000051d00720c */ /* 0x000fe20003f24070 */
[----:B------:R-:W-:-:S08]  /*16350*/  @!P5 IMAD.IADD R17, R17, 0x1, -R29 ;  /* 0x000000011111d824 */ /* 0x000fd000078e0a1d */
[--C-:B------:R-:W-:Y:S01]  /*16360*/  @!P0 IMAD.IADD R26, R26, 0x1, -R29.reuse ;  /* 0x000000011a1a8824 */ /* 0x100fe200078e0a1d */
[C---:B------:R-:W-:Y:S02]  /*16370*/  ISETP.GT.U32.AND P0, PT, R29.reuse, R4, PT ;  /* 0x000000041d00720c */ /* 0x040fe40003f04070 */
[C---:B------:R-:W-:Y:S02]  /*16380*/  ISETP.GT.U32.AND P5, PT, R29.reuse, R18, PT ;  /* 0x000000121d00720c */ /* 0x040fe40003fa4070 */
[C---:B------:R-:W-:Y:S02]  /*16390*/  ISETP.GT.U32.AND P3, PT, R29.reuse, R11, PT ;  /* 0x0000000b1d00720c */ /* 0x040fe40003f64070 */
[----:B------:R-:W-:Y:S01]  /*163a0*/  ISETP.GT.U32.AND P6, PT, R29, R26, PT ;  /* 0x0000001a1d00720c */ /* 0x000fe20003fc4070 */
[--C-:B------:R-:W-:Y:S01]  /*163b0*/  @!P2 IMAD.IADD R19, R19, 0x1, -R29.reuse ;  /* 0x000000011313a824 */ /* 0x100fe200078e0a1d */
[----:B-----5:R-:W-:Y:S01]  /*163c0*/  ISETP.GT.U32.AND P2, PT, R29, R7, PT ;  /* 0x000000071d00720c */ /* 0x020fe20003f44070 */
[----:B------:R-:W-:Y:S01]  /*163d0*/  @!P1 IMAD.IADD R5, R5, 0x1, -R29 ;  /* 0x0000000105059824 */ /* 0x000fe200078e0a1d */
[----:B------:R-:W-:-:S03]  /*163e0*/  ISETP.GT.U32.AND P1, PT, R29, R6, PT ;  /* 0x000000061d00720c */ /* 0x000fc60003f24070 */
[--C-:B------:R-:W-:Y:S01]  /*163f0*/  @!P0 IMAD.IADD R4, R4, 0x1, -R29.reuse ;  /* 0x0000000104048824 */ /* 0x100fe200078e0a1d */
[C---:B------:R-:W-:Y:S01]  /*16400*/  ISETP.GT.U32.AND P0, PT, R29.reuse, R15, PT ;  /* 0x0000000f1d00720c */ /* 0x040fe20003f04070 */
[--C-:B------:R-:W-:Y:S01]  /*16410*/  @!P5 IMAD.IADD R18, R18, 0x1, -R29.reuse ;  /* 0x000000011212d824 */ /* 0x100fe200078e0a1d */
[----:B------:R-:W-:Y:S01]  /*16420*/  ISETP.GT.U32.AND P4, PT, R29, R12, PT ;  /* 0x0000000c1d00720c */ /* 0x000fe20003f84070 */
[--C-:B------:R-:W-:Y:S02]  /*16430*/  @!P3 IMAD.IADD R11, R11, 0x1, -R29.reuse ;  /* 0x000000010b0bb824 */ /* 0x100fe400078e0a1d */
[--C-:B------:R-:W-:Y:S01]  /*16440*/  @!P6 IMAD.IADD R26, R26, 0x1, -R29.reuse ;  /* 0x000000011a1ae824 */ /* 0x100fe200078e0a1d */
[----:B------:R0:W-:Y:S01]  /*16450*/  STL [R1+0x554], R18 ;  /* 0x0005541201007387 */ /* 0x0001e20000100800 */
[--C-:B------:R-:W-:Y:S02]  /*16460*/  @!P2 IMAD.IADD R7, R7, 0x1, -R29.reuse ;  /* 0x000000010707a824 */ /* 0x100fe400078e0a1d */
[----:B------:R-:W-:-:S04]  /*16470*/  @!P1 IMAD.IADD R6, R6, 0x1, -R29 ;  /* 0x0000000106069824 */ /* 0x000fc800078e0a1d */
[--C-:B------:R-:W-:Y:S01]  /*16480*/  @!P0 IMAD.IADD R15, R15, 0x1, -R29.reuse ;  /* 0x000000010f0f8824 */ /* 0x100fe200078e0a1d */
[----:B0-----:R-:W5:Y:S01]  /*16490*/  LDL.LU R18, [R1+0x4fc] ;  /* 0x0004fc0001127983 */ /* 0x001f620000300800 */
[----:B------:R-:W-:Y:S01]  /*164a0*/  ISETP.GT.U32.AND P5, PT, R29, R17, PT ;  /* 0x000000111d00720c */ /* 0x000fe20003fa4070 */
[--C-:B------:R-:W-:Y:S02]  /*164b0*/  @!P4 IMAD.IADD R12, R12, 0x1, -R29.reuse ;  /* 0x000000010c0cc824 */ /* 0x100fe400078e0a1d */
[----:B------:R-:W-:Y:S04]  /*164c0*/  STL [R1+0x558], R4 ;  /* 0x0005580401007387 */ /* 0x000fe80000100800 */
[----:B------:R-:W-:Y:S04]  /*164d0*/  STL [R1+0x550], R5 ;  /* 0x0005500501007387 */ /* 0x000fe80000100800 */
[----:B------:R-:W-:Y:S02]  /*164e0*/  STL [R1+0x548], R19 ;  /* 0x0005481301007387 */ /* 0x000fe40000100800 */
[----:B------:R-:W-:-:S02]  /*164f0*/  @!P5 IMAD.IADD R17, R17, 0x1, -R29 ;  /* 0x000000011111d824 */ /* 0x000fc400078e0a1d */
[----:B------:R-:W-:Y:S04]  /*16500*/  STL [R1+0x534], R11 ;  /* 0x0005340b01007387 */ /* 0x000fe80000100800 */
[----:B------:R-:W-:Y:S04]  /*16510*/  STL [R1+0x53c], R12 ;  /* 0x00053c0c01007387 */ /* 0x000fe80000100800 */
[----:B------:R0:W-:Y:S04]  /*16520*/  STL [R1+0x540], R17 ;  /* 0x0005401101007387 */ /* 0x0001e80000100800 */
[----:B0-----:R-:W5:Y:S04]  /*16530*/  LDL.LU R17, [R1+0x508] ;  /* 0x0005080001117983 */ /* 0x001f680000300800 */
[----:B------:R-:W5:Y:S04]  /*16540*/  LDL.LU R3, [R1+0x500] ;  /* 0x0005000001037983 */ /* 0x000f680000300800 */
[----:B------:R-:W5:Y:S04]  /*16550*/  LDL.LU R11, [R1+0x4f8] ;  /* 0x0004f800010b7983 */ /* 0x000f680000300800 */
[----:B------:R0:W-:Y:S04]  /*16560*/  STL [R1+0x538], R26 ;  /* 0x0005381a01007387 */ /* 0x0001e80000100800 */
[----:B0-----:R-:W5:Y:S04]  /*16570*/  LDL.LU R26, [R1+0x4e4] ;  /* 0x0004e400011a7983 */ /* 0x001f680000300800 */
[----:B------:R-:W5:Y:S01]  /*16580*/  LDL.LU R12, [R1+0x4ec] ;  /* 0x0004ec00010c7983 */ /* 0x000f620000300800 */
[----:B--2---:R-:W-:-:S02]  /*16590*/  ISETP.GT.U32.AND P3, PT, R29, R24, PT ;  /* 0x000000181d00720c */ /* 0x004fc40003f64070 */
[C---:B---3--:R-:W-:Y:S02]  /*165a0*/  ISETP.GT.U32.AND P4, PT, R29.reuse, R13, PT ;  /* 0x0000000d1d00720c */ /* 0x048fe40003f84070 */
[----:B----4-:R-:W-:-:S09]  /*165b0*/  ISETP.GT.U32.AND P6, PT, R29, R2, PT ;  /* 0x000000021d00720c */ /* 0x010fd20003fc4070 */
[--C-:B------:R-:W-:Y:S01]  /*165c0*/  @!P3 IMAD.IADD R24, R24, 0x1, -R29.reuse ;  /* 0x000000011818b824 */ /* 0x100fe200078e0a1d */
[C---:B------:R-:W-:Y:S02]  /*165d0*/  ISETP.GT.U32.AND P0, PT, R29.reuse, R8, PT ;  /* 0x000000081d00720c */ /* 0x040fe40003f04070 */
[C---:B------:R-:W-:Y:S01]  /*165e0*/  ISETP.GT.U32.AND P1, PT, R29.reuse, R9, PT ;  /* 0x000000091d00720c */ /* 0x040fe20003f24070 */
[----:B------:R-:W-:Y:S01]  /*165f0*/  @!P6 IMAD.IADD R2, R2, 0x1, -R29 ;  /* 0x000000010202e824 */ /* 0x000fe200078e0a1d */
[C---:B------:R-:W-:Y:S02]  /*16600*/  ISETP.GT.U32.AND P6, PT, R29.reuse, R15, PT ;  /* 0x0000000f1d00720c */ /* 0x040fe40003fc4070 */
[----:B------:R-:W-:-:S07]  /*16610*/  ISETP.GT.U32.AND P2, PT, R29, R10, PT ;  /* 0x0000000a1d00720c */ /* 0x000fce0003f44070 */
[--C-:B------:R-:W-:Y:S01]  /*16620*/  @!P0 IMAD.IADD R8, R8, 0x1, -R29.reuse ;  /* 0x0000000108088824 */ /* 0x100fe200078e0a1d */
[----:B------:R-:W-:Y:S01]  /*16630*/  ISETP.GT.U32.AND P0, PT, R29, R6, PT ;  /* 0x000000061d00720c */ /* 0x000fe20003f04070 */
[----:B------:R-:W-:Y:S01]  /*16640*/  @!P1 IMAD.IADD R9, R9, 0x1, -R29 ;  /* 0x0000000109099824 */ /* 0x000fe200078e0a1d */
[----:B------:R-:W-:-:S03]  /*16650*/  ISETP.GT.U32.AND P1, PT, R29, R7, PT ;  /* 0x000000071d00720c */ /* 0x000fc60003f24070 */
[--C-:B------:R-:W-:Y:S01]  /*16660*/  @!P2 IMAD.IADD R10, R10, 0x1, -R29.reuse ;  /* 0x000000010a0aa824 */ /* 0x100fe200078e0a1d */
[C---:B------:R-:W-:Y:S02]  /*16670*/  ISETP.GT.U32.AND P3, PT, R29.reuse, R14, PT ;  /* 0x0000000e1d00720c */ /* 0x040fe40003f64070 */
[----:B------:R-:W-:Y:S01]  /*16680*/  ISETP.GT.U32.AND P2, PT, R29, R24, PT ;  /* 0x000000181d00720c */ /* 0x000fe20003f44070 */
[--C-:B------:R-:W-:Y:S02]  /*16690*/  @!P4 IMAD.IADD R13, R13, 0x1, -R29.reuse ;  /* 0x000000010d0dc824 */ /* 0x100fe400078e0a1d */
[--C-:B------:R-:W-:Y:S02]  /*166a0*/  @!P6 IMAD.IADD R15, R15, 0x1, -R29.reuse ;  /* 0x000000010f0fe824 */ /* 0x100fe400078e0a1d */
[--C-:B------:R-:W-:Y:S02]  /*166b0*/  @!P0 IMAD.IADD R6, R6, 0x1, -R29.reuse ;  /* 0x0000000106068824 */ /* 0x100fe400078e0a1d */
[--C-:B------:R-:W-:Y:S01]  /*166c0*/  @!P1 IMAD.IADD R7, R7, 0x1, -R29.reuse ;  /* 0x0000000107079824 */ /* 0x100fe200078e0a1d */
[----:B------:R0:W-:Y:S03]  /*166d0*/  STL [R1+0x51c], R15 ;  /* 0x00051c0f01007387 */ /* 0x0001e60000100800 */
[--C-:B------:R-:W-:Y:S01]  /*166e0*/  @!P3 IMAD.IADD R14, R14, 0x1, -R29.reuse ;  /* 0x000000010e0eb824 */ /* 0x100fe200078e0a1d */
[----:B------:R-:W-:Y:S01]  /*166f0*/  ISETP.GT.U32.AND P3, PT, R29, R13, PT ;  /* 0x0000000d1d00720c */ /* 0x000fe20003f64070 */
[--C-:B------:R-:W-:Y:S01]  /*16700*/  @!P2 IMAD.IADD R24, R24, 0x1, -R29.reuse ;  /* 0x000000011818a824 */ /* 0x100fe200078e0a1d */
[----:B0-----:R-:W2:Y:S04]  /*16710*/  LDL.LU R15, [R1+0x4f0] ;  /* 0x0004f000010f7983 */ /* 0x001ea80000300800 */
[----:B------:R-:W-:Y:S04]  /*16720*/  STL [R1+0x524], R6 ;  /* 0x0005240601007387 */ /* 0x000fe80000100800 */
[----:B------:R0:W-:Y:S04]  /*16730*/  STL [R1+0x530], R24 ;  /* 0x0005301801007387 */ /* 0x0001e80000100800 */
[----:B------:R1:W-:Y:S04]  /*16740*/  STL [R1+0x52c], R7 ;  /* 0x00052c0701007387 */ /* 0x0003e80000100800 */
[----:B0-----:R-:W3:Y:S04]  /*16750*/  LDL.LU R24, [R1+0x4e8] ;  /* 0x0004e80001187983 */ /* 0x001ee80000300800 */
[----:B------:R-:W4:Y:S04]  /*16760*/  LDL.LU R4, [R1+0x4cc] ;  /* 0x0004cc0001047983 */ /* 0x000f280000300800 */
[----:B------:R-:W4:Y:S04]  /*16770*/  LDL.LU R5, [R1+0x4d4] ;  /* 0x0004d40001057983 */ /* 0x000f280000300800 */
[----:B------:R-:W4:Y:S01]  /*16780*/  LDL.LU R6, [R1+0x4dc] ;  /* 0x0004dc0001067983 */ /* 0x000f220000300800 */
[----:B------:R-:W-:-:S05]  /*16790*/  @!P3 IMAD.IADD R13, R13, 0x1, -R29 ;  /* 0x000000010d0db824 */ /* 0x000fca00078e0a1d */
[----:B------:R0:W-:Y:S04]  /*167a0*/  STL [R1+0x528], R13 ;  /* 0x0005280d01007387 */ /* 0x0001e80000100800 */
[----:B-1----:R-:W4:Y:S04]  /*167b0*/  LDL.LU R7, [R1+0x4e0] ;  /* 0x0004e00001077983 */ /* 0x002f280000300800 */
[----:B0-----:R-:W4:Y:S01]  /*167c0*/  LDL.LU R13, [R1+0x4d8] ;  /* 0x0004d800010d7983 */ /* 0x001f220000300800 */
[C---:B------:R-:W-:Y:S02]  /*167d0*/  ISETP.GT.U32.AND P5, PT, R29.reuse, R16, PT ;  /* 0x000000101d00720c */ /* 0x040fe40003fa4070 */
[----:B-----5:R-:W-:-:S11]  /*167e0*/  ISETP.GT.U32.AND P4, PT, R29, R18, PT ;  /* 0x000000121d00720c */ /* 0x020fd60003f84070 */
[--C-:B------:R-:W-:Y:S01]  /*167f0*/  @!P5 IMAD.IADD R16, R16, 0x1, -R29.reuse ;  /* 0x000000011010d824 */ /* 0x100fe200078e0a1d */
[C---:B------:R-:W-:Y:S02]  /*16800*/  ISETP.GT.U32.AND P5, PT, R29.reuse, R27, PT ;  /* 0x0000001b1d00720c */ /* 0x040fe40003fa4070 */
[C---:B------:R-:W-:Y:S01]  /*16810*/  ISETP.GT.U32.AND P1, PT, R29.reuse, R9, PT ;  /* 0x000000091d00720c */ /* 0x040fe20003f24070 */
[----:B------:R-:W-:Y:S01]  /*16820*/  @!P4 IMAD.IADD R18, R18, 0x1, -R29 ;  /* 0x000000011212c824 */ /* 0x000fe200078e0a1d */
[C---:B------:R-:W-:Y:S02]  /*16830*/  ISETP.GT.U32.AND P0, PT, R29.reuse, R8, PT ;  /* 0x000000081d00720c */ /* 0x040fe40003f04070 */
[----:B------:R-:W-:-:S07]  /*16840*/  ISETP.GT.U32.AND P4, PT, R29, R16, PT ;  /* 0x000000101d00720c */ /* 0x000fce0003f84070 */
[--C-:B------:R-:W-:Y:S01]  /*16850*/  @!P5 IMAD.IADD R27, R27, 0x1, -R29.reuse ;  /* 0x000000011b1bd824 */ /* 0x100fe200078e0a1d */
[C---:B------:R-:W-:Y:S02]  /*16860*/  ISETP.GT.U32.AND P5, PT, R29.reuse, R2, PT ;  /* 0x000000021d00720c */ /* 0x040fe40003fa4070 */
[C---:B------:R-:W-:Y:S02]  /*16870*/  ISETP.GT.U32.AND P2, PT, R29.reuse, R10, PT ;  /* 0x0000000a1d00720c */ /* 0x040fe40003f44070 */
[----:B------:R-:W-:Y:S01]  /*16880*/  ISETP.GT.U32.AND P6, PT, R29, R27, PT ;  /* 0x0000001b1d00720c */ /* 0x000fe20003fc4070 */
[--C-:B------:R-:W-:Y:S01]  /*16890*/  @!P1 IMAD.IADD R9, R9, 0x1, -R29.reuse ;  /* 0x0000000109099824 */ /* 0x100fe200078e0a1d */
[C---:B------:R-:W-:Y:S01]  /*168a0*/  ISETP.GT.U32.AND P3, PT, R29.reuse, R14, PT ;  /* 0x0000000e1d00720c */ /* 0x040fe20003f64070 */
[--C-:B------:R-:W-:Y:S01]  /*168b0*/  @!P0 IMAD.IADD R8, R8, 0x1, -R29.reuse ;  /* 0x0000000108088824 */ /* 0x100fe200078e0a1d */
[C---:B------:R-:W-:Y:S01]  /*168c0*/  ISETP.GT.U32.AND P1, PT, R29.reuse, R11, PT ;  /* 0x0000000b1d00720c */ /* 0x040fe20003f24070 */
[----:B------:R-:W-:Y:S01]  /*168d0*/  @!P4 IMAD.IADD R16, R16, 0x1, -R29 ;  /* 0x000000011010c824 */ /* 0x000fe200078e0a1d */
[----:B------:R-:W-:-:S03]  /*168e0*/  ISETP.GT.U32.AND P0, PT, R29, R3, PT ;  /* 0x000000031d00720c */ /* 0x000fc60003f04070 */
[--C-:B------:R-:W-:Y:S01]  /*168f0*/  @!P5 IMAD.IADD R2, R2, 0x1, -R29.reuse ;  /* 0x000000010202d824 */ /* 0x100fe200078e0a1d */
[C---:B------:R-:W-:Y:S01]  /*16900*/  ISETP.GT.U32.AND P5, PT, R29.reuse, R17, PT ;  /* 0x000000111d00720c */ /* 0x040fe20003fa4070 */
[----:B------:R0:W-:Y:S01]  /*16910*/  STL [R1+0x520], R16 ;  /* 0x0005201001007387 */ /* 0x0001e20000100800 */
[--C-:B------:R-:W-:Y:S01]  /*16920*/  @!P2 IMAD.IADD R10, R10, 0x1, -R29.reuse ;  /* 0x000000010a0aa824 */ /* 0x100fe200078e0a1d */
[----:B------:R-:W-:Y:S01]  /*16930*/  ISETP.GT.U32.AND P4, PT, R29, R18, PT ;  /* 0x000000121d00720c */ /* 0x000fe20003f84070 */
[--C-:B------:R-:W-:Y:S01]  /*16940*/  @!P6 IMAD.IADD R27, R27, 0x1, -R29.reuse ;  /* 0x000000011b1be824 */ /* 0x100fe200078e0a1d */
[----:B------:R-:W-:Y:S01]  /*16950*/  ISETP.GT.U32.AND P2, PT, R29, R26, PT ;  /* 0x0000001a1d00720c */ /* 0x000fe20003f44070 */
[----:B0-----:R-:W5:Y:S01]  /*16960*/  LDL.LU R16, [R1+0x4d0] ;  /* 0x0004d00001107983 */ /* 0x001f620000300800 */
[----:B------:R-:W-:-:S06]  /*16970*/  @!P3 IMAD.IADD R14, R14, 0x1, -R29 ;  /* 0x000000010e0eb824 */ /* 0x000fcc00078e0a1d */
[--C-:B------:R-:W-:Y:S01]  /*16980*/  @!P5 IMAD.IADD R17, R17, 0x1, -R29.reuse ;  /* 0x000000011111d824 */ /* 0x100fe200078e0a1d */
[----:B------:R-:W-:Y:S01]  /*16990*/  ISETP.GT.U32.AND P3, PT, R29, R12, PT ;  /* 0x0000000c1d00720c */ /* 0x000fe20003f64070 */
[--C-:B------:R-:W-:Y:S02]  /*169a0*/  @!P1 IMAD.IADD R11, R11, 0x1, -R29.reuse ;  /* 0x000000010b0b9824 */ /* 0x100fe400078e0a1d */
[--C-:B------:R-:W-:Y:S02]  /*169b0*/  @!P0 IMAD.IADD R3, R3, 0x1, -R29.reuse ;  /* 0x0000000103038824 */ /* 0x100fe400078e0a1d */
[--C-:B------:R-:W-:Y:S02]  /*169c0*/  @!P4 IMAD.IADD R18, R18, 0x1, -R29.reuse ;  /* 0x000000011212c824 */ /* 0x100fe400078e0a1d */
[----:B------:R-:W-:Y:S01]  /*169d0*/  @!P2 IMAD.IADD R26, R26, 0x1, -R29 ;  /* 0x000000011a1aa824 */ /* 0x000fe200078e0a1d */
[----:B------:R-:W-:Y:S01]  /*169e0*/  STL [R1+0x50c], R2 ;  /* 0x00050c0201007387 */ /* 0x000fe20000100800 */
[----:B------:R-:W-:-:S04]  /*169f0*/  IMAD.HI.U32 R19, R28, R0, RZ ;  /* 0x000000001c137227 */ /* 0x000fc800078e00ff */
[----:B------:R-:W-:Y:S01]  /*16a00*/  @!P3 IMAD.IADD R12, R12, 0x1, -R29 ;  /* 0x000000010c0cb824 */ /* 0x000fe200078e0a1d */
[----:B------:R-:W-:Y:S01]  /*16a10*/  STL [R1+0x514], R8 ;  /* 0x0005140801007387 */ /* 0x000fe20000100800 */
[----:B------:R-:W-:-:S03]  /*16a20*/  IMAD.MOV R19, RZ, RZ, -R19 ;  /* 0x000000ffff137224 */ /* 0x000fc600078e0a13 */
[----:B------:R-:W-:Y:S04]  /*16a30*/  STL [R1+0x518], R9 ;  /* 0x0005180901007387 */ /* 0x000fe80000100800 */
[----:B------:R-:W-:Y:S04]  /*16a40*/  STL [R1+0x510], R10 ;  /* 0x0005100a01007387 */ /* 0x000fe80000100800 */
[----:B------:R-:W-:Y:S01]  /*16a50*/  STL [R1+0x4f4], R14 ;  /* 0x0004f40e01007387 */ /* 0x000fe20000100800 */
[----:B------:R-:W-:-:S03]  /*16a60*/  IMAD R0, R29, R19, R0 ;  /* 0x000000131d007224 */ /* 0x000fc600078e0200 */
[----:B------:R0:W-:Y:S04]  /*16a70*/  STL [R1+0x4fc], R18 ;  /* 0x0004fc1201007387 */ /* 0x0001e80000100800 */
[----:B------:R1:W-:Y:S01]  /*16a80*/  STL [R1+0x504], R27 ;  /* 0x0005041b01007387 */ /* 0x0003e20000100800 */
[----:B0-----:R-:W-:-:S03]  /*16a90*/  IMAD.MOV.U32 R18, RZ, RZ, R25 ;  /* 0x000000ffff127224 */ /* 0x001fc600078e0019 */
[----:B-1----:R-:W5:Y:S04]  /*16aa0*/  LDL R27, [R1+0x342c] ;  /* 0x00342c00011b7983 */ /* 0x002f680000100800 */
[----:B------:R-:W5:Y:S04]  /*16ab0*/  LDL.LU R14, [R1+0x4bc] ;  /* 0x0004bc00010e7983 */ /* 0x000f680000300800 */
[----:B------:R-:W5:Y:S04]  /*16ac0*/  LDL.LU R8, [R1+0x4c4] ;  /* 0x0004c40001087983 */ /* 0x000f680000300800 */
[----:B------:R-:W5:Y:S04]  /*16ad0*/  LDL.LU R25, [R1+0x4c8] ;  /* 0x0004c80001197983 */ /* 0x000f680000300800 */
[----:B------:R-:W5:Y:S04]  /*16ae0*/  LDL.LU R9, [R1+0x4c0] ;  /* 0x0004c00001097983 */ /* 0x000f680000300800 */
[----:B------:R-:W-:Y:S04]  /*16af0*/  STL [R1+0x3e94], R0 ;  /* 0x003e940001007387 */ /* 0x000fe80000100800 */
[----:B------:R-:W5:Y:S01]  /*16b00*/  LDL.LU R10, [R1+0x4a4] ;  /* 0x0004a400010a7983 */ /* 0x000f620000300800 */
[----:B--2---:R-:W-:-:S02]  /*16b10*/  ISETP.GT.U32.AND P4, PT, R29, R15, PT ;  /* 0x0000000f1d00720c */ /* 0x004fc40003f84070 */
[C---:B---3--:R-:W-:Y:S02]  /*16b20*/  ISETP.GT.U32.AND P6, PT, R29.reuse, R24, PT ;  /* 0x000000181d00720c */ /* 0x048fe40003fc4070 */
[C---:B----4-:R-:W-:Y:S02]  /*16b30*/  ISETP.GT.U32.AND P5, PT, R29.reuse, R4, PT ;  /* 0x000000041d00720c */ /* 0x050fe40003fa4070 */
[C---:B------:R-:W-:Y:S02]  /*16b40*/  ISETP.GT.U32.AND P0, PT, R29.reuse, R5, PT ;  /* 0x000000051d00720c */ /* 0x040fe40003f04070 */
[----:B------:R-:W-:-:S07]  /*16b50*/  ISETP.GT.U32.AND P1, PT, R29, R6, PT ;  /* 0x000000061d00720c */ /* 0x000fce0003f24070 */
[--C-:B------:R-:W-:Y:S01]  /*16b60*/  @!P6 IMAD.IADD R24, R24, 0x1, -R29.reuse ;  /* 0x000000011818e824 */ /* 0x100fe200078e0a1d */
[C---:B------:R-:W-:Y:S01]  /*16b70*/  ISETP.GT.U32.AND P6, PT, R29.reuse, R17, PT ;  /* 0x000000111d00720c */ /* 0x040fe20003fc4070 */
[--C-:B------:R-:W-:Y:S01]  /*16b80*/  @!P5 IMAD.IADD R4, R4, 0x1, -R29.reuse ;  /* 0x000000010404d824 */ /* 0x100fe200078e0a1d */
[C---:B------:R-:W-:Y:S02]  /*16b90*/  ISETP.GT.U32.AND P5, PT, R29.reuse, R3, PT ;  /* 0x000000031d00720c */ /* 0x040fe40003fa4070 */
[----:B------:R-:W-:Y:S01]  /*16ba0*/  ISETP.GT.U32.AND P2, PT, R29, R7, PT ;  /* 0x000000071d00720c */ /* 0x000fe20003f44070 */
[--C-:B------:R-:W-:Y:S02]  /*16bb0*/  @!P0 IMAD.IADD R5, R5, 0x1, -R29.reuse ;  /* 0x0000000105058824 */ /* 0x100fe400078e0a1d */
[----:B------:R-:W-:Y:S01]  /*16bc0*/  @!P1 IMAD.IADD R6, R6, 0x1, -R29 ;  /* 0x0000000106069824 */ /* 0x000fe200078e0a1d */
[C---:B------:R-:W-:Y:S02]  /*16bd0*/  ISETP.GT.U32.AND P1, PT, R29.reuse, R26, PT ;  /* 0x0000001a1d00720c */ /* 0x040fe40003f24070 */
[----:B------:R-:W-:-:S02]  /*16be0*/  ISETP.GT.U32.AND P3, PT, R29, R13, PT ;  /* 0x0000000d1d00720c */ /* 0x000fc40003f64070 */
[----:B------:R-:W-:Y:S01]  /*16bf0*/  ISETP.GT.U32.AND P0, PT, R29, R11, PT ;  /* 0x0000000b1d00720c */ /* 0x000fe20003f04070 */
[--C-:B------:R-:W-:Y:S02]  /*16c00*/  @!P4 IMAD.IADD R15, R15, 0x1, -R29.reuse ;  /* 0x000000010f0fc824 */ /* 0x100fe400078e0a1d */
[--C-:B------:R-:W-:Y:S02]  /*16c10*/  @!P6 IMAD.IADD R17, R17, 0x1, -R29.reuse ;  /* 0x000000011111e824 */ /* 0x100fe400078e0a1d */
[--C-:B------:R-:W-:Y:S01]  /*16c20*/  @!P2 IMAD.IADD R7, R7, 0x1, -R29.reuse ;  /* 0x000000010707a824 */ /* 0x100fe200078e0a1d */
[----:B------:R-:W-:Y:S01]  /*16c30*/  ISETP.GT.U32.AND P2, PT, R29, R12, PT ;  /* 0x0000000c1d00720c */ /* 0x000fe20003f44070 */
[--C-:B------:R-:W-:Y:S02]  /*16c40*/  @!P5 IMAD.IADD R3, R3, 0x1, -R29.reuse ;  /* 0x000000010303d824 */ /* 0x100fe400078e0a1d */
[--C-:B------:R-:W-:Y:S02]  /*16c50*/  @!P1 IMAD.IADD R26, R26, 0x1, -R29.reuse ;  /* 0x000000011a1a9824 */ /* 0x100fe400078e0a1d */
[--C-:B------:R-:W-:Y:S01]  /*16c60*/  @!P3 IMAD.IADD R13, R13, 0x1, -R29.reuse ;  /* 0x000000010d0db824 */ /* 0x100fe200078e0a1d */
[----:B------:R-:W-:Y:S01]  /*16c70*/  ISETP.GT.U32.AND P3, PT, R29, R15, PT ;  /* 0x0000000f1d00720c */ /* 0x000fe20003f64070 */
[--C-:B------:R-:W-:Y:S01]  /*16c80*/  @!P0 IMAD.IADD R11, R11, 0x1, -R29.reuse ;  /* 0x000000010b0b8824 */ /* 0x100fe200078e0a1d */
[----:B------:R0:W-:Y:S04]  /*16c90*/  STL [R1+0x508], R17 ;  /* 0x0005081101007387 */ /* 0x0001e80000100800 */
[----:B0-----:R-:W2:Y:S04]  /*16ca0*/  LDL.LU R17, [R1+0x4ac] ;  /* 0x0004ac0001117983 */ /* 0x001ea80000300800 */
[----:B------:R-:W-:Y:S04]  /*16cb0*/  STL [R1+0x500], R3 ;  /* 0x0005000301007387 */ /* 0x000fe80000100800 */
[----:B------:R0:W-:Y:S04]  /*16cc0*/  STL [R1+0x4e4], R26 ;  /* 0x0004e41a01007387 */ /* 0x0001e80000100800 */
[----:B------:R1:W-:Y:S01]  /*16cd0*/  STL [R1+0x4f8], R11 ;  /* 0x0004f80b01007387 */ /* 0x0003e20000100800 */
[----:B------:R-:W-:-:S03]  /*16ce0*/  @!P2 IMAD.IADD R12, R12, 0x1, -R29 ;  /* 0x000000010c0ca824 */ /* 0x000fc600078e0a1d */
[----:B0-----:R-:W3:Y:S04]  /*16cf0*/  LDL.LU R26, [R1+0x4b4] ;  /* 0x0004b400011a7983 */ /* 0x001ee80000300800 */
[----:B------:R-:W4:Y:S04]  /*16d00*/  LDL.LU R0, [R1+0x4b8] ;  /* 0x0004b80001007983 */ /* 0x000f280000300800 */
[----:B------:R-:W4:Y:S01]  /*16d10*/  LDL.LU R2, [R1+0x4b0] ;  /* 0x0004b00001027983 */ /* 0x000f220000300800 */
[----:B------:R-:W-:-:S03]  /*16d20*/  @!P3 IMAD.IADD R15, R15, 0x1, -R29 ;  /* 0x000000010f0fb824 */ /* 0x000fc600078e0a1d */
[----:B------:R0:W-:Y:S04]  /*16d30*/  STL [R1+0x4ec], R12 ;  /* 0x0004ec0c01007387 */ /* 0x0001e80000100800 */
[----:B------:R-:W4:Y:S04]  /*16d40*/  LDL.LU R3, [R1+0x4a8] ;  /* 0x0004a80001037983 */ /* 0x000f280000300800 */
[----:B-1----:R-:W4:Y:S04]  /*16d50*/  LDL.LU R11, [R1+0x494] ;  /* 0x00049400010b7983 */ /* 0x002f280000300800 */
[----:B------:R1:W-:Y:S04]  /*16d60*/  STL [R1+0x4f0], R15 ;  /* 0x0004f00f01007387 */ /* 0x0003e80000100800 */
[----:B0-----:R-:W4:Y:S04]  /*16d70*/  LDL.LU R12, [R1+0x49c] ;  /* 0x00049c00010c7983 */ /* 0x001f280000300800 */
[----:B-1----:R-:W4:Y:S01]  /*16d80*/  LDL.LU R15, [R1+0x4a0] ;  /* 0x0004a000010f7983 */ /* 0x002f220000300800 */
[----:B-----5:R-:W-:-:S02]  /*16d90*/  ISETP.GT.U32.AND P4, PT, R29, R16, PT ;  /* 0x000000101d00720c */ /* 0x020fc40003f84070 */
[C---:B------:R-:W-:Y:S02]  /*16da0*/  ISETP.GT.U32.AND P5, PT, R29.reuse, R4, PT ;  /* 0x000000041d00720c */ /* 0x040fe40003fa4070 */
[----:B------:R-:W-:-:S09]  /*16db0*/  ISETP.GT.U32.AND P0, PT, R29, R5, PT ;  /* 0x000000051d00720c */ /* 0x000fd20003f04070 */
[--C-:B------:R-:W-:Y:S01]  /*16dc0*/  @!P4 IMAD.IADD R16, R16, 0x1, -R29.reuse ;  /* 0x000000011010c824 */ /* 0x100fe200078e0a1d */
[C---:B------:R-:W-:Y:S02]  /*16dd0*/  ISETP.GT.U32.AND P4, PT, R29.reuse, R24, PT ;  /* 0x000000181d00720c */ /* 0x040fe40003f84070 */
[C---:B------:R-:W-:Y:S02]  /*16de0*/  ISETP.GT.U32.AND P1, PT, R29.reuse, R6, PT ;  /* 0x000000061d00720c */ /* 0x040fe40003f24070 */
[C---:B------:R-:W-:Y:S02]  /*16df0*/  ISETP.GT.U32.AND P2, PT, R29.reuse, R7, PT ;  /* 0x000000071d00720c */ /* 0x040fe40003f44070 */
[C---:B------:R-:W-:Y:S01]  /*16e00*/  ISETP.GT.U32.AND P6, PT, R29.reuse, R16, PT ;  /* 0x000000101d00720c */ /* 0x040fe20003fc4070 */
[----:B------:R-:W-:Y:S01]  /*16e10*/  @!P5 IMAD.IADD R4, R4, 0x1, -R29 ;  /* 0x000000010404d824 */ /* 0x000fe200078e0a1d */
[----:B------:R-:W-:-:S05]  /*16e20*/  ISETP.GT.U32.AND P3, PT, R29, R13, PT ;  /* 0x0000000d1d00720c */ /* 0x000fca0003f64070 */
[--C-:B------:R-:W-:Y:S01]  /*16e30*/  @!P4 IMAD.IADD R24, R24, 0x1, -R29.reuse ;  /* 0x000000011818c824 */ /* 0x100fe200078e0a1d */
[C---:B------:R-:W-:Y:S02]  /*16e40*/  ISETP.GT.U32.AND P4, PT, R29.reuse, R14, PT ;  /* 0x0000000e1d00720c */ /* 0x040fe40003f84070 */
[----:B------:R-:W-:Y:S01]  /*16e50*/  ISETP.GT.U32.AND P5, PT, R29, R8, PT ;  /* 0x000000081d00720c */ /* 0x000fe20003fa4070 */
[--C-:B------:R-:W-:Y:S02]  /*16e60*/  @!P0 IMAD.IADD R5, R5, 0x1, -R29.reuse ;  /* 0x0000000105058824 */ /* 0x100fe400078e0a1d */
[--C-:B------:R-:W-:Y:S01]  /*16e70*/  @!P1 IMAD.IADD R6, R6, 0x1, -R29.reuse ;  /* 0x0000000106069824 */ /* 0x100fe200078e0a1d */
[----:B------:R-:W-:Y:S01]  /*16e80*/  ISETP.GT.U32.AND P0, PT, R29, R25, PT ;  /* 0x000000191d00720c */ /* 0x000fe20003f04070 */
[--C-:B------:R-:W-:Y:S01]  /*16e90*/  @!P2 IMAD.IADD R7, R7, 0x1, -R29.reuse ;  /* 0x000000010707a824 */ /* 0x100fe200078e0a1d */
[----:B------:R-:W-:Y:S01]  /*16ea0*/  ISETP.GT.U32.AND P1, PT, R29, R9, PT ;  /* 0x000000091d00720c */ /* 0x000fe20003f24070 */
[----:B------:R-:W-:-:S02]  /*16eb0*/  @!P6 IMAD.IADD R16, R16, 0x1, -R29 ;  /* 0x000000011010e824 */ /* 0x000fc400078e0a1d */
[--C-:B------:R-:W-:Y:S02]  /*16ec0*/  @!P3 IMAD.IADD R13, R13, 0x1, -R29.reuse ;  /* 0x000000010d0db824 */ /* 0x100fe400078e0a1d */
[--C-:B------:R-:W-:Y:S01]  /*16ed0*/  @!P4 IMAD.IADD R14, R14, 0x1, -R29.reuse ;  /* 0x000000010e0ec824 */ /* 0x100fe200078e0a1d */
[----:B------:R-:W-:Y:S01]  /*16ee0*/  ISETP.GT.U32.AND P2, PT, R29, R10, PT ;  /* 0x0000000a1d00720c */ /* 0x000fe20003f44070 */
[----:B------:R-:W-:-:S04]  /*16ef0*/  @!P5 IMAD.IADD R8, R8, 0x1, -R29 ;  /* 0x000000010808d824 */ /* 0x000fc800078e0a1d */
[--C-:B------:R-:W-:Y:S02]  /*16f00*/  @!P0 IMAD.IADD R25, R25, 0x1, -R29.reuse ;  /* 0x0000000119198824 */ /* 0x100fe400078e0a1d */
[--C-:B------:R-:W-:Y:S01]  /*16f10*/  @!P1 IMAD.IADD R9, R9, 0x1, -R29.reuse ;  /* 0x0000000109099824 */ /* 0x100fe200078e0a1d */
[----:B------:R0:W-:Y:S05]  /*16f20*/  STL [R1+0x4e8], R24 ;  /* 0x0004e81801007387 */ /* 0x0001ea0000100800 */
[----:B------:R-:W-:Y:S01]  /*16f30*/  @!P2 IMAD.IADD R10, R10, 0x1, -R29 ;  /* 0x000000010a0aa824 */ /* 0x000fe200078e0a1d */
[----:B0-----:R-:W5:Y:S04]  /*16f40*/  LDL.LU R24, [R1+0x3eac] ;  /* 0x003eac0001187983 */ /* 0x001f680000300800 */
[----:B------:R-:W-:Y:S04]  /*16f50*/  STL [R1+0x4cc], R4 ;  /* 0x0004cc0401007387 */ /* 0x000fe80000100800 */
[----:B------:R-:W-:Y:S04]  /*16f60*/  STL [R1+0x4d4], R5 ;  /* 0x0004d40501007387 */ /* 0x000fe80000100800 */
[----:B------:R-:W-:Y:S04]  /*16f70*/  STL [R1+0x4dc], R6 ;  /* 0x0004dc0601007387 */ /* 0x000fe80000100800 */
[----:B------:R-:W-:Y:S04]  /*16f80*/  STL [R1+0x4e0], R7 ;  /* 0x0004e00701007387 */ /* 0x000fe80000100800 */
[----:B------:R0:W-:Y:S04]  /*16f90*/  STL [R1+0x4d8], R13 ;  /* 0x0004d80d01007387 */ /* 0x0001e80000100800 */
[----:B0-----:R-:W5:Y:S04]  /*16fa0*/  LDL.LU R13, [R1+0x498] ;  /* 0x00049800010d7983 */ /* 0x001f680000300800 */
[----:B------:R0:W-:Y:S04]  /*16fb0*/  STL [R1+0x4d0], R16 ;  /* 0x0004d01001007387 */ /* 0x0001e80000100800 */
[----:B0-----:R-:W5:Y:S04]  /*16fc0*/  LDL.LU R16, [R1+0x47c] ;  /* 0x00047c0001107983 */ /* 0x001f680000300800 */
[----:B------:R-:W5:Y:S04]  /*16fd0*/  LDL.LU R4, [R1+0x484] ;  /* 0x0004840001047983 */ /* 0x000f680000300800 */
[----:B------:R-:W5:Y:S04]  /*16fe0*/  LDL.LU R5, [R1+0x48c] ;  /* 0x00048c0001057983 */ /* 0x000f680000300800 */
[----:B------:R-:W5:Y:S01]  /*16ff0*/  LDL.LU R6, [R1+0x490] ;  /* 0x0004900001067983 */ /* 0x000f620000300800 */
[----:B--2---:R-:W-:-:S02]  /*17000*/  ISETP.GT.U32.AND P3, PT, R29, R17, PT ;  /* 0x000000111d00720c */ /* 0x004fc40003f64070 */
[C---:B---3--:R-:W-:Y:S02]  /*17010*/  ISETP.GT.U32.AND P6, PT, R29.reuse, R26, PT ;  /* 0x0000001a1d00720c */ /* 0x048fe40003fc4070 */
[C---:B----4-:R-:W-:Y:S02]  /*17020*/  ISETP.GT.U32.AND P4, PT, R29.reuse, R0, PT ;  /* 0x000000001d00720c */ /* 0x050fe40003f84070 */
[----:B------:R-:W-:-:S07]  /*17030*/  ISETP.GT.U32.AND P5, PT, R29, R2, PT ;  /* 0x000000021d00720c */ /* 0x000fce0003fa4070 */
[--C-:B------:R-:W-:Y:S01]  /*17040*/  @!P3 IMAD.IADD R17, R17, 0x1, -R29.reuse ;  /* 0x000000011111b824 */ /* 0x100fe200078e0a1d */
[C---:B------:R-:W-:Y:S01]  /*17050*/  ISETP.GT.U32.AND P0, PT, R29.reuse, R3, PT ;  /* 0x000000031d00720c */ /* 0x040fe20003f04070 */
[--C-:B------:R-:W-:Y:S01]  /*17060*/  @!P6 IMAD.IADD R26, R26, 0x1, -R29.reuse ;  /* 0x000000011a1ae824 */ /* 0x100fe200078e0a1d */
[C---:B------:R-:W-:Y:S01]  /*17070*/  ISETP.GT.U32.AND P1, PT, R29.reuse, R11, PT ;  /* 0x0000000b1d00720c */ /* 0x040fe20003f24070 */
[--C-:B------:R-:W-:Y:S01]  /*17080*/  @!P4 IMAD.IADD R0, R0, 0x1, -R29.reuse ;  /* 0x000000010000c824 */ /* 0x100fe200078e0a1d */
[C---:B------:R-:W-:Y:S01]  /*17090*/  ISETP.GT.U32.AND P6, PT, R29.reuse, R14, PT ;  /* 0x0000000e1d00720c */ /* 0x040fe20003fc4070 */
[----:B------:R-:W-:Y:S01]  /*170a0*/  @!P5 IMAD.IADD R2, R2, 0x1, -R29 ;  /* 0x000000010202d824 */ /* 0x000fe200078e0a1d */
[C---:B------:R-:W-:Y:S02]  /*170b0*/  ISETP.GT.U32.AND P4, PT, R29.reuse, R8, PT ;  /* 0x000000081d00720c */ /* 0x040fe40003f84070 */
[C---:B------:R-:W-:Y:S02]  /*170c0*/  ISETP.GT.U32.AND P2, PT, R29.reuse, R12, PT ;  /* 0x0000000c1d00720c */ /* 0x040fe40003f44070 */
[----:B------:R-:W-:-:S02]  /*170d0*/  ISETP.GT.U32.AND P5, PT, R29, R25, PT ;  /* 0x000000191d00720c */ /* 0x000fc40003fa4070 */
[----:B------:R-:W-:Y:S01]  /*170e0*/  ISETP.GT.U32.AND P3, PT, R29, R15, PT ;  /* 0x0000000f1d00720c */ /* 0x000fe20003f64070 */
[--C-:B------:R-:W-:Y:S01]  /*170f0*/  @!P0 IMAD.IADD R3, R3, 0x1, -R29.reuse ;  /* 0x0000000103038824 */ /* 0x100fe200078e0a1d */
[----:B------:R-:W-:Y:S01]  /*17100*/  ISETP.GT.U32.AND P0, PT, R29, R9, PT ;  /* 0x000000091d00720c */ /* 0x000fe20003f04070 */
[--C-:B------:R-:W-:Y:S01]  /*17110*/  @!P1 IMAD.IADD R11, R11, 0x1, -R29.reuse ;  /* 0x000000010b0b9824 */ /* 0x100fe200078e0a1d */
[----:B------:R-:W-:Y:S01]  /*17120*/  ISETP.GT.U32.AND P1, PT, R29, R10, PT ;  /* 0x0000000a1d00720c */ /* 0x000fe20003f24070 */
[----:B------:R-:W-:-:S04]  /*17130*/  @!P6 IMAD.IADD R14, R14, 0x1, -R29 ;  /* 0x000000010e0ee824 */ /* 0x000fc800078e0a1d */
[--C-:B------:R-:W-:Y:S01]  /*17140*/  @!P2 IMAD.IADD R12, R12, 0x1, -R29.reuse ;  /* 0x000000010c0ca824 */ /* 0x100fe200078e0a1d */
[----:B------:R-:W-:Y:S01]  /*17150*/  ISETP.GT.U32.AND P2, PT, R29, R17, PT ;  /* 0x000000111d00720c */ /* 0x000fe20003f44070 */
[--C-:B------:R-:W-:Y:S02]  /*17160*/  @!P4 IMAD.IADD R8, R8, 0x1, -R29.reuse ;  /* 0x000000010808c824 */ /* 0x100fe400078e0a1d */
[--C-:B------:R-:W-:Y:S02]  /*17170*/  @!P5 IMAD.IADD R25, R25, 0x1, -R29.reuse ;  /* 0x000000011919d824 */ /* 0x100fe400078e0a1d */
[--C-:B------:R-:W-:Y:S01]  /*17180*/  @!P3 IMAD.IADD R15, R15, 0x1, -R29.reuse ;  /* 0x000000010f0fb824 */ /* 0x100fe200078e0a1d */
[----:B------:R-:W-:Y:S01]  /*17190*/  ISETP.GT.U32.AND P3, PT, R29, R26, PT ;  /* 0x0000001a1d00720c */ /* 0x000fe20003f64070 */
[----:B------:R0:W-:Y:S01]  /*171a0*/  STL [R1+0x4bc], R14 ;  /* 0x0004bc0e01007387 */ /* 0x0001e20000100800 */
[--C-:B------:R-:W-:Y:S02]  /*171b0*/  @!P0 IMAD.IADD R9, R9, 0x1, -R29.reuse ;  /* 0x0000000109098824 */ /* 0x100fe400078e0a1d */
[--C-:B------:R-:W-:Y:S01]  /*171c0*/  @!P1 IMAD.IADD R10, R10, 0x1, -R29.reuse ;  /* 0x000000010a0a9824 */ /* 0x100fe200078e0a1d */
[----:B0-----:R-:W2:Y:S04]  /*171d0*/  LDL.LU R14, [R1+0x488] ;  /* 0x00048800010e7983 */ /* 0x001ea80000300800 */
[----:B------:R-:W-:Y:S04]  /*171e0*/  STL [R1+0x4c4], R8 ;  /* 0x0004c40801007387 */ /* 0x000fe80000100800 */
[----:B------:R0:W-:Y:S01]  /*171f0*/  STL [R1+0x4c8], R25 ;  /* 0x0004c81901007387 */ /* 0x0001e20000100800 */
[----:B------:R-:W-:-:S02]  /*17200*/  @!P2 IMAD.IADD R17, R17, 0x1, -R29 ;  /* 0x000000011111a824 */ /* 0x000fc400078e0a1d */
[----:B------:R-:W-:Y:S01]  /*17210*/  @!P3 IMAD.IADD R26, R26, 0x1, -R29 ;  /* 0x000000011a1ab824 */ /* 0x000fe200078e0a1d */
[----:B0-----:R-:W3:Y:S04]  /*17220*/  LDL.LU R25, [R1+0x480] ;  /* 0x0004800001197983 */ /* 0x001ee80000300800 */
[----:B------:R-:W4:Y:S04]  /*17230*/  LDL.LU R7, [R1+0x46c] ;  /* 0x00046c0001077983 */ /* 0x000f280000300800 */
[----:B------:R-:W4:Y:S04]  /*17240*/  LDL.LU R8, [R1+0x474] ;  /* 0x0004740001087983 */ /* 0x000f280000300800 */
[----:B------:R0:W-:Y:S04]  /*17250*/  STL [R1+0x4c0], R9 ;  /* 0x0004c00901007387 */ /* 0x0001e80000100800 */
[----:B0-----:R-:W4:Y:S04]  /*17260*/  LDL.LU R9, [R1+0x478] ;  /* 0x0004780001097983 */ /* 0x001f280000300800 */
[----:B------:R0:W-:Y:S04]  /*17270*/  STL [R1+0x4a4], R10 ;  /* 0x0004a40a01007387 */ /* 0x0001e80000100800 */
[----:B0-----:R-:W4:Y:S04]  /*17280*/  LDL.LU R10, [R1+0x470] ;  /* 0x00047000010a7983 */ /* 0x001f280000300800 */
[----:B------:R0:W-:Y:S04]  /*17290*/  STL [R1+0x4ac], R17 ;  /* 0x0004ac1101007387 */ /* 0x0001e80000100800 */
[----:B0-----:R-:W4:Y:S04]  /*172a0*/  LDL.LU R17, [R1+0x45c] ;  /* 0x00045c0001117983 */ /* 0x001f280000300800 */
[----:B------:R0:W-:Y:S04]  /*172b0*/  STL [R1+0x4b4], R26 ;  /* 0x0004b41a01007387 */ /* 0x0001e80000100800 */
[----:B0-----:R-:W4:Y:S01]  /*172c0*/  LDL.LU R26, [R1+0x3ea8] ;  /* 0x003ea800011a7983 */ /* 0x001f220000300800 */
[----:B------:R-:W-:-:S02]  /*172d0*/  ISETP.GT.U32.AND P4, PT, R29, R0, PT ;  /* 0x000000001d00720c */ /* 0x000fc40003f84070 */
[C---:B------:R-:W-:Y:S02]  /*172e0*/  ISETP.GT.U32.AND P5, PT, R29.reuse, R2, PT ;  /* 0x000000021d00720c */ /* 0x040fe40003fa4070 */
[C---:B------:R-:W-:Y:S02]  /*172f0*/  ISETP.GT.U32.AND P0, PT, R29.reuse, R3, PT ;  /* 0x000000031d00720c */ /* 0x040fe40003f04070 */
[C---:B------:R-:W-:Y:S02]  /*17300*/  ISETP.GT.U32.AND P1, PT, R29.reuse, R11, PT ;  /* 0x0000000b1d00720c */ /* 0x040fe40003f24070 */
[C---:B------:R-:W-:Y:S02]  /*17310*/  ISETP.GT.U32.AND P6, PT, R29.reuse, R15, PT ;  /* 0x0000000f1d00720c */ /* 0x040fe40003fc4070 */
[----:B-----5:R-:W-:-:S03]  /*17320*/  ISETP.GT.U32.AND P3, PT, R29, R13, PT ;  /* 0x0000000d1d00720c */ /* 0x020fc60003f64070 */
[--C-:B------:R-:W-:Y:S01]  /*17330*/  @!P4 IMAD.IADD R0, R0, 0x1, -R29.reuse ;  /* 0x000000010000c824 */ /* 0x100fe200078e0a1d */
[C---:B------:R-:W-:Y:S01]  /*17340*/  ISETP.GT.U32.AND P4, PT, R29.reuse, R16, PT ;  /* 0x000000101d00720c */ /* 0x040fe20003f84070 */
[--C-:B------:R-:W-:Y:S01]  /*17350*/  @!P5 IMAD.IADD R2, R2, 0x1, -R29.reuse ;  /* 0x000000010202d824 */ /* 0x100fe200078e0a1d */
[----:B------:R-:W-:Y:S01]  /*17360*/  ISETP.GT.U32.AND P5, PT, R29, R4, PT ;  /* 0x000000041d00720c */ /* 0x000fe20003fa4070 */
        /* <DEDUP_REMOVED lines=10> */
[--C-:B------:R-:W-:Y:S02]  /*17410*/  @!P0 IMAD.IADD R5, R5, 0x1, -R29.reuse ;  /* 0x0000000105058824 */ /* 0x100fe400078e0a1d */
[----:B------:R-:W-:Y:S01]  /*17420*/  @!P1 IMAD.IADD R6, R6, 0x1, -R29 ;  /* 0x0000000106069824 */ /* 0x000fe200078e0a1d */
[----:B------:R-:W-:Y:S04]  /*17430*/  STL [R1+0x4b8], R0 ;  /* 0x0004b80001007387 */ /* 0x000fe80000100800 */
[----:B------:R-:W-:Y:S04]  /*17440*/  STL [R1+0x4b0], R2 ;  /* 0x0004b00201007387 */ /* 0x000fe80000100800 */
[----:B------:R-:W-:Y:S04]  /*17450*/  STL [R1+0x4a8], R3 ;  /* 0x0004a80301007387 */ /* 0x000fe80000100800 */
[----:B------:R-:W-:Y:S04]  /*17460*/  STL [R1+0x494], R11 ;  /* 0x0004940b01007387 */ /* 0x000fe80000100800 */
[----:B------:R-:W-:Y:S04]  /*17470*/  STL [R1+0x49c], R12 ;  /* 0x00049c0c01007387 */ /* 0x000fe80000100800 */
[----:B------:R0:W-:Y:S01]  /*17480*/  STL [R1+0x4a0], R15 ;  /* 0x0004a00f01007387 */ /* 0x0001e20000100800 */
[----:B------:R-:W-:-:S03]  /*17490*/  IABS R27, R27 ;  /* 0x0000001b001b7213 */ /* 0x000fc60000000000 */
[----:B0-----:R-:W5:Y:S04]  /*174a0*/  LDL.LU R15, [R1+0x464] ;  /* 0x00046400010f7983 */ /* 0x001f680000300800 */
[----:B------:R-:W5:Y:S04]  /*174b0*/  LDL.LU R0, [R1+0x468] ;  /* 0x0004680001007983 */ /* 0x000f680000300800 */
[----:B------:R-:W5:Y:S04]  /*174c0*/  LDL.LU R11, [R1+0x460] ;  /* 0x00046000010b7983 */ /* 0x000f680000300800 */
[----:B------:R-:W5:Y:S01]  /*174d0*/  LDL.LU R12, [R1+0x458] ;  /* 0x00045800010c7983 */ /* 0x000f620000300800 */
[----:B------:R-:W-:-:S04]  /*174e0*/  IMAD.HI.U32 R19, R28, R27, RZ ;  /* 0x0000001b1c137227 */ /* 0x000fc800078e00ff */
[----:B------:R-:W-:-:S04]  /*174f0*/  IMAD.MOV R19, RZ, RZ, -R19 ;  /* 0x000000ffff137224 */ /* 0x000fc800078e0a13 */
[C---:B------:R-:W-:Y:S01]  /*17500*/  IMAD R27, R29.reuse, R19, R27 ;  /* 0x000000131d1b7224 */ /* 0x040fe200078e021b */
[C---:B--2---:R-:W-:Y:S02]  /*17510*/  ISETP.GT.U32.AND P2, PT, R29.reuse, R14, PT ;  /* 0x0000000e1d00720c */ /* 0x044fe40003f44070 */
[C---:B---3--:R-:W-:Y:S02]  /*17520*/  ISETP.GT.U32.AND P6, PT, R29.reuse, R25, PT ;  /* 0x000000191d00720c */ /* 0x048fe40003fc4070 */
[C---:B----4-:R-:W-:Y:S02]  /*17530*/  ISETP.GT.U32.AND P3, PT, R29.reuse, R7, PT ;  /* 0x000000071d00720c */ /* 0x050fe40003f64070 */
[----:B------:R-:W-:-:S09]  /*17540*/  ISETP.GT.U32.AND P4, PT, R29, R8, PT ;  /* 0x000000081d00720c */ /* 0x000fd20003f84070 */
[--C-:B------:R-:W-:Y:S01]  /*17550*/  @!P6 IMAD.IADD R25, R25, 0x1, -R29.reuse ;  /* 0x000000011919e824 */ /* 0x100fe200078e0a1d */
[C---:B------:R-:W-:Y:S02]  /*17560*/  ISETP.GT.U32.AND P6, PT, R29.reuse, R13, PT ;  /* 0x0000000d1d00720c */ /* 0x040fe40003fc4070 */
[----:B------:R-:W-:Y:S01]  /*17570*/  ISETP.GT.U32.AND P5, PT, R29, R9, PT ;  /* 0x000000091d00720c */ /* 0x000fe20003fa4070 */
[--C-:B------:R-:W-:Y:S01]  /*17580*/  @!P3 IMAD.IADD R7, R7, 0x1, -R29.reuse ;  /* 0x000000010707b824 */ /* 0x100fe200078e0a1d */
[C---:B------:R-:W-:Y:S01]  /*17590*/  ISETP.GT.U32.AND P3, PT, R29.reuse, R16, PT ;  /* 0x000000101d00720c */ /* 0x040fe20003f64070 */
        /* <DEDUP_REMOVED lines=8> */
[C---:B------:R-:W-:Y:S02]  /*17620*/  ISETP.GT.U32.AND P0, PT, R29.reuse, R6, PT ;  /* 0x000000061d00720c */ /* 0x040fe40003f04070 */
[----:B------:R-:W-:Y:S01]  /*17630*/  ISETP.GT.U32.AND P1, PT, R29, R26, PT ;  /* 0x0000001a1d00720c */ /* 0x000fe20003f24070 */
[--C-:B------:R-:W-:Y:S01]  /*17640*/  @!P3 IMAD.IADD R16, R16, 0x1, -R29.reuse ;  /* 0x000000011010b824 */ /* 0x100fe200078e0a1d */
[----:B------:R0:W-:Y:S01]  /*17650*/  STL [R1+0x498], R13 ;  /* 0x0004980d01007387 */ /* 0x0001e20000100800 */
[----:B------:R-:W-:-:S02]  /*17660*/  @!P4 IMAD.IADD R4, R4, 0x1, -R29 ;  /* 0x000000010404c824 */ /* 0x000fc400078e0a1d */
[----:B------:R-:W-:-:S06]  /*17670*/  @!P5 IMAD.IADD R5, R5, 0x1, -R29 ;  /* 0x000000010505d824 */ /* 0x000fcc00078e0a1d */
[--C-:B------:R-:W-:Y:S01]  /*17680*/  @!P0 IMAD.IADD R6, R6, 0x1, -R29.reuse ;  /* 0x0000000106068824 */ /* 0x100fe200078e0a1d */
[----:B0-----:R-:W2:Y:S01]  /*17690*/  LDL.LU R13, [R1+0x444] ;  /* 0x00044400010d7983 */ /* 0x001ea20000300800 */
[--C-:B------:R-:W-:Y:S01]  /*176a0*/  @!P1 IMAD.IADD R26, R26, 0x1, -R29.reuse ;  /* 0x000000011a1a9824 */ /* 0x100fe200078e0a1d */
[C---:B------:R-:W-:Y:S02]  /*176b0*/  ISETP.GT.U32.AND P1, PT, R29.reuse, R14, PT ;  /* 0x0000000e1d00720c */ /* 0x040fe40003f24070 */
[----:B------:R0:W-:Y:S04]  /*176c0*/  STL [R1+0x47c], R16 ;  /* 0x00047c1001007387 */ /* 0x0001e80000100800 */
[----:B0-----:R-:W3:Y:S07]  /*176d0*/  LDL.LU R16, [R1+0x44c] ;  /* 0x00044c0001107983 */ /* 0x001eee0000300800 */
[----:B------:R-:W-:Y:S01]  /*176e0*/  @!P1 IMAD.IADD R14, R14, 0x1, -R29 ;  /* 0x000000010e0e9824 */ /* 0x000fe200078e0a1d */
[----:B------:R0:W-:Y:S04]  /*176f0*/  STL [R1+0x484], R4 ;  /* 0x0004840401007387 */ /* 0x0001e80000100800 */
[----:B------:R-:W4:Y:S04]  /*17700*/  LDL.LU R2, [R1+0x448] ;  /* 0x0004480001027983 */ /* 0x000f280000300800 */
[----:B------:R1:W-:Y:S04]  /*17710*/  STL [R1+0x48c], R5 ;  /* 0x00048c0501007387 */ /* 0x0003e80000100800 */
[----:B------:R-:W3:Y:S04]  /*17720*/  LDL.LU R3, [R1+0x42c] ;  /* 0x00042c0001037983 */ /* 0x000ee80000300800 */
[----:B0-----:R-:W3:Y:S04]  /*17730*/  LDL.LU R4, [R1+0x434] ;  /* 0x0004340001047983 */ /* 0x001ee80000300800 */
[----:B------:R0:W-:Y:S04]  /*17740*/  STL [R1+0x490], R6 ;  /* 0x0004900601007387 */ /* 0x0001e80000100800 */
[----:B-1----:R-:W3:Y:S04]  /*17750*/  LDL.LU R5, [R1+0x43c] ;  /* 0x00043c0001057983 */ /* 0x002ee80000300800 */
[----:B0-----:R-:W3:Y:S04]  /*17760*/  LDL.LU R6, [R1+0x440] ;  /* 0x0004400001067983 */ /* 0x001ee80000300800 */
[----:B------:R0:W-:Y:S04]  /*17770*/  STL [R1+0x488], R14 ;  /* 0x0004880e01007387 */ /* 0x0001e80000100800 */
[----:B0-----:R-:W3:Y:S04]  /*17780*/  LDL.LU R14, [R1+0x438] ;  /* 0x00043800010e7983 */ /* 0x001ee80000300800 */
[----:B------:R-:W3:Y:S01]  /*17790*/  LDL.LU R19, [R1+0x450] ;  /* 0x0004500001137983 */ /* 0x000ee20000300800 */
[----:B------:R-:W-:-:S02]  /*177a0*/  ISETP.GT.U32.AND P2, PT, R29, R17, PT ;  /* 0x000000111d00720c */ /* 0x000fc40003f44070 */
[C---:B------:R-:W-:Y:S02]  /*177b0*/  ISETP.GT.U32.AND P3, PT, R29.reuse, R7, PT ;  /* 0x000000071d00720c */ /* 0x040fe40003f64070 */
[----:B------:R-:W-:-:S09]  /*177c0*/  ISETP.GT.U32.AND P4, PT, R29, R8, PT ;  /* 0x000000081d00720c */ /* 0x000fd20003f84070 */
[--C-:B------:R-:W-:Y:S01]  /*177d0*/  @!P2 IMAD.IADD R17, R17, 0x1, -R29.reuse ;  /* 0x000000011111a824 */ /* 0x100fe200078e0a1d */
[C---:B------:R-:W-:Y:S02]  /*177e0*/  ISETP.GT.U32.AND P2, PT, R29.reuse, R25, PT ;  /* 0x000000191d00720c */ /* 0x040fe40003f44070 */
[C---:B------:R-:W-:Y:S02]  /*177f0*/  ISETP.GT.U32.AND P5, PT, R29.reuse, R9, PT ;  /* 0x000000091d00720c */ /* 0x040fe40003fa4070 */
[----:B------:R-:W-:Y:S01]  /*17800*/  ISETP.GT.U32.AND P6, PT, R29, R17, PT ;  /* 0x000000111d00720c */ /* 0x000fe20003fc4070 */
[--C-:B------:R-:W-:Y:S01]  /*17810*/  @!P3 IMAD.IADD R7, R7, 0x1, -R29.reuse ;  /* 0x000000010707b824 */ /* 0x100fe200078e0a1d */
[C---:B-----5:R-:W-:Y:S01]  /*17820*/  ISETP.GT.U32.AND P3, PT, R29.reuse, R0, PT ;  /* 0x000000001d00720c */ /* 0x060fe20003f64070 */
[----:B------:R-:W-:Y:S01]  /*17830*/  @!P4 IMAD.IADD R8, R8, 0x1, -R29 ;  /* 0x000000010808c824 */ /* 0x000fe200078e0a1d */
[----:B------:R-:W-:-:S05]  /*17840*/  ISETP.GT.U32.AND P4, PT, R29, R11, PT ;  /* 0x0000000b1d00720c */ /* 0x000fca0003f84070 */
[--C-:B------:R-:W-:Y:S01]  /*17850*/  @!P2 IMAD.IADD R25, R25, 0x1, -R29.reuse ;  /* 0x000000011919a824 */ /* 0x100fe200078e0a1d */
[C---:B------:R-:W-:Y:S02]  /*17860*/  ISETP.GT.U32.AND P2, PT, R29.reuse, R15, PT ;  /* 0x0000000f1d00720c */ /* 0x040fe40003f44070 */
[----:B------:R-:W-:Y:S01]  /*17870*/  ISETP.GT.U32.AND P0, PT, R29, R10, PT ;  /* 0x0000000a1d00720c */ /* 0x000fe20003f04070 */
[--C-:B------:R-:W-:Y:S01]  /*17880*/  @!P5 IMAD.IADD R9, R9, 0x1, -R29.reuse ;  /* 0x000000010909d824 */ /* 0x100fe200078e0a1d */
[----:B------:R-:W-:Y:S01]  /*17890*/  ISETP.GT.U32.AND P5, PT, R29, R12, PT ;  /* 0x0000000c1d00720c */ /* 0x000fe20003fa4070 */
[--C-:B------:R-:W-:Y:S01]  /*178a0*/  @!P6 IMAD.IADD R17, R17, 0x1, -R29.reuse ;  /* 0x000000011111e824 */ /* 0x100fe200078e0a1d */
[----:B------:R-:W-:Y:S01]  /*178b0*/  ISETP.GT.U32.AND P1, PT, R29, R26, PT ;  /* 0x0000001a1d00720c */ /* 0x000fe20003f24070 */
[--C-:B------:R-:W-:Y:S02]  /*178c0*/  @!P3 IMAD.IADD R0, R0, 0x1, -R29.reuse ;  /* 0x000000010000b824 */ /* 0x100fe400078e0a1d */
[----:B------:R-:W-:-:S04]  /*178d0*/  @!P4 IMAD.IADD R11, R11, 0x1, -R29 ;  /* 0x000000010b0bc824 */ /* 0x000fc800078e0a1d */
[--C-:B------:R-:W-:Y:S02]  /*178e0*/  @!P2 IMAD.IADD R15, R15, 0x1, -R29.reuse ;  /* 0x000000010f0fa824 */ /* 0x100fe400078e0a1d */
[--C-:B------:R-:W-:Y:S01]  /*178f0*/  @!P0 IMAD.IADD R10, R10, 0x1, -R29.reuse ;  /* 0x000000010a0a8824 */ /* 0x100fe200078e0a1d */
[----:B------:R-:W-:Y:S01]  /*17900*/  STL [R1+0x3e98], R27 ;  /* 0x003e981b01007387 */ /* 0x000fe20000100800 */
[--C-:B------:R-:W-:Y:S02]  /*17910*/  @!P5 IMAD.IADD R12, R12, 0x1, -R29.reuse ;  /* 0x000000010c0cd824 */ /* 0x100fe400078e0a1d */
[----:B------:R-:W-:Y:S01]  /*17920*/  @!P1 IMAD.IADD R26, R26, 0x1, -R29 ;  /* 0x000000011a1a9824 */ /* 0x000fe200078e0a1d */
[----:B------:R0:W-:Y:S04]  /*17930*/  STL [R1+0x480], R25 ;  /* 0x0004801901007387 */ /* 0x0001e80000100800 */
[----:B0-----:R-:W5:Y:S04]  /*17940*/  LDL.LU R25, [R1+0x3ea4] ;  /* 0x003ea40001197983 */ /* 0x001f680000300800 */
[----:B------:R-:W-:Y:S04]  /*17950*/  STL [R1+0x46c], R7 ;  /* 0x00046c0701007387 */ /* 0x000fe80000100800 */
[----:B------:R-:W-:Y:S04]  /*17960*/  STL [R1+0x474], R8 ;  /* 0x0004740801007387 */ /* 0x000fe80000100800 */
[----:B------:R-:W-:Y:S04]  /*17970*/  STL [R1+0x478], R9 ;  /* 0x0004780901007387 */ /* 0x000fe80000100800 */
[----:B------:R0:W-:Y:S04]  /*17980*/  STL [R1+0x454], R26 ;  /* 0x0004541a01007387 */ /* 0x0001e80000100800 */
[----:B------:R-:W-:Y:S04]  /*17990*/  STL [R1+0x470], R10 ;  /* 0x0004700a01007387 */ /* 0x000fe80000100800 */
[----:B0-----:R-:W5:Y:S04]  /*179a0*/  LDL R26, [R1+0x3420] ;  /* 0x00342000011a7983 */ /* 0x001f680000100800 */
[----:B------:R0:W-:Y:S02]  /*179b0*/  STL [R1+0x45c], R17 ;  /* 0x00045c1101007387 */ /* 0x0001e40000100800 */
[----:B0-----:R-:W-:-:S02]  /*179c0*/  IMAD.MOV.U32 R17, RZ, RZ, R18 ;  /* 0x000000ffff117224 */ /* 0x001fc400078e0012 */
[----:B------:R-:W5:Y:S04]  /*179d0*/  LDL.LU R18, [R1+0x430] ;  /* 0x0004300001127983 */ /* 0x000f680000300800 */
[----:B------:R-:W5:Y:S04]  /*179e0*/  LDL.LU R7, [R1+0x41c] ;  /* 0x00041c0001077983 */ /* 0x000f680000300800 */
[----:B------:R-:W5:Y:S04]  /*179f0*/  LDL.LU R8, [R1+0x424] ;  /* 0x0004240001087983 */ /* 0x000f680000300800 */
[----:B------:R-:W5:Y:S04]  /*17a00*/  LDL.LU R9, [R1+0x428] ;  /* 0x0004280001097983 */ /* 0x000f680000300800 */
[----:B------:R-:W5:Y:S01]  /*17a10*/  LDL.LU R10, [R1+0x420] ;  /* 0x00042000010a7983 */ /* 0x000f620000300800 */
[----:B--2---:R-:W-:-:S02]  /*17a20*/  ISETP.GT.U32.AND P0, PT, R29, R13, PT ;  /* 0x0000000d1d00720c */ /* 0x004fc40003f04070 */
[C---:B----4-:R-:W-:Y:S02]  /*17a30*/  ISETP.GT.U32.AND P2, PT, R29.reuse, R2, PT ;  /* 0x000000021d00720c */ /* 0x050fe40003f44070 */
[C---:B---3--:R-:W-:Y:S02]  /*17a40*/  ISETP.GT.U32.AND P3, PT, R29.reuse, R3, PT ;  /* 0x000000031d00720c */ /* 0x048fe40003f64070 */
[----:B------:R-:W-:-:S09]  /*17a50*/  ISETP.GT.U32.AND P4, PT, R29, R4, PT ;  /* 0x000000041d00720c */ /* 0x000fd20003f84070 */
[--C-:B------:R-:W-:Y:S01]  /*17a60*/  @!P2 IMAD.IADD R2, R2, 0x1, -R29.reuse ;  /* 0x000000010202a824 */ /* 0x100fe200078e0a1d */
[C---:B------:R-:W-:Y:S02]  /*17a70*/  ISETP.GT.U32.AND P2, PT, R29.reuse, R0, PT ;  /* 0x000000001d00720c */ /* 0x040fe40003f44070 */
[----:B------:R-:W-:Y:S01]  /*17a80*/  ISETP.GT.U32.AND P5, PT, R29, R5, PT ;  /* 0x000000051d00720c */ /* 0x000fe20003fa4070 */
[--C-:B------:R-:W-:Y:S01]  /*17a90*/  @!P3 IMAD.IADD R3, R3, 0x1, -R29.reuse ;  /* 0x000000010303b824 */ /* 0x100fe200078e0a1d */
[C---:B------:R-:W-:Y:S01]  /*17aa0*/  ISETP.GT.U32.AND P3, PT, R29.reuse, R11, PT ;  /* 0x0000000b1d00720c */ /* 0x040fe20003f64070 */
[--C-:B------:R-:W-:Y:S01]  /*17ab0*/  @!P4 IMAD.IADD R4, R4, 0x1, -R29.reuse ;  /* 0x000000010404c824 */ /* 0x100fe200078e0a1d */
[C---:B------:R-:W-:Y:S02]  /*17ac0*/  ISETP.GT.U32.AND P6, PT, R29.reuse, R19, PT ;  /* 0x000000131d00720c */ /* 0x040fe40003fc4070 */
[----:B------:R-:W-:Y:S01]  /*17ad0*/  ISETP.GT.U32.AND P4, PT, R29, R12, PT ;  /* 0x0000000c1d00720c */ /* 0x000fe20003f84070 */
[----:B------:R-:W-:-:S10]  /*17ae0*/  @!P0 IMAD.IADD R13, R13, 0x1, -R29 ;  /* 0x000000010d0d8824 */ /* 0x000fd400078e0a1d */
[--C-:B------:R-:W-:Y:S01]  /*17af0*/  @!P6 IMAD.IADD R19, R19, 0x1, -R29.reuse ;  /* 0x000000011313e824 */ /* 0x100fe200078e0a1d */
[----:B------:R-:W-:Y:S01]  /*17b00*/  ISETP.GT.U32.AND P6, PT, R29, R15, PT ;  /* 0x0000000f1d00720c */ /* 0x000fe20003fc4070 */
[--C-:B------:R-:W-:Y:S01]  /*17b10*/  @!P5 IMAD.IADD R5, R5, 0x1, -R29.reuse ;  /* 0x000000010505d824 */ /* 0x100fe200078e0a1d */
[----:B------:R-:W-:Y:S01]  /*17b20*/  ISETP.GT.U32.AND P5, PT, R29, R13, PT ;  /* 0x0000000d1d00720c */ /* 0x000fe20003fa4070 */
[--C-:B------:R-:W-:Y:S02]  /*17b30*/  @!P2 IMAD.IADD R0, R0, 0x1, -R29.reuse ;  /* 0x000000010000a824 */ /* 0x100fe400078e0a1d */
[--C-:B------:R-:W-:Y:S02]  /*17b40*/  @!P3 IMAD.IADD R11, R11, 0x1, -R29.reuse ;  /* 0x000000010b0bb824 */ /* 0x100fe400078e0a1d */
[----:B------:R-:W-:-:S06]  /*17b50*/  @!P4 IMAD.IADD R12, R12, 0x1, -R29 ;  /* 0x000000010c0cc824 */ /* 0x000fcc00078e0a1d */
[----:B------:R-:W-:-:S05]  /*17b60*/  @!P6 IMAD.IADD R15, R15, 0x1, -R29 ;  /* 0x000000010f0fe824 */ /* 0x000fca00078e0a1d */
[----:B------:R0:W-:Y:S01]  /*17b70*/  STL [R1+0x464], R15 ;  /* 0x0004640f01007387 */ /* 0x0001e20000100800 */
[----:B------:R-:W-:-:S03]  /*17b80*/  @!P5 IMAD.IADD R13, R13, 0x1, -R29 ;  /* 0x000000010d0dd824 */ /* 0x000fc600078e0a1d */
[----:B0-----:R-:W2:Y:S04]  /*17b90*/  LDL.LU R15, [R1+0x404] ;  /* 0x00040400010f7983 */ /* 0x001ea80000300800 */
[----:B------:R0:W-:Y:S04]  /*17ba0*/  STL [R1+0x468], R0 ;  /* 0x0004680001007387 */ /* 0x0001e80000100800 */
[----:B------:R-:W3:Y:S04]  /*17bb0*/  LDL.LU R27, [R1+0x40c] ;  /* 0x00040c00011b7983 */ /* 0x000ee80000300800 */
[----:B------:R1:W-:Y:S04]  /*17bc0*/  STL [R1+0x460], R11 ;  /* 0x0004600b01007387 */ /* 0x0003e80000100800 */
[----:B0-----:R-:W4:Y:S04]  /*17bd0*/  LDL.LU R0, [R1+0x414] ;  /* 0x0004140001007983 */ /* 0x001f280000300800 */
[----:B------:R0:W-:Y:S04]  /*17be0*/  STL [R1+0x458], R12 ;  /* 0x0004580c01007387 */ /* 0x0001e80000100800 */
[----:B-1----:R-:W2:Y:S04]  /*17bf0*/  LDL.LU R11, [R1+0x418] ;  /* 0x00041800010b7983 */ /* 0x002ea80000300800 */
[----:B0-----:R-:W2:Y:S04]  /*17c00*/  LDL.LU R12, [R1+0x410] ;  /* 0x00041000010c7983 */ /* 0x001ea80000300800 */
[----:B------:R0:W-:Y:S04]  /*17c10*/  STL [R1+0x444], R13 ;  /* 0x0004440d01007387 */ /* 0x0001e80000100800 */
[----:B0-----:R-:W2:Y:S01]  /*17c20*/  LDL.LU R13, [R1+0x408] ;  /* 0x00040800010d7983 */ /* 0x001ea20000300800 */
[----:B------:R-:W-:-:S02]  /*17c30*/  ISETP.GT.U32.AND P1, PT, R29, R16, PT ;  /* 0x000000101d00720c */ /* 0x000fc40003f24070 */
[----:B------:R-:W-:-:S11]  /*17c40*/  ISETP.GT.U32.AND P0, PT, R29, R6, PT ;  /* 0x000000061d00720c */ /* 0x000fd60003f04070 */
[--C-:B------:R-:W-:Y:S01]  /*17c50*/  @!P1 IMAD.IADD R16, R16, 0x1, -R29.reuse ;  /* 0x0000000110109824 */ /* 0x100fe200078e0a1d */
[C---:B------:R-:W-:Y:S01]  /*17c60*/  ISETP.GT.U32.AND P1, PT, R29.reuse, R14, PT ;  /* 0x0000000e1d00720c */ /* 0x040fe20003f24070 */
[----:B------:R-:W-:Y:S01]  /*17c70*/  @!P0 IMAD.IADD R6, R6, 0x1, -R29 ;  /* 0x0000000106068824 */ /* 0x000fe200078e0a1d */
[C---:B------:R-:W-:Y:S02]  /*17c80*/  ISETP.GT.U32.AND P2, PT, R29.reuse, R2, PT ;  /* 0x000000021d00720c */ /* 0x040fe40003f44070 */
[C---:B------:R-:W-:Y:S02]  /*17c90*/  ISETP.GT.U32.AND P0, PT, R29.reuse, R16, PT ;  /* 0x000000101d00720c */ /* 0x040fe40003f04070 */
[----:B------:R-:W-:-:S07]  /*17ca0*/  ISETP.GT.U32.AND P3, PT, R29, R3, PT ;  /* 0x000000031d00720c */ /* 0x000fce0003f64070 */
[--C-:B------:R-:W-:Y:S01]  /*17cb0*/  @!P1 IMAD.IADD R14, R14, 0x1, -R29.reuse ;  /* 0x000000010e0e9824 */ /* 0x100fe200078e0a1d */
[C---:B------:R-:W-:Y:S02]  /*17cc0*/  ISETP.GT.U32.AND P1, PT, R29.reuse, R19, PT ;  /* 0x000000131d00720c */ /* 0x040fe40003f24070 */
[C---:B------:R-:W-:Y:S01]  /*17cd0*/  ISETP.GT.U32.AND P4, PT, R29.reuse, R4, PT ;  /* 0x000000041d00720c */ /* 0x040fe20003f84070 */
[--C-:B------:R-:W-:Y:S01]  /*17ce0*/  @!P0 IMAD.IADD R16, R16, 0x1, -R29.reuse ;  /* 0x0000000110108824 */ /* 0x100fe200078e0a1d */
[C---:B------:R-:W-:Y:S01]  /*17cf0*/  ISETP.GT.U32.AND P6, PT, R29.reuse, R14, PT ;  /* 0x0000000e1d00720c */ /* 0x040fe20003fc4070 */
[--C-:B------:R-:W-:Y:S01]  /*17d00*/  @!P2 IMAD.IADD R2, R2, 0x1, -R29.reuse ;  /* 0x000000010202a824 */ /* 0x100fe200078e0a1d */
[----:B-----5:R-:W-:Y:S01]  /*17d10*/  ISETP.GT.U32.AND P2, PT, R29, R7, PT ;  /* 0x000000071d00720c */ /* 0x020fe20003f44070 */
[----:B------:R-:W-:Y:S01]  /*17d20*/  @!P3 IMAD.IADD R3, R3, 0x1, -R29 ;  /* 0x000000010303b824 */ /* 0x000fe200078e0a1d */
[----:B------:R0:W-:Y:S01]  /*17d30*/  STL [R1+0x44c], R16 ;  /* 0x00044c1001007387 */ /* 0x0001e20000100800 */
[----:B------:R-:W-:-:S04]  /*17d40*/  ISETP.GT.U32.AND P3, PT, R29, R8, PT ;  /* 0x000000081d00720c */ /* 0x000fc80003f64070 */
[--C-:B------:R-:W-:Y:S01]  /*17d50*/  @!P1 IMAD.IADD R19, R19, 0x1, -R29.reuse ;  /* 0x0000000113139824 */ /* 0x100fe200078e0a1d */
[C---:B------:R-:W-:Y:S02]  /*17d60*/  ISETP.GT.U32.AND P1, PT, R29.reuse, R18, PT ;  /* 0x000000121d00720c */ /* 0x040fe40003f24070 */
[C---:B------:R-:W-:Y:S01]  /*17d70*/  ISETP.GT.U32.AND P5, PT, R29.reuse, R5, PT ;  /* 0x000000051d00720c */ /* 0x040fe20003fa4070 */
[----:B0-----:R-:W5:Y:S01]  /*17d80*/  LDL.LU R16, [R1+0x3f4] ;  /* 0x0003f40001107983 */ /* 0x001f620000300800 */
[--C-:B------:R-:W-:Y:S01]  /*17d90*/  @!P4 IMAD.IADD R4, R4, 0x1, -R29.reuse ;  /* 0x000000010404c824 */ /* 0x100fe200078e0a1d */
[C---:B------:R-:W-:Y:S01]  /*17da0*/  ISETP.GT.U32.AND P4, PT, R29.reuse, R9, PT ;  /* 0x000000091d00720c */ /* 0x040fe20003f84070 */
[--C-:B------:R-:W-:Y:S01]  /*17db0*/  @!P6 IMAD.IADD R14, R14, 0x1, -R29.reuse ;  /* 0x000000010e0ee824 */ /* 0x100fe200078e0a1d */
[----:B------:R-:W-:Y:S01]  /*17dc0*/  ISETP.GT.U32.AND P0, PT, R29, R6, PT ;  /* 0x000000061d00720c */ /* 0x000fe20003f04070 */
[----:B------:R-:W-:-:S05]  /*17dd0*/  @!P2 IMAD.IADD R7, R7, 0x1, -R29 ;  /* 0x000000010707a824 */ /* 0x000fca00078e0a1d */
[--C-:B------:R-:W-:Y:S02]  /*17de0*/  @!P1 IMAD.IADD R18, R18, 0x1, -R29.reuse ;  /* 0x0000000112129824 */ /* 0x100fe400078e0a1d */
[--C-:B------:R-:W-:Y:S02]  /*17df0*/  @!P3 IMAD.IADD R8, R8, 0x1, -R29.reuse ;  /* 0x000000010808b824 */ /* 0x100fe400078e0a1d */
[--C-:B------:R-:W-:Y:S01]  /*17e00*/  @!P5 IMAD.IADD R5, R5, 0x1, -R29.reuse ;  /* 0x000000010505d824 */ /* 0x100fe200078e0a1d */
[----:B------:R-:W-:Y:S01]  /*17e10*/  ISETP.GT.U32.AND P5, PT, R29, R10, PT ;  /* 0x0000000a1d00720c */ /* 0x000fe20003fa4070 */
[--C-:B------:R-:W-:Y:S01]  /*17e20*/  @!P4 IMAD.IADD R9, R9, 0x1, -R29.reuse ;  /* 0x000000010909c824 */ /* 0x100fe200078e0a1d */
[----:B------:R-:W-:Y:S01]  /*17e30*/  STL [R1+0x450], R19 ;  /* 0x0004501301007387 */ /* 0x000fe20000100800 */
[----:B------:R-:W-:-:S03]  /*17e40*/  @!P0 IMAD.IADD R6, R6, 0x1, -R29 ;  /* 0x0000000106068824 */ /* 0x000fc600078e0a1d */
[----:B------:R-:W-:Y:S04]  /*17e50*/  STL [R1+0x448], R2 ;  /* 0x0004480201007387 */ /* 0x000fe80000100800 */
[----:B------:R-:W-:Y:S04]  /*17e60*/  STL [R1+0x42c], R3 ;  /* 0x00042c0301007387 */ /* 0x000fe80000100800 */
[----:B------:R-:W-:Y:S01]  /*17e70*/  STL [R1+0x434], R4 ;  /* 0x0004340401007387 */ /* 0x000fe20000100800 */
[----:B------:R-:W-:-:S03]  /*17e80*/  @!P5 IMAD.IADD R10, R10, 0x1, -R29 ;  /* 0x000000010a0ad824 */ /* 0x000fc600078e0a1d */
        /* <DEDUP_REMOVED lines=9> */
[----:B---3--:R-:W-:-:S02]  /*17f20*/  ISETP.GT.U32.AND P6, PT, R29, R27, PT ;  /* 0x0000001b1d00720c */ /* 0x008fc40003fc4070 */
[C---:B----4-:R-:W-:Y:S02]  /*17f30*/  ISETP.GT.U32.AND P1, PT, R29.reuse, R0, PT ;  /* 0x000000001d00720c */ /* 0x050fe40003f24070 */
[C---:B--2---:R-:W-:Y:S02]  /*17f40*/  ISETP.GT.U32.AND P2, PT, R29.reuse, R11, PT ;  /* 0x0000000b1d00720c */ /* 0x044fe40003f44070 */
[----:B------:R-:W-:-:S07]  /*17f50*/  ISETP.GT.U32.AND P3, PT, R29, R12, PT ;  /* 0x0000000c1d00720c */ /* 0x000fce0003f64070 */
[--C-:B------:R-:W-:Y:S01]  /*17f60*/  @!P6 IMAD.IADD R27, R27, 0x1, -R29.reuse ;  /* 0x000000011b1be824 */ /* 0x100fe200078e0a1d */
[C---:B------:R-:W-:Y:S01]  /*17f70*/  ISETP.GT.U32.AND P6, PT, R29.reuse, R18, PT ;  /* 0x000000121d00720c */ /* 0x040fe20003fc4070 */
[--C-:B------:R-:W-:Y:S01]  /*17f80*/  @!P1 IMAD.IADD R0, R0, 0x1, -R29.reuse ;  /* 0x0000000100009824 */ /* 0x100fe200078e0a1d */
[----:B------:R-:W-:Y:S01]  /*17f90*/  ISETP.GT.U32.AND P1, PT, R29, R7, PT ;  /* 0x000000071d00720c */ /* 0x000fe20003f24070 */
[--C-:B------:R-:W-:Y:S01]  /*17fa0*/  @!P2 IMAD.IADD R11, R11, 0x1, -R29.reuse ;  /* 0x000000010b0ba824 */ /* 0x100fe200078e0a1d */
[C---:B------:R-:W-:Y:S02]  /*17fb0*/  ISETP.GT.U32.AND P2, PT, R29.reuse, R8, PT ;  /* 0x000000081d00720c */ /* 0x040fe40003f44070 */
[C---:B------:R-:W-:Y:S01]  /*17fc0*/  ISETP.GT.U32.AND P4, PT, R29.reuse, R13, PT ;  /* 0x0000000d1d00720c */ /* 0x040fe20003f84070 */
[----:B------:R-:W-:Y:S01]  /*17fd0*/  @!P3 IMAD.IADD R12, R12, 0x1, -R29 ;  /* 0x000000010c0cb824 */ /* 0x000fe200078e0a1d */
[----:B------:R-:W-:-:S05]  /*17fe0*/  ISETP.GT.U32.AND P3, PT, R29, R9, PT ;  /* 0x000000091d00720c */ /* 0x000fca0003f64070 */
[--C-:B------:R-:W-:Y:S02]  /*17ff0*/  @!P6 IMAD.IADD R18, R18, 0x1, -R29.reuse ;  /* 0x000000011212e824 */ /* 0x100fe400078e0a1d */
[--C-:B------:R-:W-:Y:S02]  /*18000*/  @!P1 IMAD.IADD R7, R7, 0x1, -R29.reuse ;  /* 0x0000000107079824 */ /* 0x100fe400078e0a1d */
[--C-:B------:R-:W-:Y:S02]  /*18010*/  @!P2 IMAD.IADD R8, R8, 0x1, -R29.reuse ;  /* 0x000000010808a824 */ /* 0x100fe400078e0a1d */
[--C-:B------:R-:W-:Y:S01]  /*18020*/  @!P4 IMAD.IADD R13, R13, 0x1, -R29.reuse ;  /* 0x000000010d0dc824 */ /* 0x100fe200078e0a1d */
[----:B------:R-:W-:Y:S01]  /*18030*/  ISETP.GT.U32.AND P4, PT, R29, R10, PT ;  /* 0x0000000a1d00720c */ /* 0x000fe20003f84070 */
[----:B------:R0:W-:Y:S01]  /*18040*/  STL [R1+0x430], R18 ;  /* 0x0004301201007387 */ /* 0x0001e20000100800 */
[----:B------:R-:W-:-:S03]  /*18050*/  @!P3 IMAD.IADD R9, R9, 0x1, -R29 ;  /* 0x000000010909b824 */ /* 0x000fc600078e0a1d */
[----:B0-----:R-:W2:Y:S04]  /*18060*/  LDL.LU R18, [R1+0x3f0] ;  /* 0x0003f00001127983 */ /* 0x001ea80000300800 */
[----:B------:R0:W-:Y:S04]  /*18070*/  STL [R1+0x41c], R7 ;  /* 0x00041c0701007387 */ /* 0x0001e80000100800 */
[----:B------:R-:W-:Y:S01]  /*18080*/  @!P4 IMAD.IADD R10, R10, 0x1, -R29 ;  /* 0x000000010a0ac824 */ /* 0x000fe200078e0a1d */
[----:B------:R1:W-:Y:S04]  /*18090*/  STL [R1+0x424], R8 ;  /* 0x0004240801007387 */ /* 0x0003e80000100800 */
[----:B------:R-:W3:Y:S04]  /*180a0*/  LDL.LU R2, [R1+0x3e0] ;  /* 0x0003e00001027983 */ /* 0x000ee80000300800 */
[----:B------:R4:W-:Y:S04]  /*180b0*/  STL [R1+0x428], R9 ;  /* 0x0004280901007387 */ /* 0x0009e80000100800 */
[----:B0-----:R-:W2:Y:S04]  /*180c0*/  LDL.LU R7, [R1+0x3cc] ;  /* 0x0003cc0001077983 */ /* 0x001ea80000300800 */
[----:B-1----:R-:W2:Y:S04]  /*180d0*/  LDL.LU R8, [R1+0x3d4] ;  /* 0x0003d40001087983 */ /* 0x002ea80000300800 */
[----:B------:R0:W-:Y:S04]  /*180e0*/  STL [R1+0x420], R10 ;  /* 0x0004200a01007387 */ /* 0x0001e80000100800 */
[----:B----4-:R-:W4:Y:S01]  /*180f0*/  LDL.LU R9, [R1+0x3d8] ;  /* 0x0003d80001097983 */ /* 0x010f220000300800 */
[----:B------:R-:W-:-:S02]  /*18100*/  ISETP.GT.U32.AND P0, PT, R29, R15, PT ;  /* 0x0000000f1d00720c */ /* 0x000fc40003f04070 */
[C---:B-----5:R-:W-:Y:S02]  /*18110*/  ISETP.GT.U32.AND P5, PT, R29.reuse, R16, PT ;  /* 0x000000101d00720c */ /* 0x060fe40003fa4070 */
[----:B------:R-:W-:Y:S01]  /*18120*/  ISETP.GT.U32.AND P1, PT, R29, R0, PT ;  /* 0x000000001d00720c */ /* 0x000fe20003f24070 */
[----:B0-----:R-:W5:Y:S08]  /*18130*/  LDL.LU R10, [R1+0x3d0] ;  /* 0x0003d000010a7983 */ /* 0x001f700000300800 */
[--C-:B------:R-:W-:Y:S01]  /*18140*/  @!P0 IMAD.IADD R15, R15, 0x1, -R29.reuse ;  /* 0x000000010f0f8824 */ /* 0x100fe200078e0a1d */
[----:B------:R-:W-:Y:S01]  /*18150*/  ISETP.GT.U32.AND P0, PT, R29, R25, PT ;  /* 0x000000191d00720c */ /* 0x000fe20003f04070 */
[----:B------:R-:W-:-:S03]  /*18160*/  @!P5 IMAD.IADD R16, R16, 0x1, -R29 ;  /* 0x000000011010d824 */ /* 0x000fc600078e0a1d */
        /* <DEDUP_REMOVED lines=9> */
[----:B------:R-:W-:Y:S01]  /*18200*/  ISETP.GT.U32.AND P5, PT, R29, R16, PT ;  /* 0x000000101d00720c */ /* 0x000fe20003fa4070 */
[--C-:B------:R-:W-:Y:S01]  /*18210*/  @!P2 IMAD.IADD R11, R11, 0x1, -R29.reuse ;  /* 0x000000010b0ba824 */ /* 0x100fe200078e0a1d */
[----:B------:R0:W-:Y:S03]  /*18220*/  STL [R1+0x404], R15 ;  /* 0x0004040f01007387 */ /* 0x0001e60000100800 */
[----:B------:R-:W-:Y:S01]  /*18230*/  @!P0 IMAD.IADD R27, R27, 0x1, -R29 ;  /* 0x000000011b1b8824 */ /* 0x000fe200078e0a1d */
[----:B------:R-:W-:-:S02]  /*18240*/  ISETP.GT.U32.AND P0, PT, R29, R17, PT ;  /* 0x000000111d00720c */ /* 0x000fc40003f04070 */
[C---:B------:R-:W-:Y:S02]  /*18250*/  ISETP.GT.U32.AND P1, PT, R29.reuse, R3, PT ;  /* 0x000000031d00720c */ /* 0x040fe40003f24070 */
[----:B------:R-:W-:Y:S01]  /*18260*/  ISETP.GT.U32.AND P2, PT, R29, R4, PT ;  /* 0x000000041d00720c */ /* 0x000fe20003f44070 */
[----:B0-----:R-:W5:Y:S01]  /*18270*/  LDL.LU R15, [R1+0x3b4] ;  /* 0x0003b400010f7983 */ /* 0x001f620000300800 */
[--C-:B------:R-:W-:Y:S01]  /*18280*/  @!P6 IMAD.IADD R25, R25, 0x1, -R29.reuse ;  /* 0x000000011919e824 */ /* 0x100fe200078e0a1d */
[C---:B------:R-:W-:Y:S01]  /*18290*/  ISETP.GT.U32.AND P6, PT, R29.reuse, R14, PT ;  /* 0x0000000e1d00720c */ /* 0x040fe20003fc4070 */
[--C-:B------:R-:W-:Y:S01]  /*182a0*/  @!P3 IMAD.IADD R12, R12, 0x1, -R29.reuse ;  /* 0x000000010c0cb824 */ /* 0x100fe200078e0a1d */
[----:B------:R-:W-:Y:S01]  /*182b0*/  ISETP.GT.U32.AND P3, PT, R29, R5, PT ;  /* 0x000000051d00720c */ /* 0x000fe20003f64070 */
[--C-:B------:R-:W-:Y:S01]  /*182c0*/  @!P4 IMAD.IADD R13, R13, 0x1, -R29.reuse ;  /* 0x000000010d0dc824 */ /* 0x100fe200078e0a1d */
[----:B------:R-:W-:Y:S02]  /*182d0*/  STL [R1+0x40c], R27 ;  /* 0x00040c1b01007387 */ /* 0x000fe40000100800 */
[----:B------:R-:W-:-:S02]  /*182e0*/  @!P0 IMAD.IADD R17, R17, 0x1, -R29 ;  /* 0x0000000111118824 */ /* 0x000fc400078e0a1d */
[--C-:B------:R-:W-:Y:S01]  /*182f0*/  @!P5 IMAD.IADD R16, R16, 0x1, -R29.reuse ;  /* 0x000000011010d824 */ /* 0x100fe200078e0a1d */
[----:B------:R-:W-:Y:S01]  /*18300*/  STL [R1+0x414], R0 ;  /* 0x0004140001007387 */ /* 0x000fe20000100800 */
[--C-:B------:R-:W-:Y:S02]  /*18310*/  @!P1 IMAD.IADD R3, R3, 0x1, -R29.reuse ;  /* 0x0000000103039824 */ /* 0x100fe400078e0a1d */
[----:B------:R-:W-:Y:S01]  /*18320*/  @!P2 IMAD.IADD R4, R4, 0x1, -R29 ;  /* 0x000000010404a824 */ /* 0x000fe200078e0a1d */
[----:B------:R-:W-:Y:S01]  /*18330*/  STL [R1+0x418], R11 ;  /* 0x0004180b01007387 */ /* 0x000fe20000100800 */
[----:B------:R-:W-:-:S03]  /*18340*/  ISETP.GT.U32.AND P4, PT, R29, R6, PT ;  /* 0x000000061d00720c */ /* 0x000fc60003f84070 */
[----:B------:R-:W-:Y:S01]  /*18350*/  STL [R1+0x410], R12 ;  /* 0x0004100c01007387 */ /* 0x000fe20000100800 */
[----:B------:R-:W-:-:S03]  /*18360*/  @!P6 IMAD.IADD R14, R14, 0x1, -R29 ;  /* 0x000000010e0ee824 */ /* 0x000fc600078e0a1d */
[----:B------:R-:W-:Y:S01]  /*18370*/  STL [R1+0x408], R13 ;  /* 0x0004080d01007387 */ /* 0x000fe20000100800 */
[----:B------:R-:W-:-:S03]  /*18380*/  @!P3 IMAD.IADD R5, R5, 0x1, -R29 ;  /* 0x000000010505b824 */ /* 0x000fc600078e0a1d */
[----:B------:R0:W-:Y:S04]  /*18390*/  STL [R1+0x3fc], R25 ;  /* 0x0003fc1901007387 */ /* 0x0001e80000100800 */
[----:B------:R1:W-:Y:S01]  /*183a0*/  STL [R1+0x3f4], R16 ;  /* 0x0003f41001007387 */ /* 0x0003e20000100800 */
[----:B------:R-:W-:-:S03]  /*183b0*/  IABS R26, R26 ;  /* 0x0000001a001a7213 */ /* 0x000fc60000000000 */
[----:B0-----:R-:W5:Y:S04]  /*183c0*/  LDL R25, [R1+0x3424] ;  /* 0x0034240001197983 */ /* 0x001f680000100800 */
[----:B-1----:R-:W5:Y:S04]  /*183d0*/  LDL.LU R16, [R1+0x3bc] ;  /* 0x0003bc0001107983 */ /* 0x002f680000300800 */
[----:B------:R-:W5:Y:S04]  /*183e0*/  LDL.LU R11, [R1+0x3c4] ;  /* 0x0003c400010b7983 */ /* 0x000f680000300800 */
[----:B------:R-:W5:Y:S04]  /*183f0*/  LDL.LU R12, [R1+0x3c8] ;  /* 0x0003c800010c7983 */ /* 0x000f680000300800 */
[----:B------:R-:W5:Y:S04]  /*18400*/  LDL.LU R13, [R1+0x3c0] ;  /* 0x0003c000010d7983 */ /* 0x000f680000300800 */
        /* <DEDUP_REMOVED lines=9> */
[----:B0-----:R-:W5:Y:S04]  /*184a0*/  LDL.LU R14, [R1+0x3b8] ;  /* 0x0003b800010e7983 */ /* 0x001f680000300800 */
[----:B------:R0:W-:Y:S04]  /*184b0*/  STL [R1+0x400], R17 ;  /* 0x0004001101007387 */ /* 0x0001e80000100800 */
[----:B0-----:R-:W5:Y:S01]  /*184c0*/  LDL.LU R17, [R1+0x3a4] ;  /* 0x0003a40001117983 */ /* 0x001f620000300800 */
[----:B---3--:R-:W-:-:S02]  /*184d0*/  ISETP.GT.U32.AND P0, PT, R29, R2, PT ;  /* 0x000000021d00720c */ /* 0x008fc40003f04070 */
[C---:B--2---:R-:W-:Y:S02]  /*184e0*/  ISETP.GT.U32.AND P1, PT, R29.reuse, R7, PT ;  /* 0x000000071d00720c */ /* 0x044fe40003f24070 */
[----:B------:R-:W-:-:S09]  /*184f0*/  ISETP.GT.U32.AND P2, PT, R29, R8, PT ;  /* 0x000000081d00720c */ /* 0x000fd20003f44070 */
[--C-:B------:R-:W-:Y:S01]  /*18500*/  @!P0 IMAD.IADD R2, R2, 0x1, -R29.reuse ;  /* 0x0000000102028824 */ /* 0x100fe200078e0a1d */
[C---:B------:R-:W-:Y:S02]  /*18510*/  ISETP.GT.U32.AND P0, PT, R29.reuse, R3, PT ;  /* 0x000000031d00720c */ /* 0x040fe40003f04070 */
[----:B----4-:R-:W-:Y:S01]  /*18520*/  ISETP.GT.U32.AND P3, PT, R29, R9, PT ;  /* 0x000000091d00720c */ /* 0x010fe20003f64070 */
[--C-:B------:R-:W-:Y:S01]  /*18530*/  @!P1 IMAD.IADD R7, R7, 0x1, -R29.reuse ;  /* 0x0000000107079824 */ /* 0x100fe200078e0a1d */
[C---:B------:R-:W-:Y:S01]  /*18540*/  ISETP.GT.U32.AND P1, PT, R29.reuse, R4, PT ;  /* 0x000000041d00720c */ /* 0x040fe20003f24070 */
[----:B------:R-:W-:Y:S01]  /*18550*/  @!P2 IMAD.IADD R8, R8, 0x1, -R29 ;  /* 0x000000010808a824 */ /* 0x000fe200078e0a1d */
[----:B------:R-:W-:-:S07]  /*18560*/  ISETP.GT.U32.AND P2, PT, R29, R5, PT ;  /* 0x000000051d00720c */ /* 0x000fce0003f44070 */
[--C-:B------:R-:W-:Y:S02]  /*18570*/  @!P0 IMAD.IADD R3, R3, 0x1, -R29.reuse ;  /* 0x0000000103038824 */ /* 0x100fe400078e0a1d */
[--C-:B------:R-:W-:Y:S01]  /*18580*/  @!P3 IMAD.IADD R9, R9, 0x1, -R29.reuse ;  /* 0x000000010909b824 */ /* 0x100fe200078e0a1d */
[----:B------:R-:W-:Y:S01]  /*18590*/  ISETP.GT.U32.AND P3, PT, R29, R6, PT ;  /* 0x000000061d00720c */ /* 0x000fe20003f64070 */
[--C-:B------:R-:W-:Y:S01]  /*185a0*/  @!P1 IMAD.IADD R4, R4, 0x1, -R29.reuse ;  /* 0x0000000104049824 */ /* 0x100fe200078e0a1d */
[----:B------:R0:W-:Y:S01]  /*185b0*/  STL [R1+0x3f8], R3 ;  /* 0x0003f80301007387 */ /* 0x0001e20000100800 */
[----:B------:R-:W-:-:S03]  /*185c0*/  @!P2 IMAD.IADD R5, R5, 0x1, -R29 ;  /* 0x000000010505a824 */ /* 0x000fc600078e0a1d */
[----:B------:R-:W2:Y:S04]  /*185d0*/  LDL.LU R27, [R1+0x3ac] ;  /* 0x0003ac00011b7983 */ /* 0x000ea80000300800 */
[----:B------:R1:W-:Y:S03]  /*185e0*/  STL [R1+0x3dc], R4 ;  /* 0x0003dc0401007387 */ /* 0x0003e60000100800 */
[----:B------:R-:W-:Y:S01]  /*185f0*/  @!P3 IMAD.IADD R6, R6, 0x1, -R29 ;  /* 0x000000010606b824 */ /* 0x000fe200078e0a1d */
[----:B------:R3:W-:Y:S04]  /*18600*/  STL [R1+0x3e4], R5 ;  /* 0x0003e40501007387 */ /* 0x0007e80000100800 */
[----:B------:R-:W4:Y:S04]  /*18610*/  LDL.LU R0, [R1+0x3b0] ;  /* 0x0003b00001007983 */ /* 0x000f280000300800 */
[----:B0-----:R-:W4:Y:S04]  /*18620*/  LDL.LU R3, [R1+0x3a8] ;  /* 0x0003a80001037983 */ /* 0x001f280000300800 */
[----:B------:R0:W-:Y:S04]  /*18630*/  STL [R1+0x3ec], R6 ;  /* 0x0003ec0601007387 */ /* 0x0001e80000100800 */
[----:B-1----:R-:W4:Y:S04]  /*18640*/  LDL.LU R4, [R1+0x38c] ;  /* 0x00038c0001047983 */ /* 0x002f280000300800 */
[----:B---3--:R-:W3:Y:S01]  /*18650*/  LDL.LU R5, [R1+0x394] ;  /* 0x0003940001057983 */ /* 0x008ee20000300800 */
[----:B------:R-:W-:-:S02]  /*18660*/  ISETP.GT.U32.AND P5, PT, R29, R18, PT ;  /* 0x000000121d00720c */ /* 0x000fc40003fa4070 */
[----:B-----5:R-:W-:-:S11]  /*18670*/  ISETP.GT.U32.AND P4, PT, R29, R10, PT ;  /* 0x0000000a1d00720c */ /* 0x020fd60003f84070 */
[--C-:B------:R-:W-:Y:S01]  /*18680*/  @!P5 IMAD.IADD R18, R18, 0x1, -R29.reuse ;  /* 0x000000011212d824 */ /* 0x100fe200078e0a1d */
[----:B------:R-:W-:Y:S01]  /*18690*/  ISETP.GT.U32.AND P5, PT, R29, R15, PT ;  /* 0x0000000f1d00720c */ /* 0x000fe20003fa4070 */
[----:B------:R-:W-:-:S03]  /*186a0*/  @!P4 IMAD.IADD R10, R10, 0x1, -R29 ;  /* 0x000000010a0ac824 */ /* 0x000fc600078e0a1d */
[----:B------:R-:W-:-:S09]  /*186b0*/  ISETP.GT.U32.AND P4, PT, R29, R18, PT ;  /* 0x000000121d00720c */ /* 0x000fd20003f84070 */
[--C-:B------:R-:W-:Y:S01]  /*186c0*/  @!P5 IMAD.IADD R15, R15, 0x1, -R29.reuse ;  /* 0x000000010f0fd824 */ /* 0x100fe200078e0a1d */
[C---:B------:R-:W-:Y:S02]  /*186d0*/  ISETP.GT.U32.AND P5, PT, R29.reuse, R19, PT ;  /* 0x000000131d00720c */ /* 0x040fe40003fa4070 */
[C---:B------:R-:W-:Y:S01]  /*186e0*/  ISETP.GT.U32.AND P0, PT, R29.reuse, R2, PT ;  /* 0x000000021d00720c */ /* 0x040fe20003f04070 */
[--C-:B------:R-:W-:Y:S01]  /*186f0*/  @!P4 IMAD.IADD R18, R18, 0x1, -R29.reuse ;  /* 0x000000011212c824 */ /* 0x100fe200078e0a1d */
[C---:B------:R-:W-:Y:S02]  /*18700*/  ISETP.GT.U32.AND P1, PT, R29.reuse, R7, PT ;  /* 0x000000071d00720c */ /* 0x040fe40003f24070 */
[----:B------:R-:W-:Y:S02]  /*18710*/  ISETP.GT.U32.AND P6, PT, R29, R15, PT ;  /* 0x0000000f1d00720c */ /* 0x000fe40003fc4070 */
[----:B------:R1:W-:Y:S04]  /*18720*/  STL [R1+0x3f0], R18 ;  /* 0x0003f01201007387 */ /* 0x0003e80000100800 */
[----:B0-----:R-:W5:Y:S01]  /*18730*/  LDL.LU R6, [R1+0x39c] ;  /* 0x00039c0001067983 */ /* 0x001f620000300800 */
[----:B------:R-:W-:Y:S01]  /*18740*/  @!P5 IMAD.IADD R19, R19, 0x1, -R29 ;  /* 0x000000011313d824 */ /* 0x000fe200078e0a1d */
[----:B------:R-:W-:-:S02]  /*18750*/  ISETP.GT.U32.AND P2, PT, R29, R8, PT ;  /* 0x000000081d00720c */ /* 0x000fc40003f44070 */
[----:B-1----:R-:W5:Y:S01]  /*18760*/  LDL.LU R18, [R1+0x3a0] ;  /* 0x0003a00001127983 */ /* 0x002f620000300800 */
[----:B------:R-:W-:-:S03]  /*18770*/  @!P0 IMAD.IADD R2, R2, 0x1, -R29 ;  /* 0x0000000102028824 */ /* 0x000fc600078e0a1d */
[----:B------:R-:W-:Y:S01]  /*18780*/  @!P5 STL [R1+0x3e8], R19 ;  /* 0x0003e8130100d387 */ /* 0x000fe20000100800 */
[----:B------:R-:W-:Y:S01]  /*18790*/  ISETP.GT.U32.AND P5, PT, R29, R16, PT ;  /* 0x000000101d00720c */ /* 0x000fe20003fa4070 */
[--C-:B------:R-:W-:Y:S01]  /*187a0*/  @!P1 IMAD.IADD R7, R7, 0x1, -R29.reuse ;  /* 0x0000000107079824 */ /* 0x100fe200078e0a1d */
[C---:B------:R-:W-:Y:S02]  /*187b0*/  ISETP.GT.U32.AND P0, PT, R29.reuse, R11, PT ;  /* 0x0000000b1d00720c */ /* 0x040fe40003f04070 */
[----:B------:R-:W-:Y:S01]  /*187c0*/  ISETP.GT.U32.AND P1, PT, R29, R12, PT ;  /* 0x0000000c1d00720c */ /* 0x000fe20003f24070 */
[--C-:B------:R-:W-:Y:S01]  /*187d0*/  @!P6 IMAD.IADD R15, R15, 0x1, -R29.reuse ;  /* 0x000000010f0fe824 */ /* 0x100fe200078e0a1d */
[C---:B------:R-:W-:Y:S01]  /*187e0*/  ISETP.GT.U32.AND P3, PT, R29.reuse, R9, PT ;  /* 0x000000091d00720c */ /* 0x040fe20003f64070 */
[----:B------:R-:W-:Y:S01]  /*187f0*/  @!P2 IMAD.IADD R8, R8, 0x1, -R29 ;  /* 0x000000010808a824 */ /* 0x000fe200078e0a1d */
[C---:B------:R-:W-:Y:S02]  /*18800*/  ISETP.GT.U32.AND P2, PT, R29.reuse, R13, PT ;  /* 0x0000000d1d00720c */ /* 0x040fe40003f44070 */
[----:B------:R-:W-:-:S03]  /*18810*/  ISETP.GT.U32.AND P4, PT, R29, R10, PT ;  /* 0x0000000a1d00720c */ /* 0x000fc60003f84070 */
[--C-:B------:R-:W-:Y:S02]  /*18820*/  @!P5 IMAD.IADD R16, R16, 0x1, -R29.reuse ;  /* 0x000000011010d824 */ /* 0x100fe400078e0a1d */
[--C-:B------:R-:W-:Y:S02]  /*18830*/  @!P0 IMAD.IADD R11, R11, 0x1, -R29.reuse ;  /* 0x000000010b0b8824 */ /* 0x100fe400078e0a1d */
[--C-:B------:R-:W-:Y:S02]  /*18840*/  @!P1 IMAD.IADD R12, R12, 0x1, -R29.reuse ;  /* 0x000000010c0c9824 */ /* 0x100fe400078e0a1d */
[--C-:B------:R-:W-:Y:S01]  /*18850*/  @!P3 IMAD.IADD R9, R9, 0x1, -R29.reuse ;  /* 0x000000010909b824 */ /* 0x100fe200078e0a1d */
[----:B------:R-:W-:Y:S01]  /*18860*/  STL [R1+0x3e0], R2 ;  /* 0x0003e00201007387 */ /* 0x000fe20000100800 */
[--C-:B------:R-:W-:Y:S02]  /*18870*/  @!P2 IMAD.IADD R13, R13, 0x1, -R29.reuse ;  /* 0x000000010d0da824 */ /* 0x100fe400078e0a1d */
[--C-:B------:R-:W-:Y:S01]  /*18880*/  @!P4 IMAD.IADD R10, R10, 0x1, -R29.reuse ;  /* 0x000000010a0ac824 */ /* 0x100fe200078e0a1d */
[----:B------:R-:W-:Y:S01]  /*18890*/  ISETP.GT.U32.AND P3, PT, R29, R14, PT ;  /* 0x0000000e1d00720c */ /* 0x000fe20003f64070 */
[----:B------:R0:W-:Y:S04]  /*188a0*/  STL [R1+0x3cc], R7 ;  /* 0x0003cc0701007387 */ /* 0x0001e80000100800 */
[----:B------:R-:W-:Y:S04]  /*188b0*/  STL [R1+0x3d4], R8 ;  /* 0x0003d40801007387 */ /* 0x000fe80000100800 */
[----:B------:R-:W-:Y:S04]  /*188c0*/  STL [R1+0x3d8], R9 ;  /* 0x0003d80901007387 */ /* 0x000fe80000100800 */
[----:B0-----:R-:W5:Y:S04]  /*188d0*/  LDL.LU R7, [R1+0x398] ;  /* 0x0003980001077983 */ /* 0x001f680000300800 */
[----:B------:R-:W-:Y:S04]  /*188e0*/  STL [R1+0x3d0], R10 ;  /* 0x0003d00a01007387 */ /* 0x000fe80000100800 */
[----:B------:R0:W-:Y:S01]  /*188f0*/  STL [R1+0x3b4], R15 ;  /* 0x0003b40f01007387 */ /* 0x0001e20000100800 */
[----:B------:R-:W-:-:S03]  /*18900*/  @!P3 IMAD.IADD R14, R14, 0x1, -R29 ;  /* 0x000000010e0eb824 */ /* 0x000fc600078e0a1d */
[----:B0-----:R-:W5:Y:S04]  /*18910*/  LDL.LU R15, [R1+0x390] ;  /* 0x00039000010f7983 */ /* 0x001f680000300800 */
[----:B------:R-:W5:Y:S04]  /*18920*/  LDL.LU R8, [R1+0x37c] ;  /* 0x00037c0001087983 */ /* 0x000f680000300800 */
[----:B------:R-:W5:Y:S04]  /*18930*/  LDL.LU R9, [R1+0x384] ;  /* 0x0003840001097983 */ /* 0x000f680000300800 */
[----:B------:R-:W5:Y:S01]  /*18940*/  LDL.LU R10, [R1+0x388] ;  /* 0x00038800010a7983 */ /* 0x000f620000300800 */
[----:B--2---:R-:W-:-:S02]  /*18950*/  ISETP.GT.U32.AND P6, PT, R29, R27, PT ;  /* 0x0000001b1d00720c */ /* 0x004fc40003fc4070 */
[C---:B----4-:R-:W-:Y:S02]  /*18960*/  ISETP.GT.U32.AND P5, PT, R29.reuse, R0, PT ;  /* 0x000000001d00720c */ /* 0x050fe40003fa4070 */
[----:B------:R-:W-:-:S09]  /*18970*/  ISETP.GT.U32.AND P0, PT, R29, R3, PT ;  /* 0x000000031d00720c */ /* 0x000fd20003f04070 */
[--C-:B------:R-:W-:Y:S01]  /*18980*/  @!P6 IMAD.IADD R27, R27, 0x1, -R29.reuse ;  /* 0x000000011b1be824 */ /* 0x100fe200078e0a1d */
[C---:B------:R-:W-:Y:S02]  /*18990*/  ISETP.GT.U32.AND P6, PT, R29.reuse, R16, PT ;  /* 0x000000101d00720c */ /* 0x040fe40003fc4070 */
[C---:B------:R-:W-:Y:S01]  /*189a0*/  ISETP.GT.U32.AND P1, PT, R29.reuse, R4, PT ;  /* 0x000000041d00720c */ /* 0x040fe20003f24070 */
[--C-:B------:R-:W-:Y:S01]  /*189b0*/  @!P5 IMAD.IADD R0, R0, 0x1, -R29.reuse ;  /* 0x000000010000d824 */ /* 0x100fe200078e0a1d */
[C---:B------:R-:W-:Y:S02]  /*189c0*/  ISETP.GT.U32.AND P5, PT, R29.reuse, R11, PT ;  /* 0x0000000b1d00720c */ /* 0x040fe40003fa4070 */
[----:B---3--:R-:W-:Y:S01]  /*189d0*/  ISETP.GT.U32.AND P2, PT, R29, R5, PT ;  /* 0x000000051d00720c */ /* 0x008fe20003f44070 */
[----:B------:R-:W-:Y:S01]  /*189e0*/  @!P0 IMAD.IADD R3, R3, 0x1, -R29 ;  /* 0x0000000103038824 */ /* 0x000fe200078e0a1d */
[----:B------:R-:W-:-:S05]  /*189f0*/  ISETP.GT.U32.AND P0, PT, R29, R12, PT ;  /* 0x0000000c1d00720c */ /* 0x000fca0003f04070 */
[--C-:B------:R-:W-:Y:S02]  /*18a00*/  @!P6 IMAD.IADD R16, R16, 0x1, -R29.reuse ;  /* 0x000000011010e824 */ /* 0x100fe400078e0a1d */
[--C-:B------:R-:W-:Y:S01]  /*18a10*/  @!P1 IMAD.IADD R4, R4, 0x1, -R29.reuse ;  /* 0x0000000104049824 */ /* 0x100fe200078e0a1d */
[----:B------:R-:W-:Y:S01]  /*18a20*/  ISETP.GT.U32.AND P1, PT, R29, R13, PT ;  /* 0x0000000d1d00720c */ /* 0x000fe20003f24070 */
[--C-:B------:R-:W-:Y:S01]  /*18a30*/  @!P5 IMAD.IADD R11, R11, 0x1, -R29.reuse ;  /* 0x000000010b0bd824 */ /* 0x100fe200078e0a1d */
[----:B------:R0:W-:Y:S01]  /*18a40*/  STL [R1+0x3bc], R16 ;  /* 0x0003bc1001007387 */ /* 0x0001e20000100800 */
[--C-:B------:R-:W-:Y:S01]  /*18a50*/  @!P2 IMAD.IADD R5, R5, 0x1, -R29.reuse ;  /* 0x000000010505a824 */ /* 0x100fe200078e0a1d */
[----:B------:R-:W-:Y:S01]  /*18a60*/  ISETP.GT.U32.AND P2, PT, R29, R14, PT ;  /* 0x0000000e1d00720c */ /* 0x000fe20003f44070 */
[--C-:B------:R-:W-:Y:S01]  /*18a70*/  @!P0 IMAD.IADD R12, R12, 0x1, -R29.reuse ;  /* 0x000000010c0c8824 */ /* 0x100fe200078e0a1d */
[----:B0-----:R-:W2:Y:S07]  /*18a80*/  LDL.LU R16, [R1+0x380] ;  /* 0x0003800001107983 */ /* 0x001eae0000300800 */
[--C-:B------:R-:W-:Y:S01]  /*18a90*/  @!P1 IMAD.IADD R13, R13, 0x1, -R29.reuse ;  /* 0x000000010d0d9824 */ /* 0x100fe200078e0a1d */
[----:B------:R-:W3:Y:S04]  /*18aa0*/  LDL.LU R2, [R1+0x364] ;  /* 0x0003640001027983 */ /* 0x000ee80000300800 */
[----:B------:R0:W-:Y:S04]  /*18ab0*/  STL [R1+0x3c4], R11 ;  /* 0x0003c40b01007387 */ /* 0x0001e80000100800 */
[----:B0-----:R-:W4:Y:S04]  /*18ac0*/  LDL.LU R11, [R1+0x36c] ;  /* 0x00036c00010b7983 */ /* 0x001f280000300800 */
[----:B------:R0:W-:Y:S01]  /*18ad0*/  STL [R1+0x3c8], R12 ;  /* 0x0003c80c01007387 */ /* 0x0001e20000100800 */
[----:B------:R-:W-:-:S03]  /*18ae0*/  @!P2 IMAD.IADD R14, R14, 0x1, -R29 ;  /* 0x000000010e0ea824 */ /* 0x000fc600078e0a1d */
[----:B0-----:R-:W2:Y:S04]  /*18af0*/  LDL.LU R12, [R1+0x374] ;  /* 0x00037400010c7983 */ /* 0x001ea80000300800 */
[----:B------:R0:W-:Y:S04]  /*18b00*/  STL [R1+0x3c0], R13 ;  /* 0x0003c00d01007387 */ /* 0x0001e80000100800 */
[----:B0-----:R-:W2:Y:S04]  /*18b10*/  LDL.LU R13, [R1+0x378] ;  /* 0x00037800010d7983 */ /* 0x001ea80000300800 */
[----:B------:R0:W-:Y:S04]  /*18b20*/  STL [R1+0x3b8], R14 ;  /* 0x0003b80e01007387 */ /* 0x0001e80000100800 */
[----:B0-----:R-:W2:Y:S01]  /*18b30*/  LDL.LU R14, [R1+0x370] ;  /* 0x00037000010e7983 */ /* 0x001ea20000300800 */
[----:B------:R-:W-:-:S02]  /*18b40*/  ISETP.GT.U32.AND P4, PT, R29, R17, PT ;  /* 0x000000111d00720c */ /* 0x000fc40003f84070 */
[----:B-----5:R-:W-:-:S11]  /*18b50*/  ISETP.GT.U32.AND P3, PT, R29, R6, PT ;  /* 0x000000061d00720c */ /* 0x020fd60003f64070 */
        /* <DEDUP_REMOVED lines=10> */
[----:B------:R-:W-:Y:S01]  /*18c00*/  ISETP.GT.U32.AND P1, PT, R29, R4, PT ;  /* 0x000000041d00720c */ /* 0x000fe20003f24070 */
[----:B------:R-:W-:Y:S01]  /*18c10*/  @!P3 IMAD.IADD R17, R17, 0x1, -R29 ;  /* 0x000000011111b824 */ /* 0x000fe200078e0a1d */
[----:B------:R-:W-:-:S05]  /*18c20*/  ISETP.GT.U32.AND P5, PT, R29, R15, PT ;  /* 0x0000000f1d00720c */ /* 0x000fca0003fa4070 */
[--C-:B------:R-:W-:Y:S01]  /*18c30*/  @!P4 IMAD.IADD R27, R27, 0x1, -R29.reuse ;  /* 0x000000011b1bc824 */ /* 0x100fe200078e0a1d */
[----:B------:R-:W-:Y:S01]  /*18c40*/  ISETP.GT.U32.AND P4, PT, R29, R7, PT ;  /* 0x000000071d00720c */ /* 0x000fe20003f84070 */
[--C-:B------:R-:W-:Y:S01]  /*18c50*/  @!P0 IMAD.IADD R3, R3, 0x1, -R29.reuse ;  /* 0x0000000103038824 */ /* 0x100fe200078e0a1d */
[C---:B------:R-:W-:Y:S01]  /*18c60*/  ISETP.GT.U32.AND P0, PT, R29.reuse, R8, PT ;  /* 0x000000081d00720c */ /* 0x040fe20003f04070 */
[----:B------:R0:W-:Y:S01]  /*18c70*/  STL [R1+0x3a4], R17 ;  /* 0x0003a41101007387 */ /* 0x0001e20000100800 */
[--C-:B------:R-:W-:Y:S01]  /*18c80*/  @!P6 IMAD.IADD R18, R18, 0x1, -R29.reuse ;  /* 0x000000011212e824 */ /* 0x100fe200078e0a1d */
[C---:B------:R-:W-:Y:S01]  /*18c90*/  ISETP.GT.U32.AND P2, PT, R29.reuse, R5, PT ;  /* 0x000000051d00720c */ /* 0x040fe20003f44070 */
[--C-:B------:R-:W-:Y:S01]  /*18ca0*/  @!P1 IMAD.IADD R4, R4, 0x1, -R29.reuse ;  /* 0x0000000104049824 */ /* 0x100fe200078e0a1d */
[----:B------:R-:W-:Y:S01]  /*18cb0*/  ISETP.GT.U32.AND P1, PT, R29, R9, PT ;  /* 0x000000091d00720c */ /* 0x000fe20003f24070 */
[----:B0-----:R-:W5:Y:S05]  /*18cc0*/  LDL.LU R17, [R1+0x354] ;  /* 0x0003540001117983 */ /* 0x001f6a0000300800 */
[----:B------:R-:W-:-:S02]  /*18cd0*/  @!P4 IMAD.IADD R7, R7, 0x1, -R29 ;  /* 0x000000010707c824 */ /* 0x000fc400078e0a1d */
[--C-:B------:R-:W-:Y:S01]  /*18ce0*/  @!P5 IMAD.IADD R15, R15, 0x1, -R29.reuse ;  /* 0x000000010f0fd824 */ /* 0x100fe200078e0a1d */
[----:B------:R-:W-:Y:S01]  /*18cf0*/  ISETP.GT.U32.AND P3, PT, R29, R6, PT ;  /* 0x000000061d00720c */ /* 0x000fe20003f64070 */
[--C-:B------:R-:W-:Y:S02]  /*18d00*/  @!P0 IMAD.IADD R8, R8, 0x1, -R29.reuse ;  /* 0x0000000108088824 */ /* 0x100fe400078e0a1d */
[--C-:B------:R-:W-:Y:S01]  /*18d10*/  @!P2 IMAD.IADD R5, R5, 0x1, -R29.reuse ;  /* 0x000000010505a824 */ /* 0x100fe200078e0a1d */
[----:B------:R-:W-:Y:S01]  /*18d20*/  ISETP.GT.U32.AND P2, PT, R29, R10, PT ;  /* 0x0000000a1d00720c */ /* 0x000fe20003f44070 */
[--C-:B------:R-:W-:Y:S01]  /*18d30*/  @!P1 IMAD.IADD R9, R9, 0x1, -R29.reuse ;  /* 0x0000000109099824 */ /* 0x100fe200078e0a1d */
[----:B------:R-:W-:Y:S04]  /*18d40*/  STL [R1+0x3ac], R27 ;  /* 0x0003ac1b01007387 */ /* 0x000fe80000100800 */
[----:B------:R-:W-:Y:S03]  /*18d50*/  STL [R1+0x3b0], R0 ;  /* 0x0003b00001007387 */ /* 0x000fe60000100800 */
[--C-:B------:R-:W-:Y:S01]  /*18d60*/  @!P3 IMAD.IADD R6, R6, 0x1, -R29.reuse ;  /* 0x000000010606b824 */ /* 0x100fe200078e0a1d */
[----:B------:R-:W-:Y:S04]  /*18d70*/  STL [R1+0x3a8], R3 ;  /* 0x0003a80301007387 */ /* 0x000fe80000100800 */
[----:B------:R-:W-:Y:S04]  /*18d80*/  STL [R1+0x38c], R4 ;  /* 0x00038c0401007387 */ /* 0x000fe80000100800 */
[----:B------:R-:W-:Y:S04]  /*18d90*/  STL [R1+0x394], R5 ;  /* 0x0003940501007387 */ /* 0x000fe80000100800 */
[----:B------:R0:W-:Y:S04]  /*18da0*/  STL [R1+0x3a0], R18 ;  /* 0x0003a01201007387 */ /* 0x0001e80000100800 */
[----:B------:R1:W-:Y:S01]  /*18db0*/  STL [R1+0x39c], R6 ;  /* 0x00039c0601007387 */ /* 0x0003e20000100800 */
[----:B------:R-:W-:-:S03]  /*18dc0*/  @!P2 IMAD.IADD R10, R10, 0x1, -R29 ;  /* 0x000000010a0aa824 */ /* 0x000fc600078e0a1d */
[----:B0-----:R-:W5:Y:S04]  /*18dd0*/  LDL.LU R18, [R1+0x35c] ;  /* 0x00035c0001127983 */ /* 0x001f680000300800 */
[----:B------:R-:W5:Y:S04]  /*18de0*/  LDL.LU R3, [R1+0x360] ;  /* 0x0003600001037983 */ /* 0x000f680000300800 */
[----:B------:R-:W5:Y:S04]  /*18df0*/  LDL.LU R5, [R1+0x358] ;  /* 0x0003580001057983 */ /* 0x000f680000300800 */
[----:B-1----:R-:W5:Y:S01]  /*18e00*/  LDL.LU R6, [R1+0x33c] ;  /* 0x00033c0001067983 */ /* 0x002f620000300800 */
[----:B---3--:R-:W-:-:S02]  /*18e10*/  ISETP.GT.U32.AND P6, PT, R29, R2, PT ;  /* 0x000000021d00720c */ /* 0x008fc40003fc4070 */
[----:B----4-:R-:W-:-:S11]  /*18e20*/  ISETP.GT.U32.AND P4, PT, R29, R11, PT ;  /* 0x0000000b1d00720c */ /* 0x010fd60003f84070 */
[--C-:B------:R-:W-:Y:S01]  /*18e30*/  @!P6 IMAD.IADD R2, R2, 0x1, -R29.reuse ;  /* 0x000000010202e824 */ /* 0x100fe200078e0a1d */
[C---:B------:R-:W-:Y:S02]  /*18e40*/  ISETP.GT.U32.AND P6, PT, R29.reuse, R7, PT ;  /* 0x000000071d00720c */ /* 0x040fe40003fc4070 */
[----:B--2---:R-:W-:Y:S01]  /*18e50*/  ISETP.GT.U32.AND P5, PT, R29, R12, PT ;  /* 0x0000000c1d00720c */ /* 0x004fe20003fa4070 */
[----:B------:R-:W-:Y:S01]  /*18e60*/  @!P4 IMAD.IADD R11, R11, 0x1, -R29 ;  /* 0x000000010b0bc824 */ /* 0x000fe200078e0a1d */
[C---:B------:R-:W-:Y:S02]  /*18e70*/  ISETP.GT.U32.AND P4, PT, R29.reuse, R15, PT ;  /* 0x0000000f1d00720c */ /* 0x040fe40003f84070 */
[----:B------:R-:W-:-:S09]  /*18e80*/  ISETP.GT.U32.AND P0, PT, R29, R13, PT ;  /* 0x0000000d1d00720c */ /* 0x000fd20003f04070 */
[--C-:B------:R-:W-:Y:S01]  /*18e90*/  @!P5 IMAD.IADD R12, R12, 0x1, -R29.reuse ;  /* 0x000000010c0cd824 */ /* 0x100fe200078e0a1d */
[----:B------:R-:W-:Y:S01]  /*18ea0*/  ISETP.GT.U32.AND P5, PT, R29, R8, PT ;  /* 0x000000081d00720c */ /* 0x000fe20003fa4070 */
[--C-:B------:R-:W-:Y:S02]  /*18eb0*/  @!P6 IMAD.IADD R7, R7, 0x1, -R29.reuse ;  /* 0x000000010707e824 */ /* 0x100fe400078e0a1d */
[--C-:B------:R-:W-:Y:S01]  /*18ec0*/  @!P0 IMAD.IADD R13, R13, 0x1, -R29.reuse ;  /* 0x000000010d0d8824 */ /* 0x100fe200078e0a1d */
[C---:B------:R-:W-:Y:S02]  /*18ed0*/  ISETP.GT.U32.AND P1, PT, R29.reuse, R14, PT ;  /* 0x0000000e1d00720c */ /* 0x040fe40003f24070 */
[----:B------:R-:W-:Y:S01]  /*18ee0*/  ISETP.GT.U32.AND P0, PT, R29, R9, PT ;  /* 0x000000091d00720c */ /* 0x000fe20003f04070 */
[--C-:B------:R-:W-:Y:S01]  /*18ef0*/  @!P4 IMAD.IADD R15, R15, 0x1, -R29.reuse ;  /* 0x000000010f0fc824 */ /* 0x100fe200078e0a1d */
[----:B------:R0:W-:Y:S05]  /*18f00*/  STL [R1+0x398], R7 ;  /* 0x0003980701007387 */ /* 0x0001ea0000100800 */
[----:B------:R-:W-:-:S04]  /*18f10*/  @!P5 IMAD.IADD R8, R8, 0x1, -R29 ;  /* 0x000000010808d824 */ /* 0x000fc800078e0a1d */
[--C-:B------:R-:W-:Y:S01]  /*18f20*/  @!P1 IMAD.IADD R14, R14, 0x1, -R29.reuse ;  /* 0x000000010e0e9824 */ /* 0x100fe200078e0a1d */
[----:B------:R-:W-:Y:S01]  /*18f30*/  ISETP.GT.U32.AND P1, PT, R29, R10, PT ;  /* 0x0000000a1d00720c */ /* 0x000fe20003f24070 */
[----:B0-----:R-:W2:Y:S01]  /*18f40*/  LDL.LU R7, [R1+0x344] ;  /* 0x0003440001077983 */ /* 0x001ea20000300800 */
[----:B------:R-:W-:-:S03]  /*18f50*/  @!P0 IMAD.IADD R9, R9, 0x1, -R29 ;  /* 0x0000000109098824 */ /* 0x000fc600078e0a1d */
[----:B------:R0:W-:Y:S04]  /*18f60*/  STL [R1+0x390], R15 ;  /* 0x0003900f01007387 */ /* 0x0001e80000100800 */
[----:B0-----:R-:W3:Y:S04]  /*18f70*/  LDL.LU R15, [R1+0x34c] ;  /* 0x00034c00010f7983 */ /* 0x001ee80000300800 */
[----:B------:R-:W4:Y:S04]  /*18f80*/  LDL.LU R27, [R1+0x350] ;  /* 0x00035000011b7983 */ /* 0x000f280000300800 */
[----:B------:R0:W-:Y:S04]  /*18f90*/  STL [R1+0x37c], R8 ;  /* 0x00037c0801007387 */ /* 0x0001e80000100800 */
[----:B------:R-:W3:Y:S04]  /*18fa0*/  LDL.LU R0, [R1+0x348] ;  /* 0x0003480001007983 */ /* 0x000ee80000300800 */
[----:B------:R1:W-:Y:S04]  /*18fb0*/  STL [R1+0x384], R9 ;  /* 0x0003840901007387 */ /* 0x0003e80000100800 */
[----:B------:R-:W3:Y:S01]  /*18fc0*/  LDL.LU R4, [R1+0x340] ;  /* 0x0003400001047983 */ /* 0x000ee20000300800 */
[----:B------:R-:W-:-:S03]  /*18fd0*/  @!P1 IMAD.IADD R10, R10, 0x1, -R29 ;  /* 0x000000010a0a9824 */ /* 0x000fc600078e0a1d */
[----:B0-----:R-:W3:Y:S04]  /*18fe0*/  LDL.LU R8, [R1+0x32c] ;  /* 0x00032c0001087983 */ /* 0x001ee80000300800 */
[----:B------:R0:W-:Y:S04]  /*18ff0*/  STL [R1+0x388], R10 ;  /* 0x0003880a01007387 */ /* 0x0001e80000100800 */
[----:B-1----:R-:W3:Y:S01]  /*19000*/  LDL.LU R9, [R1+0x334] ;  /* 0x0003340001097983 */ /* 0x002ee20000300800 */
[C---:B------:R-:W-:Y:S02]  /*19010*/  ISETP.GT.U32.AND P3, PT, R29.reuse, R16, PT ;  /* 0x000000101d00720c */ /* 0x040fe40003f64070 */
[----:B------:R-:W-:-:S02]  /*19020*/  ISETP.GT.U32.AND P2, PT, R29, R24, PT ;  /* 0x000000181d00720c */ /* 0x000fc40003f44070 */
[C---:B------:R-:W-:Y:S01]  /*19030*/  ISETP.GT.U32.AND P4, PT, R29.reuse, R11, PT ;  /* 0x0000000b1d00720c */ /* 0x040fe20003f84070 */
[----:B0-----:R-:W3:Y:S08]  /*19040*/  LDL.LU R10, [R1+0x338] ;  /* 0x00033800010a7983 */ /* 0x001ef00000300800 */
[--C-:B------:R-:W-:Y:S01]  /*19050*/  @!P3 IMAD.IADD R16, R16, 0x1, -R29.reuse ;  /* 0x000000011010b824 */ /* 0x100fe200078e0a1d */
[----:B-----5:R-:W-:Y:S01]  /*19060*/  ISETP.GT.U32.AND P3, PT, R29, R17, PT ;  /* 0x000000111d00720c */ /* 0x020fe20003f64070 */
[----:B------:R-:W-:-:S03]  /*19070*/  @!P2 IMAD.IADD R24, R24, 0x1, -R29 ;  /* 0x000000011818a824 */ /* 0x000fc600078e0a1d */
[C---:B------:R-:W-:Y:S02]  /*19080*/  ISETP.GT.U32.AND P2, PT, R29.reuse, R16, PT ;  /* 0x000000101d00720c */ /* 0x040fe40003f44070 */
[----:B------:R-:W-:-:S07]  /*19090*/  ISETP.GT.U32.AND P5, PT, R29, R12, PT ;  /* 0x0000000c1d00720c */ /* 0x000fce0003fa4070 */
[--C-:B------:R-:W-:Y:S01]  /*190a0*/  @!P3 IMAD.IADD R17, R17, 0x1, -R29.reuse ;  /* 0x000000011111b824 */ /* 0x100fe200078e0a1d */
[----:B------:R-:W-:Y:S01]  /*190b0*/  ISETP.GT.U32.AND P3, PT, R29, R2, PT ;  /* 0x000000021d00720c */ /* 0x000fe20003f64070 */
[--C-:B------:R-:W-:Y:S01]  /*190c0*/  @!P4 IMAD.IADD R11, R11, 0x1, -R29.reuse ;  /* 0x000000010b0bc824 */ /* 0x100fe200078e0a1d */
[C---:B------:R-:W-:Y:S02]  /*190d0*/  ISETP.GT.U32.AND P0, PT, R29.reuse, R13, PT ;  /* 0x0000000d1d00720c */ /* 0x040fe40003f04070 */
[C---:B------:R-:W-:Y:S01]  /*190e0*/  ISETP.GT.U32.AND P6, PT, R29.reuse, R17, PT ;  /* 0x000000111d00720c */ /* 0x040fe20003fc4070 */
[--C-:B------:R-:W-:Y:S02]  /*190f0*/  @!P2 IMAD.IADD R16, R16, 0x1, -R29.reuse ;  /* 0x000000011010a824 */ /* 0x100fe400078e0a1d */
[----:B------:R-:W-:Y:S01]  /*19100*/  @!P5 IMAD.IADD R12, R12, 0x1, -R29 ;  /* 0x000000010c0cd824 */ /* 0x000fe200078e0a1d */
[----:B------:R-:W-:-:S05]  /*19110*/  ISETP.GT.U32.AND P4, PT, R29, R3, PT ;  /* 0x000000031d00720c */ /* 0x000fca0003f84070 */
[--C-:B------:R-:W-:Y:S01]  /*19120*/  @!P3 IMAD.IADD R2, R2, 0x1, -R29.reuse ;  /* 0x000000010202b824 */ /* 0x100fe200078e0a1d */
[C---:B------:R-:W-:Y:S01]  /*19130*/  ISETP.GT.U32.AND P3, PT, R29.reuse, R18, PT ;  /* 0x000000121d00720c */ /* 0x040fe20003f64070 */
[----:B------:R0:W-:Y:S01]  /*19140*/  STL [R1+0x380], R16 ;  /* 0x0003801001007387 */ /* 0x0001e20000100800 */
[----:B------:R-:W-:Y:S02]  /*19150*/  ISETP.GT.U32.AND P5, PT, R29, R5, PT ;  /* 0x000000051d00720c */ /* 0x000fe40003fa4070 */
[----:B------:R-:W-:Y:S01]  /*19160*/  IABS R25, R25 ;  /* 0x0000001900197213 */ /* 0x000fe20000000000 */
[----:B------:R-:W-:Y:S01]  /*19170*/  @!P6 IMAD.IADD R17, R17, 0x1, -R29 ;  /* 0x000000011111e824 */ /* 0x000fe200078e0a1d */
[C---:B------:R-:W-:Y:S01]  /*19180*/  ISETP.GT.U32.AND P1, PT, R29.reuse, R14, PT ;  /* 0x0000000e1d00720c */ /* 0x040fe20003f24070 */
[----:B0-----:R-:W5:Y:S02]  /*19190*/  LDL.LU R16, [R1+0x330] ;  /* 0x0003300001107983 */ /* 0x001f640000300800 */
[----:B------:R-:W-:Y:S01]  /*191a0*/  IMAD.HI.U32 R19, R28, R25, RZ ;  /* 0x000000191c137227 */ /* 0x000fe200078e00ff */
[----:B------:R-:W-:-:S03]  /*191b0*/  ISETP.GT.U32.AND P2, PT, R29, R24, PT ;  /* 0x000000181d00720c */ /* 0x000fc60003f44070 */
[--C-:B------:R-:W-:Y:S01]  /*191c0*/  @!P0 IMAD.IADD R13, R13, 0x1, -R29.reuse ;  /* 0x000000010d0d8824 */ /* 0x100fe200078e0a1d */
[----:B------:R-:W-:Y:S01]  /*191d0*/  ISETP.GT.U32.AND P0, PT, R29, R6, PT ;  /* 0x000000061d00720c */ /* 0x000fe20003f04070 */
[--C-:B------:R-:W-:Y:S02]  /*191e0*/  @!P3 IMAD.IADD R18, R18, 0x1, -R29.reuse ;  /* 0x000000011212b824 */ /* 0x100fe400078e0a1d */
[----:B------:R-:W-:Y:S02]  /*191f0*/  @!P4 IMAD.IADD R3, R3, 0x1, -R29 ;  /* 0x000000010303c824 */ /* 0x000fe400078e0a1d */
[----:B------:R-:W-:Y:S02]  /*19200*/  IMAD.MOV R19, RZ, RZ, -R19 ;  /* 0x000000ffff137224 */ /* 0x000fe400078e0a13 */
[----:B------:R-:W-:Y:S02]  /*19210*/  @!P5 IMAD.IADD R5, R5, 0x1, -R29 ;  /* 0x000000010505d824 */ /* 0x000fe400078e0a1d */
[----:B------:R-:W-:-:S02]  /*19220*/  IMAD R25, R29, R19, R25 ;  /* 0x000000131d197224 */ /* 0x000fc400078e0219 */
[--C-:B------:R-:W-:Y:S02]  /*19230*/  @!P1 IMAD.IADD R14, R14, 0x1, -R29.reuse ;  /* 0x000000010e0e9824 */ /* 0x100fe400078e0a1d */
        /* <DEDUP_REMOVED lines=8> */
[----:B------:R-:W-:Y:S04]  /*192c0*/  STL [R1+0x370], R14 ;  /* 0x0003700e01007387 */ /* 0x000fe80000100800 */
[----:B0-----:R-:W5:Y:S04]  /*192d0*/  LDL R24, [R1+0x3418] ;  /* 0x0034180001187983 */ /* 0x001f680000100800 */
[----:B------:R0:W-:Y:S04]  /*192e0*/  STL [R1+0x354], R17 ;  /* 0x0003541101007387 */ /* 0x0001e80000100800 */
[----:B0-----:R-:W5:Y:S04]  /*192f0*/  LDL.LU R17, [R1+0x314] ;  /* 0x0003140001117983 */ /* 0x001f680000300800 */
[----:B------:R-:W5:Y:S04]  /*19300*/  LDL.LU R11, [R1+0x31c] ;  /* 0x00031c00010b7983 */ /* 0x000f680000300800 */
[----:B------:R-:W5:Y:S04]  /*19310*/  LDL.LU R12, [R1+0x324] ;  /* 0x00032400010c7983 */ /* 0x000f680000300800 */
        /* <DEDUP_REMOVED lines=8> */
[C---:B------:R-:W-:Y:S01]  /*193a0*/  ISETP.GT.U32.AND P6, PT, R29.reuse, R18, PT ;  /* 0x000000121d00720c */ /* 0x040fe20003fc4070 */
[--C-:B------:R-:W-:Y:S01]  /*193b0*/  @!P3 IMAD.IADD R0, R0, 0x1, -R29.reuse ;  /* 0x000000010000b824 */ /* 0x100fe200078e0a1d */
[C---:B------:R-:W-:Y:S02]  /*193c0*/  ISETP.GT.U32.AND P3, PT, R29.reuse, R3, PT ;  /* 0x000000031d00720c */ /* 0x040fe40003f64070 */
[C---:B------:R-:W-:Y:S01]  /*193d0*/  ISETP.GT.U32.AND P0, PT, R29.reuse, R9, PT ;  /* 0x000000091d00720c */ /* 0x040fe20003f04070 */
[--C-:B------:R-:W-:Y:S01]  /*193e0*/  @!P4 IMAD.IADD R4, R4, 0x1, -R29.reuse ;  /* 0x000000010404c824 */ /* 0x100fe200078e0a1d */
[C---:B------:R-:W-:Y:S01]  /*193f0*/  ISETP.GT.U32.AND P4, PT, R29.reuse, R5, PT ;  /* 0x000000051d00720c */ /* 0x040fe20003f84070 */
[--C-:B------:R-:W-:Y:S01]  /*19400*/  @!P5 IMAD.IADD R8, R8, 0x1, -R29.reuse ;  /* 0x000000010808d824 */ /* 0x100fe200078e0a1d */
[----:B------:R-:W-:Y:S01]  /*19410*/  ISETP.GT.U32.AND P5, PT, R29, R6, PT ;  /* 0x000000061d00720c */ /* 0x000fe20003fa4070 */
[----:B------:R-:W-:-:S04]  /*19420*/  @!P1 IMAD.IADD R7, R7, 0x1, -R29 ;  /* 0x0000000107079824 */ /* 0x000fc800078e0a1d */
[--C-:B------:R-:W-:Y:S02]  /*19430*/  @!P6 IMAD.IADD R18, R18, 0x1, -R29.reuse ;  /* 0x000000011212e824 */ /* 0x100fe400078e0a1d */
[--C-:B------:R-:W-:Y:S02]  /*19440*/  @!P3 IMAD.IADD R3, R3, 0x1, -R29.reuse ;  /* 0x000000010303b824 */ /* 0x100fe400078e0a1d */
[--C-:B------:R-:W-:Y:S01]  /*19450*/  @!P0 IMAD.IADD R9, R9, 0x1, -R29.reuse ;  /* 0x0000000109098824 */ /* 0x100fe200078e0a1d */
[----:B------:R-:W-:Y:S01]  /*19460*/  ISETP.GT.U32.AND P0, PT, R29, R7, PT ;  /* 0x000000071d00720c */ /* 0x000fe20003f04070 */
[--C-:B------:R-:W-:Y:S01]  /*19470*/  @!P4 IMAD.IADD R5, R5, 0x1, -R29.reuse ;  /* 0x000000010505c824 */ /* 0x100fe200078e0a1d */
[----:B------:R0:W-:Y:S01]  /*19480*/  STL [R1+0x35c], R18 ;  /* 0x00035c1201007387 */ /* 0x0001e20000100800 */
[----:B------:R-:W-:-:S03]  /*19490*/  @!P5 IMAD.IADD R6, R6, 0x1, -R29 ;  /* 0x000000010606d824 */ /* 0x000fc600078e0a1d */
[----:B0-----:R-:W2:Y:S04]  /*194a0*/  LDL.LU R18, [R1+0x318] ;  /* 0x0003180001127983 */ /* 0x001ea80000300800 */
[----:B------:R-:W3:Y:S04]  /*194b0*/  LDL.LU R2, [R1+0x304] ;  /* 0x0003040001027983 */ /* 0x000ee80000300800 */
[----:B------:R0:W-:Y:S04]  /*194c0*/  STL [R1+0x360], R3 ;  /* 0x0003600301007387 */ /* 0x0001e80000100800 */
[----:B------:R1:W-:Y:S04]  /*194d0*/  STL [R1+0x358], R5 ;  /* 0x0003580501007387 */ /* 0x0003e80000100800 */
[----:B0-----:R-:W4:Y:S04]  /*194e0*/  LDL.LU R3, [R1+0x30c] ;  /* 0x00030c0001037983 */ /* 0x001f280000300800 */
[----:B-1----:R-:W2:Y:S01]  /*194f0*/  LDL.LU R5, [R1+0x310] ;  /* 0x0003100001057983 */ /* 0x002ea20000300800 */
[----:B------:R-:W-:-:S03]  /*19500*/  @!P0 IMAD.IADD R7, R7, 0x1, -R29 ;  /* 0x0000000107078824 */ /* 0x000fc600078e0a1d */
[----:B------:R0:W-:Y:S04]  /*19510*/  STL [R1+0x33c], R6 ;  /* 0x00033c0601007387 */ /* 0x0001e80000100800 */
[----:B0-----:R-:W2:Y:S04]  /*19520*/  LDL.LU R6, [R1+0x308] ;  /* 0x0003080001067983 */ /* 0x001ea80000300800 */
[----:B------:R0:W-:Y:S04]  /*19530*/  STL [R1+0x344], R7 ;  /* 0x0003440701007387 */ /* 0x0001e80000100800 */
[----:B0-----:R-:W2:Y:S01]  /*19540*/  LDL.LU R7, [R1+0x2ec] ;  /* 0x0002ec0001077983 */ /* 0x001ea20000300800 */
[----:B------:R-:W-:-:S02]  /*19550*/  ISETP.GT.U32.AND P2, PT, R29, R15, PT ;  /* 0x0000000f1d00720c */ /* 0x000fc40003f44070 */
[----:B------:R-:W-:-:S11]  /*19560*/  ISETP.GT.U32.AND P1, PT, R29, R10, PT ;  /* 0x0000000a1d00720c */ /* 0x000fd60003f24070 */
[--C-:B------:R-:W-:Y:S01]  /*19570*/  @!P2 IMAD.IADD R15, R15, 0x1, -R29.reuse ;  /* 0x000000010f0fa824 */ /* 0x100fe200078e0a1d */
[C---:B-----5:R-:W-:Y:S02]  /*19580*/  ISETP.GT.U32.AND P2, PT, R29.reuse, R16, PT ;  /* 0x000000101d00720c */ /* 0x060fe40003f44070 */
        /* <DEDUP_REMOVED lines=8> */
[--C-:B------:R-:W-:Y:S02]  /*19610*/  @!P3 IMAD.IADD R0, R0, 0x1, -R29.reuse ;  /* 0x000000010000b824 */ /* 0x100fe400078e0a1d */
[----:B------:R-:W-:-:S06]  /*19620*/  @!P4 IMAD.IADD R4, R4, 0x1, -R29 ;  /* 0x000000010404c824 */ /* 0x000fcc00078e0a1d */
[--C-:B------:R-:W-:Y:S01]  /*19630*/  @!P2 IMAD.IADD R27, R27, 0x1, -R29.reuse ;  /* 0x000000011b1ba824 */ /* 0x100fe200078e0a1d */
[----:B------:R-:W-:Y:S01]  /*19640*/  ISETP.GT.U32.AND P2, PT, R29, R17, PT ;  /* 0x000000111d00720c */ /* 0x000fe20003f44070 */
[--C-:B------:R-:W-:Y:S01]  /*19650*/  @!P1 IMAD.IADD R15, R15, 0x1, -R29.reuse ;  /* 0x000000010f0f9824 */ /* 0x100fe200078e0a1d */
[C---:B------:R-:W-:Y:S02]  /*19660*/  ISETP.GT.U32.AND P3, PT, R29.reuse, R11, PT ;  /* 0x0000000b1d00720c */ /* 0x040fe40003f64070 */
[C---:B------:R-:W-:Y:S02]  /*19670*/  ISETP.GT.U32.AND P4, PT, R29.reuse, R12, PT ;  /* 0x0000000c1d00720c */ /* 0x040fe40003f84070 */
[----:B------:R0:W-:Y:S01]  /*19680*/  STL [R1+0x34c], R15 ;  /* 0x00034c0f01007387 */ /* 0x0001e20000100800 */
[C---:B------:R-:W-:Y:S01]  /*19690*/  ISETP.GT.U32.AND P0, PT, R29.reuse, R9, PT ;  /* 0x000000091d00720c */ /* 0x040fe20003f04070 */
[--C-:B------:R-:W-:Y:S01]  /*196a0*/  @!P5 IMAD.IADD R8, R8, 0x1, -R29.reuse ;  /* 0x000000010808d824 */ /* 0x100fe200078e0a1d */
[----:B------:R-:W-:Y:S01]  /*196b0*/  ISETP.GT.U32.AND P5, PT, R29, R13, PT ;  /* 0x0000000d1d00720c */ /* 0x000fe20003fa4070 */
[----:B------:R-:W-:-:S03]  /*196c0*/  @!P6 IMAD.IADD R16, R16, 0x1, -R29 ;  /* 0x000000011010e824 */ /* 0x000fc600078e0a1d */
[--C-:B------:R-:W-:Y:S01]  /*196d0*/  @!P2 IMAD.IADD R17, R17, 0x1, -R29.reuse ;  /* 0x000000011111a824 */ /* 0x100fe200078e0a1d */
[----:B0-----:R-:W5:Y:S01]  /*196e0*/  LDL.LU R15, [R1+0x2f4] ;  /* 0x0002f400010f7983 */ /* 0x001f620000300800 */
[--C-:B------:R-:W-:Y:S01]  /*196f0*/  @!P3 IMAD.IADD R11, R11, 0x1, -R29.reuse ;  /* 0x000000010b0bb824 */ /* 0x100fe200078e0a1d */
[----:B------:R-:W-:Y:S01]  /*19700*/  ISETP.GT.U32.AND P1, PT, R29, R10, PT ;  /* 0x0000000a1d00720c */ /* 0x000fe20003f24070 */
[----:B------:R-:W-:-:S03]  /*19710*/  @!P4 IMAD.IADD R12, R12, 0x1, -R29 ;  /* 0x000000010c0cc824 */ /* 0x000fc600078e0a1d */
[--C-:B------:R-:W-:Y:S01]  /*19720*/  @!P0 IMAD.IADD R9, R9, 0x1, -R29.reuse ;  /* 0x0000000109098824 */ /* 0x100fe200078e0a1d */
[----:B------:R-:W-:Y:S01]  /*19730*/  ISETP.GT.U32.AND P0, PT, R29, R14, PT ;  /* 0x0000000e1d00720c */ /* 0x000fe20003f04070 */
[--C-:B------:R-:W-:Y:S01]  /*19740*/  @!P5 IMAD.IADD R13, R13, 0x1, -R29.reuse ;  /* 0x000000010d0dd824 */ /* 0x100fe200078e0a1d */
[----:B------:R-:W-:Y:S04]  /*19750*/  STL [R1+0x350], R27 ;  /* 0x0003501b01007387 */ /* 0x000fe80000100800 */
[----:B------:R-:W-:Y:S02]  /*19760*/  STL [R1+0x348], R0 ;  /* 0x0003480001007387 */ /* 0x000fe40000100800 */
[--C-:B------:R-:W-:Y:S02]  /*19770*/  @!P1 IMAD.IADD R10, R10, 0x1, -R29.reuse ;  /* 0x000000010a0a9824 */ /* 0x100fe400078e0a1d */
[----:B------:R-:W-:Y:S04]  /*19780*/  STL [R1+0x340], R4 ;  /* 0x0003400401007387 */ /* 0x000fe80000100800 */
[----:B------:R-:W-:Y:S01]  /*19790*/  STL [R1+0x32c], R8 ;  /* 0x00032c0801007387 */ /* 0x000fe20000100800 */
[----:B------:R-:W-:-:S03]  /*197a0*/  @!P0 IMAD.IADD R14, R14, 0x1, -R29 ;  /* 0x000000010e0e8824 */ /* 0x000fc600078e0a1d */
[----:B------:R-:W-:Y:S04]  /*197b0*/  STL [R1+0x334], R9 ;  /* 0x0003340901007387 */ /* 0x000fe80000100800 */
[----:B------:R0:W-:Y:S04]  /*197c0*/  STL [R1+0x330], R16 ;  /* 0x0003301001007387 */ /* 0x0001e80000100800 */
[----:B------:R1:W-:Y:S04]  /*197d0*/  STL [R1+0x338], R10 ;  /* 0x0003380a01007387 */ /* 0x0003e80000100800 */
[----:B0-----:R-:W5:Y:S04]  /*197e0*/  LDL.LU R16, [R1+0x300] ;  /* 0x0003000001107983 */ /* 0x001f680000300800 */
[----:B------:R-:W5:Y:S04]  /*197f0*/  LDL.LU R4, [R1+0x2f8] ;  /* 0x0002f80001047983 */ /* 0x000f680000300800 */
[----:B------:R-:W5:Y:S04]  /*19800*/  LDL.LU R8, [R1+0x2f0] ;  /* 0x0002f00001087983 */ /* 0x000f680000300800 */
[----:B------:R-:W5:Y:S04]  /*19810*/  LDL.LU R9, [R1+0x2dc] ;  /* 0x0002dc0001097983 */ /* 0x000f680000300800 */
[----:B-1----:R-:W5:Y:S01]  /*19820*/  LDL.LU R10, [R1+0x2e4] ;  /* 0x0002e400010a7983 */ /* 0x002f620000300800 */
[----:B---3--:R-:W-:-:S02]  /*19830*/  ISETP.GT.U32.AND P6, PT, R29, R2, PT ;  /* 0x000000021d00720c */ /* 0x008fc40003fc4070 */
[C---:B----4-:R-:W-:Y:S02]  /*19840*/  ISETP.GT.U32.AND P2, PT, R29.reuse, R3, PT ;  /* 0x000000031d00720c */ /* 0x050fe40003f44070 */
[----:B--2---:R-:W-:-:S09]  /*19850*/  ISETP.GT.U32.AND P3, PT, R29, R5, PT ;  /* 0x000000051d00720c */ /* 0x004fd20003f64070 */
[--C-:B------:R-:W-:Y:S01]  /*19860*/  @!P6 IMAD.IADD R2, R2, 0x1, -R29.reuse ;  /* 0x000000010202e824 */ /* 0x100fe200078e0a1d */
[C---:B------:R-:W-:Y:S02]  /*19870*/  ISETP.GT.U32.AND P6, PT, R29.reuse, R17, PT ;  /* 0x000000111d00720c */ /* 0x040fe40003fc4070 */
[----:B------:R-:W-:Y:S01]  /*19880*/  ISETP.GT.U32.AND P4, PT, R29, R6, PT ;  /* 0x000000061d00720c */ /* 0x000fe20003f84070 */
[--C-:B------:R-:W-:Y:S01]  /*19890*/  @!P2 IMAD.IADD R3, R3, 0x1, -R29.reuse ;  /* 0x000000010303a824 */ /* 0x100fe200078e0a1d */
        /* <DEDUP_REMOVED lines=10> */
[----:B------:R-:W-:Y:S01]  /*19940*/  @!P5 IMAD.IADD R7, R7, 0x1, -R29 ;  /* 0x000000010707d824 */ /* 0x000fe200078e0a1d */
[----:B------:R-:W-:-:S05]  /*19950*/  ISETP.GT.U32.AND P5, PT, R29, R14, PT ;  /* 0x0000000e1d00720c */ /* 0x000fca0003fa4070 */
[--C-:B------:R-:W-:Y:S01]  /*19960*/  @!P4 IMAD.IADD R13, R13, 0x1, -R29.reuse ;  /* 0x000000010d0dc824 */ /* 0x100fe200078e0a1d */
[----:B0-----:R-:W2:Y:S04]  /*19970*/  LDL.LU R17, [R1+0x2e8] ;  /* 0x0002e80001117983 */ /* 0x001ea80000300800 */
[----:B------:R0:W-:Y:S04]  /*19980*/  STL [R1+0x31c], R11 ;  /* 0x00031c0b01007387 */ /* 0x0001e80000100800 */
[----:B------:R-:W3:Y:S04]  /*19990*/  LDL.LU R26, [R1+0x2e0] ;  /* 0x0002e000011a7983 */ /* 0x000ee80000300800 */
[----:B------:R1:W-:Y:S04]  /*199a0*/  STL [R1+0x324], R12 ;  /* 0x0003240c01007387 */ /* 0x0003e80000100800 */
[----:B------:R-:W4:Y:S01]  /*199b0*/  LDL.LU R0, [R1+0x2c4] ;  /* 0x0002c40001007983 */ /* 0x000f220000300800 */
[----:B------:R-:W-:-:S03]  /*199c0*/  @!P5 IMAD.IADD R14, R14, 0x1, -R29 ;  /* 0x000000010e0ed824 */ /* 0x000fc600078e0a1d */
[----:B------:R1:W-:Y:S04]  /*199d0*/  STL [R1+0x328], R13 ;  /* 0x0003280d01007387 */ /* 0x0003e80000100800 */
[----:B0-----:R-:W2:Y:S04]  /*199e0*/  LDL.LU R11, [R1+0x2cc] ;  /* 0x0002cc00010b7983 */ /* 0x001ea80000300800 */
[----:B-1----:R-:W2:Y:S04]  /*199f0*/  LDL.LU R12, [R1+0x2d4] ;  /* 0x0002d400010c7983 */ /* 0x002ea80000300800 */
[----:B------:R0:W-:Y:S04]  /*19a00*/  STL [R1+0x320], R14 ;  /* 0x0003200e01007387 */ /* 0x0001e80000100800 */
[----:B------:R-:W2:Y:S01]  /*19a10*/  LDL.LU R13, [R1+0x2d8] ;  /* 0x0002d800010d7983 */ /* 0x000ea20000300800 */
[----:B------:R-:W-:-:S02]  /*19a20*/  ISETP.GT.U32.AND P1, PT, R29, R18, PT ;  /* 0x000000121d00720c */ /* 0x000fc40003f24070 */
[C---:B-----5:R-:W-:Y:S01]  /*19a30*/  ISETP.GT.U32.AND P0, PT, R29.reuse, R15, PT ;  /* 0x0000000f1d00720c */ /* 0x060fe20003f04070 */
[----:B0-----:R-:W5:Y:S10]  /*19a40*/  LDL.LU R14, [R1+0x2d0] ;  /* 0x0002d000010e7983 */ /* 0x001f740000300800 */
[----:B------:R-:W-:Y:S01]  /*19a50*/  @!P1 IMAD.IADD R18, R18, 0x1, -R29 ;  /* 0x0000000112129824 */ /* 0x000fe200078e0a1d */
[----:B------:R-:W-:-:S02]  /*19a60*/  ISETP.GT.U32.AND P1, PT, R29, R23, PT ;  /* 0x000000171d00720c */ /* 0x000fc40003f24070 */
[C---:B------:R-:W-:Y:S02]  /*19a70*/  ISETP.GT.U32.AND P2, PT, R29.reuse, R3, PT ;  /* 0x000000031d00720c */ /* 0x040fe40003f44070 */
[----:B------:R-:W-:Y:S01]  /*19a80*/  ISETP.GT.U32.AND P3, PT, R29, R5, PT ;  /* 0x000000051d00720c */ /* 0x000fe20003f64070 */
[----:B------:R-:W-:Y:S01]  /*19a90*/  @!P0 IMAD.IADD R15, R15, 0x1, -R29 ;  /* 0x000000010f0f8824 */ /* 0x000fe200078e0a1d */
[----:B------:R-:W-:-:S07]  /*19aa0*/  ISETP.GT.U32.AND P0, PT, R29, R18, PT ;  /* 0x000000121d00720c */ /* 0x000fce0003f04070 */
[--C-:B------:R-:W-:Y:S01]  /*19ab0*/  @!P1 IMAD.IADD R23, R23, 0x1, -R29.reuse ;  /* 0x0000000117179824 */ /* 0x100fe200078e0a1d */
[C---:B------:R-:W-:Y:S02]  /*19ac0*/  ISETP.GT.U32.AND P1, PT, R29.reuse, R2, PT ;  /* 0x000000021d00720c */ /* 0x040fe40003f24070 */
[C---:B------:R-:W-:Y:S02]  /*19ad0*/  ISETP.GT.U32.AND P4, PT, R29.reuse, R6, PT ;  /* 0x000000061d00720c */ /* 0x040fe40003f84070 */
[----:B------:R-:W-:Y:S01]  /*19ae0*/  ISETP.GT.U32.AND P6, PT, R29, R23, PT ;  /* 0x000000171d00720c */ /* 0x000fe20003fc4070 */
[--C-:B------:R-:W-:Y:S02]  /*19af0*/  @!P2 IMAD.IADD R3, R3, 0x1, -R29.reuse ;  /* 0x000000010303a824 */ /* 0x100fe400078e0a1d */
[--C-:B------:R-:W-:Y:S02]  /*19b00*/  @!P0 IMAD.IADD R18, R18, 0x1, -R29.reuse ;  /* 0x0000000112128824 */ /* 0x100fe400078e0a1d */
[----:B------:R-:W-:-:S04]  /*19b10*/  @!P3 IMAD.IADD R5, R5, 0x1, -R29 ;  /* 0x000000010505b824 */ /* 0x000fc800078e0a1d */
[--C-:B------:R-:W-:Y:S01]  /*19b20*/  @!P1 IMAD.IADD R2, R2, 0x1, -R29.reuse ;  /* 0x0000000102029824 */ /* 0x100fe200078e0a1d */
[C---:B------:R-:W-:Y:S02]  /*19b30*/  ISETP.GT.U32.AND P1, PT, R29.reuse, R16, PT ;  /* 0x000000101d00720c */ /* 0x040fe40003f24070 */
[C---:B------:R-:W-:Y:S02]  /*19b40*/  ISETP.GT.U32.AND P2, PT, R29.reuse, R4, PT ;  /* 0x000000041d00720c */ /* 0x040fe40003f44070 */
[C---:B------:R-:W-:Y:S01]  /*19b50*/  ISETP.GT.U32.AND P3, PT, R29.reuse, R8, PT ;  /* 0x000000081d00720c */ /* 0x040fe20003f64070 */
[----:B------:R0:W-:Y:S01]  /*19b60*/  STL [R1+0x318], R18 ;  /* 0x0003181201007387 */ /* 0x0001e20000100800 */
[C---:B------:R-:W-:Y:S01]  /*19b70*/  ISETP.GT.U32.AND P5, PT, R29.reuse, R7, PT ;  /* 0x000000071d00720c */ /* 0x040fe20003fa4070 */
[--C-:B------:R-:W-:Y:S01]  /*19b80*/  @!P4 IMAD.IADD R6, R6, 0x1, -R29.reuse ;  /* 0x000000010606c824 */ /* 0x100fe200078e0a1d */
[----:B------:R-:W-:Y:S01]  /*19b90*/  ISETP.GT.U32.AND P4, PT, R29, R9, PT ;  /* 0x000000091d00720c */ /* 0x000fe20003f84070 */
[--C-:B------:R-:W-:Y:S01]  /*19ba0*/  @!P6 IMAD.IADD R23, R23, 0x1, -R29.reuse ;  /* 0x000000011717e824 */ /* 0x100fe200078e0a1d */
[----:B0-----:R-:W5:Y:S03]  /*19bb0*/  LDL.LU R18, [R1+0x2c8] ;  /* 0x0002c80001127983 */ /* 0x001f660000300800 */
[--C-:B------:R-:W-:Y:S01]  /*19bc0*/  @!P1 IMAD.IADD R16, R16, 0x1, -R29.reuse ;  /* 0x0000000110109824 */ /* 0x100fe200078e0a1d */
[----:B------:R-:W-:Y:S01]  /*19bd0*/  ISETP.GT.U32.AND P0, PT, R29, R15, PT ;  /* 0x0000000f1d00720c */ /* 0x000fe20003f04070 */
[----:B------:R-:W-:-:S02]  /*19be0*/  @!P2 IMAD.IADD R4, R4, 0x1, -R29 ;  /* 0x000000010404a824 */ /* 0x000fc400078e0a1d */
[--C-:B------:R-:W-:Y:S02]  /*19bf0*/  @!P3 IMAD.IADD R8, R8, 0x1, -R29.reuse ;  /* 0x000000010808b824 */ /* 0x100fe400078e0a1d */
[--C-:B------:R-:W-:Y:S01]  /*19c00*/  @!P5 IMAD.IADD R7, R7, 0x1, -R29.reuse ;  /* 0x000000010707d824 */ /* 0x100fe200078e0a1d */
[----:B------:R-:W-:Y:S01]  /*19c10*/  ISETP.GT.U32.AND P5, PT, R29, R10, PT ;  /* 0x0000000a1d00720c */ /* 0x000fe20003fa4070 */
[--C-:B------:R-:W-:Y:S01]  /*19c20*/  @!P4 IMAD.IADD R9, R9, 0x1, -R29.reuse ;  /* 0x000000010909c824 */ /* 0x100fe200078e0a1d */
[----:B------:R-:W-:Y:S04]  /*19c30*/  STL [R1+0x304], R2 ;  /* 0x0003040201007387 */ /* 0x000fe80000100800 */
[----:B------:R-:W-:Y:S01]  /*19c40*/  STL [R1+0x30c], R3 ;  /* 0x00030c0301007387 */ /* 0x000fe20000100800 */
[----:B------:R-:W-:-:S03]  /*19c50*/  @!P0 IMAD.IADD R15, R15, 0x1, -R29 ;  /* 0x000000010f0f8824 */ /* 0x000fc600078e0a1d */
[----:B------:R-:W-:Y:S04]  /*19c60*/  STL [R1+0x310], R5 ;  /* 0x0003100501007387 */ /* 0x000fe80000100800 */
[----:B------:R-:W-:Y:S01]  /*19c70*/  STL [R1+0x308], R6 ;  /* 0x0003080601007387 */ /* 0x000fe20000100800 */
[----:B------:R-:W-:-:S03]  /*19c80*/  @!P5 IMAD.IADD R10, R10, 0x1, -R29 ;  /* 0x000000010a0ad824 */ /* 0x000fc600078e0a1d */
[----:B------:R-:W-:Y:S04]  /*19c90*/  STL [R1+0x2ec], R7 ;  /* 0x0002ec0701007387 */ /* 0x000fe80000100800 */
[----:B------:R0:W-:Y:S04]  /*19ca0*/  STL [R1+0x2fc], R23 ;  /* 0x0002fc1701007387 */ /* 0x0001e80000100800 */
[----:B------:R1:W-:Y:S04]  /*19cb0*/  STL [R1+0x2f4], R15 ;  /* 0x0002f40f01007387 */ /* 0x0003e80000100800 */
[----:B0-----:R-:W5:Y:S04]  /*19cc0*/  LDL R23, [R1+0x341c] ;  /* 0x00341c0001177983 */ /* 0x001f680000100800 */
[----:B-1----:R-:W5:Y:S04]  /*19cd0*/  LDL.LU R15, [R1+0x2b4] ;  /* 0x0002b400010f7983 */ /* 0x002f680000300800 */
[----:B------:R-:W5:Y:S04]  /*19ce0*/  LDL.LU R3, [R1+0x2bc] ;  /* 0x0002bc0001037983 */ /* 0x000f680000300800 */
[----:B------:R-:W5:Y:S04]  /*19cf0*/  LDL.LU R5, [R1+0x2c0] ;  /* 0x0002c00001057983 */ /* 0x000f680000300800 */
[----:B------:R-:W5:Y:S04]  /*19d00*/  LDL.LU R6, [R1+0x2b8] ;  /* 0x0002b80001067983 */ /* 0x000f680000300800 */
[----:B------:R-:W5:Y:S01]  /*19d10*/  LDL.LU R7, [R1+0x29c] ;  /* 0x00029c0001077983 */ /* 0x000f620000300800 */
[----:B---3--:R-:W-:-:S02]  /*19d20*/  ISETP.GT.U32.AND P6, PT, R29, R26, PT ;  /* 0x0000001a1d00720c */ /* 0x008fc40003fc4070 */
[C---:B----4-:R-:W-:Y:S02]  /*19d30*/  ISETP.GT.U32.AND P1, PT, R29.reuse, R0, PT ;  /* 0x000000001d00720c */ /* 0x050fe40003f24070 */
[C---:B--2---:R-:W-:Y:S02]  /*19d40*/  ISETP.GT.U32.AND P2, PT, R29.reuse, R11, PT ;  /* 0x0000000b1d00720c */ /* 0x044fe40003f44070 */
[----:B------:R-:W-:-:S07]  /*19d50*/  ISETP.GT.U32.AND P3, PT, R29, R12, PT ;  /* 0x0000000c1d00720c */ /* 0x000fce0003f64070 */
        /* <DEDUP_REMOVED lines=8> */
[----:B------:R-:W-:-:S05]  /*19de0*/  ISETP.GT.U32.AND P3, PT, R29, R9, PT ;  /* 0x000000091d00720c */ /* 0x000fca0003f64070 */
        /* <DEDUP_REMOVED lines=8> */
[----:B------:R0:W-:Y:S04]  /*19e70*/  STL [R1+0x2f8], R4 ;  /* 0x0002f80401007387 */ /* 0x0001e80000100800 */
[----:B------:R-:W3:Y:S01]  /*19e80*/  LDL.LU R27, [R1+0x2ac] ;  /* 0x0002ac00011b7983 */ /* 0x000ee20000300800 */
[----:B------:R-:W-:-:S03]  /*19e90*/  @!P4 IMAD.IADD R10, R10, 0x1, -R29 ;  /* 0x000000010a0ac824 */ /* 0x000fc600078e0a1d */
[----:B------:R1:W-:Y:S04]  /*19ea0*/  STL [R1+0x2f0], R8 ;  /* 0x0002f00801007387 */ /* 0x0003e80000100800 */
[----:B------:R4:W-:Y:S04]  /*19eb0*/  STL [R1+0x2dc], R9 ;  /* 0x0002dc0901007387 */ /* 0x0009e80000100800 */
[----:B------:R-:W2:Y:S04]  /*19ec0*/  LDL.LU R2, [R1+0x2b0] ;  /* 0x0002b00001027983 */ /* 0x000ea80000300800 */
[----:B0-----:R-:W2:Y:S04]  /*19ed0*/  LDL.LU R4, [R1+0x2a8] ;  /* 0x0002a80001047983 */ /* 0x001ea80000300800 */
[----:B------:R0:W-:Y:S04]  /*19ee0*/  STL [R1+0x2e4], R10 ;  /* 0x0002e40a01007387 */ /* 0x0001e80000100800 */
[----:B-1----:R-:W2:Y:S01]  /*19ef0*/  LDL.LU R8, [R1+0x2a0] ;  /* 0x0002a00001087983 */ /* 0x002ea20000300800 */
[----:B------:R-:W-:-:S02]  /*19f00*/  ISETP.GT.U32.AND P0, PT, R29, R17, PT ;  /* 0x000000111d00720c */ /* 0x000fc40003f04070 */
[----:B-----5:R-:W-:Y:S01]  /*19f10*/  ISETP.GT.U32.AND P5, PT, R29, R14, PT ;  /* 0x0000000e1d00720c */ /* 0x020fe20003fa4070 */
[----:B----4-:R-:W4:Y:S10]  /*19f20*/  LDL.LU R9, [R1+0x28c] ;  /* 0x00028c0001097983 */ /* 0x010f340000300800 */
[--C-:B------:R-:W-:Y:S01]  /*19f30*/  @!P0 IMAD.IADD R17, R17, 0x1, -R29.reuse ;  /* 0x0000000111118824 */ /* 0x100fe200078e0a1d */
[----:B------:R-:W-:Y:S01]  /*19f40*/  ISETP.GT.U32.AND P0, PT, R29, R18, PT ;  /* 0x000000121d00720c */ /* 0x000fe20003f04070 */
[----:B------:R-:W-:-:S03]  /*19f50*/  @!P5 IMAD.IADD R14, R14, 0x1, -R29 ;  /* 0x000000010e0ed824 */ /* 0x000fc600078e0a1d */
[C---:B------:R-:W-:Y:S02]  /*19f60*/  ISETP.GT.U32.AND P5, PT, R29.reuse, R17, PT ;  /* 0x000000111d00720c */ /* 0x040fe40003fa4070 */
[----:B------:R-:W-:-:S07]  /*19f70*/  ISETP.GT.U32.AND P1, PT, R29, R0, PT ;  /* 0x000000001d00720c */ /* 0x000fce0003f24070 */
[--C-:B------:R-:W-:Y:S01]  /*19f80*/  @!P0 IMAD.IADD R18, R18, 0x1, -R29.reuse ;  /* 0x0000000112128824 */ /* 0x100fe200078e0a1d */
[C---:B------:R-:W-:Y:S02]  /*19f90*/  ISETP.GT.U32.AND P0, PT, R29.reuse, R26, PT ;  /* 0x0000001a1d00720c */ /* 0x040fe40003f04070 */
[----:B------:R-:W-:Y:S01]  /*19fa0*/  ISETP.GT.U32.AND P2, PT, R29, R11, PT ;  /* 0x0000000b1d00720c */ /* 0x000fe20003f44070 */
[--C-:B------:R-:W-:Y:S01]  /*19fb0*/  @!P5 IMAD.IADD R17, R17, 0x1, -R29.reuse ;  /* 0x000000011111d824 */ /* 0x100fe200078e0a1d */
[C---:B------:R-:W-:Y:S01]  /*19fc0*/  ISETP.GT.U32.AND P6, PT, R29.reuse, R18, PT ;  /* 0x000000121d00720c */ /* 0x040fe20003fc4070 */
[--C-:B------:R-:W-:Y:S01]  /*19fd0*/  @!P1 IMAD.IADD R0, R0, 0x1, -R29.reuse ;  /* 0x0000000100009824 */ /* 0x100fe200078e0a1d */
[----:B------:R-:W-:Y:S02]  /*19fe0*/  ISETP.GT.U32.AND P3, PT, R29, R12, PT ;  /* 0x0000000c1d00720c */ /* 0x000fe40003f64070 */
[----:B------:R1:W-:Y:S04]  /*19ff0*/  STL [R1+0x2e8], R17 ;  /* 0x0002e81101007387 */ /* 0x0003e80000100800 */
[----:B0-----:R-:W5:Y:S01]  /*1a000*/  LDL.LU R10, [R1+0x294] ;  /* 0x00029400010a7983 */ /* 0x001f620000300800 */
[----:B------:R-:W-:-:S02]  /*1a010*/  @!P0 IMAD.IADD R26, R26, 0x1, -R29 ;  /* 0x000000011a1a8824 */ /* 0x000fc400078e0a1d */
[--C-:B------:R-:W-:Y:S01]  /*1a020*/  @!P2 IMAD.IADD R11, R11, 0x1, -R29.reuse ;  /* 0x000000010b0ba824 */ /* 0x100fe200078e0a1d */
[----:B-1----:R-:W4:Y:S01]  /*1a030*/  LDL.LU R17, [R1+0x298] ;  /* 0x0002980001117983 */ /* 0x002f220000300800 */
[C---:B------:R-:W-:Y:S02]  /*1a040*/  ISETP.GT.U32.AND P0, PT, R29.reuse, R15, PT ;  /* 0x0000000f1d00720c */ /* 0x040fe40003f04070 */
[C---:B------:R-:W-:Y:S01]  /*1a050*/  ISETP.GT.U32.AND P1, PT, R29.reuse, R3, PT ;  /* 0x000000031d00720c */ /* 0x040fe20003f24070 */
[----:B------:R-:W-:Y:S01]  /*1a060*/  @!P6 IMAD.IADD R18, R18, 0x1, -R29 ;  /* 0x000000011212e824 */ /* 0x000fe200078e0a1d */
[C---:B------:R-:W-:Y:S02]  /*1a070*/  ISETP.GT.U32.AND P2, PT, R29.reuse, R5, PT ;  /* 0x000000051d00720c */ /* 0x040fe40003f44070 */
[----:B------:R-:W-:-:S07]  /*1a080*/  ISETP.GT.U32.AND P4, PT, R29, R13, PT ;  /* 0x0000000d1d00720c */ /* 0x000fce0003f84070 */
[--C-:B------:R-:W-:Y:S01]  /*1a090*/  @!P0 IMAD.IADD R15, R15, 0x1, -R29.reuse ;  /* 0x000000010f0f8824 */ /* 0x100fe200078e0a1d */
[----:B------:R-:W-:Y:S01]  /*1a0a0*/  ISETP.GT.U32.AND P5, PT, R29, R14, PT ;  /* 0x0000000e1d00720c */ /* 0x000fe20003fa4070 */
[--C-:B------:R-:W-:Y:S02]  /*1a0b0*/  @!P3 IMAD.IADD R12, R12, 0x1, -R29.reuse ;  /* 0x000000010c0cb824 */ /* 0x100fe400078e0a1d */
[--C-:B------:R-:W-:Y:S01]  /*1a0c0*/  @!P1 IMAD.IADD R3, R3, 0x1, -R29.reuse ;  /* 0x0000000103039824 */ /* 0x100fe200078e0a1d */
[----:B------:R-:W-:Y:S01]  /*1a0d0*/  ISETP.GT.U32.AND P3, PT, R29, R6, PT ;  /* 0x000000061d00720c */ /* 0x000fe20003f64070 */
[--C-:B------:R-:W-:Y:S01]  /*1a0e0*/  @!P2 IMAD.IADD R5, R5, 0x1, -R29.reuse ;  /* 0x000000010505a824 */ /* 0x100fe200078e0a1d */
[----:B------:R-:W-:Y:S01]  /*1a0f0*/  STL [R1+0x2e0], R26 ;  /* 0x0002e01a01007387 */ /* 0x000fe20000100800 */
[----:B------:R-:W-:-:S03]  /*1a100*/  @!P4 IMAD.IADD R13, R13, 0x1, -R29 ;  /* 0x000000010d0dc824 */ /* 0x000fc600078e0a1d */
[----:B------:R-:W-:Y:S03]  /*1a110*/  STL [R1+0x2c4], R0 ;  /* 0x0002c40001007387 */ /* 0x000fe60000100800 */
[--C-:B------:R-:W-:Y:S01]  /*1a120*/  @!P5 IMAD.IADD R14, R14, 0x1, -R29.reuse ;  /* 0x000000010e0ed824 */ /* 0x100fe200078e0a1d */
[----:B------:R-:W-:Y:S03]  /*1a130*/  STL [R1+0x2cc], R11 ;  /* 0x0002cc0b01007387 */ /* 0x000fe60000100800 */
[----:B------:R-:W-:Y:S01]  /*1a140*/  @!P3 IMAD.IADD R6, R6, 0x1, -R29 ;  /* 0x000000010606b824 */ /* 0x000fe200078e0a1d */
[----:B------:R-:W-:Y:S04]  /*1a150*/  STL [R1+0x2d4], R12 ;  /* 0x0002d40c01007387 */ /* 0x000fe80000100800 */
        /* <DEDUP_REMOVED lines=9> */
[C---:B--2---:R-:W-:Y:S02]  /*1a1f0*/  ISETP.GT.U32.AND P0, PT, R29.reuse, R2, PT ;  /* 0x000000021d00720c */ /* 0x044fe40003f04070 */
[----:B------:R-:W-:-:S09]  /*1a200*/  ISETP.GT.U32.AND P1, PT, R29, R4, PT ;  /* 0x000000041d00720c */ /* 0x000fd20003f24070 */
[--C-:B------:R-:W-:Y:S01]  /*1a210*/  @!P6 IMAD.IADD R27, R27, 0x1, -R29.reuse ;  /* 0x000000011b1be824 */ /* 0x100fe200078e0a1d */
[C---:B------:R-:W-:Y:S02]  /*1a220*/  ISETP.GT.U32.AND P6, PT, R29.reuse, R15, PT ;  /* 0x0000000f1d00720c */ /* 0x040fe40003fc4070 */
[C---:B------:R-:W-:Y:S01]  /*1a230*/  ISETP.GT.U32.AND P2, PT, R29.reuse, R8, PT ;  /* 0x000000081d00720c */ /* 0x040fe20003f44070 */
        /* <DEDUP_REMOVED lines=10> */
[----:B0-----:R-:W2:Y:S07]  /*1a2e0*/  LDL.LU R15, [R1+0x280] ;  /* 0x00028000010f7983 */ /* 0x001eae0000300800 */
[----:B------:R-:W-:Y:S01]  /*1a2f0*/  @!P2 IMAD.IADD R6, R6, 0x1, -R29 ;  /* 0x000000010606a824 */ /* 0x000fe200078e0a1d */
[----:B------:R-:W3:Y:S04]  /*1a300*/  LDL.LU R0, [R1+0x278] ;  /* 0x0002780001007983 */ /* 0x000ee80000300800 */
[----:B------:R0:W-:Y:S04]  /*1a310*/  STL [R1+0x2bc], R3 ;  /* 0x0002bc0301007387 */ /* 0x0001e80000100800 */
[----:B------:R1:W-:Y:S04]  /*1a320*/  STL [R1+0x2c0], R5 ;  /* 0x0002c00501007387 */ /* 0x0003e80000100800 */
[----:B0-----:R-:W2:Y:S04]  /*1a330*/  LDL.LU R3, [R1+0x264] ;  /* 0x0002640001037983 */ /* 0x001ea80000300800 */
[----:B-1----:R-:W2:Y:S04]  /*1a340*/  LDL.LU R5, [R1+0x26c] ;  /* 0x00026c0001057983 */ /* 0x002ea80000300800 */
[----:B------:R0:W-:Y:S04]  /*1a350*/  STL [R1+0x2b8], R6 ;  /* 0x0002b80601007387 */ /* 0x0001e80000100800 */
[----:B0-----:R-:W2:Y:S01]  /*1a360*/  LDL.LU R6, [R1+0x270] ;  /* 0x0002700001067983 */ /* 0x001ea20000300800 */
[----:B------:R-:W-:-:S02]  /*1a370*/  ISETP.GT.U32.AND P4, PT, R29, R7, PT ;  /* 0x000000071d00720c */ /* 0x000fc40003f84070 */
[C---:B------:R-:W-:Y:S02]  /*1a380*/  ISETP.GT.U32.AND P5, PT, R29.reuse, R16, PT ;  /* 0x000000101d00720c */ /* 0x040fe40003fa4070 */
[----:B----4-:R-:W-:-:S09]  /*1a390*/  ISETP.GT.U32.AND P3, PT, R29, R9, PT ;  /* 0x000000091d00720c */ /* 0x010fd20003f64070 */
[--C-:B------:R-:W-:Y:S01]  /*1a3a0*/  @!P4 IMAD.IADD R7, R7, 0x1, -R29.reuse ;  /* 0x000000010707c824 */ /* 0x100fe200078e0a1d */
[C---:B-----5:R-:W-:Y:S01]  /*1a3b0*/  ISETP.GT.U32.AND P4, PT, R29.reuse, R10, PT ;  /* 0x0000000a1d00720c */ /* 0x060fe20003f84070 */
[--C-:B------:R-:W-:Y:S01]  /*1a3c0*/  @!P5 IMAD.IADD R16, R16, 0x1, -R29.reuse ;  /* 0x000000011010d824 */ /* 0x100fe200078e0a1d */
[----:B------:R-:W-:Y:S01]  /*1a3d0*/  ISETP.GT.U32.AND P5, PT, R29, R17, PT ;  /* 0x000000111d00720c */ /* 0x000fe20003fa4070 */
[----:B------:R-:W-:Y:S01]  /*1a3e0*/  @!P3 IMAD.IADD R9, R9, 0x1, -R29 ;  /* 0x000000010909b824 */ /* 0x000fe200078e0a1d */
[C---:B------:R-:W-:Y:S02]  /*1a3f0*/  ISETP.GT.U32.AND P3, PT, R29.reuse, R7, PT ;  /* 0x000000071d00720c */ /* 0x040fe40003f64070 */
[----:B------:R-:W-:-:S07]  /*1a400*/  ISETP.GT.U32.AND P0, PT, R29, R2, PT ;  /* 0x000000021d00720c */ /* 0x000fce0003f04070 */
[--C-:B------:R-:W-:Y:S01]  /*1a410*/  @!P4 IMAD.IADD R10, R10, 0x1, -R29.reuse ;  /* 0x000000010a0ac824 */ /* 0x100fe200078e0a1d */
[----:B------:R-:W-:Y:S01]  /*1a420*/  ISETP.GT.U32.AND P4, PT, R29, R16, PT ;  /* 0x000000101d00720c */ /* 0x000fe20003f84070 */
[--C-:B------:R-:W-:Y:S01]  /*1a430*/  @!P5 IMAD.IADD R17, R17, 0x1, -R29.reuse ;  /* 0x000000011111d824 */ /* 0x100fe200078e0a1d */
        /* <DEDUP_REMOVED lines=9> */
[C---:B------:R-:W-:Y:S01]  /*1a4d0*/  ISETP.GT.U32.AND P2, PT, R29.reuse, R8, PT ;  /* 0x000000081d00720c */ /* 0x040fe20003f44070 */
[----:B------:R0:W-:Y:S01]  /*1a4e0*/  STL [R1+0x29c], R7 ;  /* 0x00029c0701007387 */ /* 0x0001e20000100800 */
[----:B------:R-:W-:Y:S01]  /*1a4f0*/  @!P1 IMAD.IADD R4, R4, 0x1, -R29 ;  /* 0x0000000104049824 */ /* 0x000fe200078e0a1d */
[----:B------:R-:W-:-:S02]  /*1a500*/  ISETP.GT.U32.AND P1, PT, R29, R12, PT ;  /* 0x0000000c1d00720c */ /* 0x000fc40003f24070 */
[----:B0-----:R-:W4:Y:S02]  /*1a510*/  LDL.LU R7, [R1+0x268] ;  /* 0x0002680001077983 */ /* 0x001f240000300800 */
[--C-:B------:R-:W-:Y:S01]  /*1a520*/  @!P4 IMAD.IADD R17, R17, 0x1, -R29.reuse ;  /* 0x000000011111c824 */ /* 0x100fe200078e0a1d */
[----:B------:R-:W-:Y:S01]  /*1a530*/  ISETP.GT.U32.AND P3, PT, R29, R9, PT ;  /* 0x000000091d00720c */ /* 0x000fe20003f64070 */
[--C-:B------:R-:W-:Y:S01]  /*1a540*/  @!P5 IMAD.IADD R18, R18, 0x1, -R29.reuse ;  /* 0x000000011212d824 */ /* 0x100fe200078e0a1d */
[----:B------:R0:W-:Y:S01]  /*1a550*/  STL [R1+0x2a4], R16 ;  /* 0x0002a41001007387 */ /* 0x0001e20000100800 */
[--C-:B------:R-:W-:Y:S01]  /*1a560*/  @!P0 IMAD.IADD R11, R11, 0x1, -R29.reuse ;  /* 0x000000010b0b8824 */ /* 0x100fe200078e0a1d */
[C---:B------:R-:W-:Y:S01]  /*1a570*/  ISETP.GT.U32.AND P6, PT, R29.reuse, R10, PT ;  /* 0x0000000a1d00720c */ /* 0x040fe20003fc4070 */
[--C-:B------:R-:W-:Y:S01]  /*1a580*/  @!P2 IMAD.IADD R8, R8, 0x1, -R29.reuse ;  /* 0x000000010808a824 */ /* 0x100fe200078e0a1d */
[----:B------:R-:W-:Y:S01]  /*1a590*/  ISETP.GT.U32.AND P2, PT, R29, R13, PT ;  /* 0x0000000d1d00720c */ /* 0x000fe20003f44070 */
[----:B0-----:R-:W5:Y:S01]  /*1a5a0*/  LDL.LU R16, [R1+0x254] ;  /* 0x0002540001107983 */ /* 0x001f620000300800 */
[----:B------:R-:W-:-:S05]  /*1a5b0*/  @!P1 IMAD.IADD R12, R12, 0x1, -R29 ;  /* 0x000000010c0c9824 */ /* 0x000fca00078e0a1d */
[--C-:B------:R-:W-:Y:S01]  /*1a5c0*/  @!P3 IMAD.IADD R9, R9, 0x1, -R29.reuse ;  /* 0x000000010909b824 */ /* 0x100fe200078e0a1d */
[----:B------:R-:W-:Y:S03]  /*1a5d0*/  STL [R1+0x2ac], R27 ;  /* 0x0002ac1b01007387 */ /* 0x000fe60000100800 */
[--C-:B------:R-:W-:Y:S02]  /*1a5e0*/  @!P6 IMAD.IADD R10, R10, 0x1, -R29.reuse ;  /* 0x000000010a0ae824 */ /* 0x100fe400078e0a1d */
[----:B------:R-:W-:Y:S01]  /*1a5f0*/  @!P2 IMAD.IADD R13, R13, 0x1, -R29 ;  /* 0x000000010d0da824 */ /* 0x000fe200078e0a1d */
        /* <DEDUP_REMOVED lines=16> */
[----:B------:R-:W-:Y:S01]  /*1a700*/  ISETP.GT.U32.AND P1, PT, R29, R6, PT ;  /* 0x000000061d00720c */ /* 0x000fe20003f24070 */
[--C-:B------:R-:W-:Y:S01]  /*1a710*/  @!P5 IMAD.IADD R3, R3, 0x1, -R29.reuse ;  /* 0x000000010303d824 */ /* 0x100fe200078e0a1d */
[----:B------:R-:W-:Y:S01]  /*1a720*/  ISETP.GT.U32.AND P5, PT, R29, R11, PT ;  /* 0x0000000b1d00720c */ /* 0x000fe20003fa4070 */
        /* <DEDUP_REMOVED lines=13> */
[----:B------:R-:W2:Y:S04]  /*1a800*/  LDL.LU R2, [R1+0x240] ;  /* 0x0002400001027983 */ /* 0x000ea80000300800 */
[----:B0-----:R-:W2:Y:S04]  /*1a810*/  LDL.LU R11, [R1+0x224] ;  /* 0x00022400010b7983 */ /* 0x001ea80000300800 */
[----:B------:R0:W-:Y:S04]  /*1a820*/  STL [R1+0x284], R13 ;  /* 0x0002840d01007387 */ /* 0x0001e80000100800 */
[----:B-1----:R-:W2:Y:S04]  /*1a830*/  LDL.LU R12, [R1+0x22c] ;  /* 0x00022c00010c7983 */ /* 0x002ea80000300800 */
[----:B0-----:R-:W2:Y:S01]  /*1a840*/  LDL.LU R13, [R1+0x234] ;  /* 0x00023400010d7983 */ /* 0x001ea20000300800 */
[----:B------:R-:W-:-:S02]  /*1a850*/  ISETP.GT.U32.AND P3, PT, R29, R14, PT ;  /* 0x0000000e1d00720c */ /* 0x000fc40003f64070 */
[C---:B------:R-:W-:Y:S02]  /*1a860*/  ISETP.GT.U32.AND P6, PT, R29.reuse, R15, PT ;  /* 0x0000000f1d00720c */ /* 0x040fe40003fc4070 */
[----:B----4-:R-:W-:-:S09]  /*1a870*/  ISETP.GT.U32.AND P2, PT, R29, R7, PT ;  /* 0x000000071d00720c */ /* 0x010fd20003f44070 */
[--C-:B------:R-:W-:Y:S01]  /*1a880*/  @!P3 IMAD.IADD R14, R14, 0x1, -R29.reuse ;  /* 0x000000010e0eb824 */ /* 0x100fe200078e0a1d */
[----:B------:R-:W-:Y:S01]  /*1a890*/  ISETP.GT.U32.AND P3, PT, R29, R22, PT ;  /* 0x000000161d00720c */ /* 0x000fe20003f64070 */
[--C-:B------:R-:W-:Y:S01]  /*1a8a0*/  @!P6 IMAD.IADD R15, R15, 0x1, -R29.reuse ;  /* 0x000000010f0fe824 */ /* 0x100fe200078e0a1d */
[----:B-----5:R-:W-:Y:S01]  /*1a8b0*/  ISETP.GT.U32.AND P6, PT, R29, R16, PT ;  /* 0x000000101d00720c */ /* 0x020fe20003fc4070 */
[----:B------:R-:W-:Y:S01]  /*1a8c0*/  @!P2 IMAD.IADD R7, R7, 0x1, -R29 ;  /* 0x000000010707a824 */ /* 0x000fe200078e0a1d */
[C---:B------:R-:W-:Y:S02]  /*1a8d0*/  ISETP.GT.U32.AND P2, PT, R29.reuse, R14, PT ;  /* 0x0000000e1d00720c */ /* 0x040fe40003f44070 */
[C---:B------:R-:W-:Y:S02]  /*1a8e0*/  ISETP.GT.U32.AND P4, PT, R29.reuse, R0, PT ;  /* 0x000000001d00720c */ /* 0x040fe40003f84070 */
[----:B------:R-:W-:-:S05]  /*1a8f0*/  ISETP.GT.U32.AND P5, PT, R29, R3, PT ;  /* 0x000000031d00720c */ /* 0x000fca0003fa4070 */
[--C-:B------:R-:W-:Y:S01]  /*1a900*/  @!P3 IMAD.IADD R22, R22, 0x1, -R29.reuse ;  /* 0x000000011616b824 */ /* 0x100fe200078e0a1d */
[C---:B------:R-:W-:Y:S01]  /*1a910*/  ISETP.GT.U32.AND P3, PT, R29.reuse, R15, PT ;  /* 0x0000000f1d00720c */ /* 0x040fe20003f64070 */
[--C-:B------:R-:W-:Y:S01]  /*1a920*/  @!P6 IMAD.IADD R16, R16, 0x1, -R29.reuse ;  /* 0x000000011010e824 */ /* 0x100fe200078e0a1d */
[C---:B------:R-:W-:Y:S01]  /*1a930*/  ISETP.GT.U32.AND P0, PT, R29.reuse, R5, PT ;  /* 0x000000051d00720c */ /* 0x040fe20003f04070 */
[--C-:B------:R-:W-:Y:S02]  /*1a940*/  @!P2 IMAD.IADD R14, R14, 0x1, -R29.reuse ;  /* 0x000000010e0ea824 */ /* 0x100fe400078e0a1d */
[--C-:B------:R-:W-:Y:S01]  /*1a950*/  @!P4 IMAD.IADD R0, R0, 0x1, -R29.reuse ;  /* 0x000000010000c824 */ /* 0x100fe200078e0a1d */
[----:B------:R-:W-:Y:S01]  /*1a960*/  ISETP.GT.U32.AND P1, PT, R29, R6, PT ;  /* 0x000000061d00720c */ /* 0x000fe20003f24070 */
[----:B------:R-:W-:-:S06]  /*1a970*/  @!P5 IMAD.IADD R3, R3, 0x1, -R29 ;  /* 0x000000010303d824 */ /* 0x000fcc00078e0a1d */
[--C-:B------:R-:W-:Y:S01]  /*1a980*/  @!P3 IMAD.IADD R15, R15, 0x1, -R29.reuse ;  /* 0x000000010f0fb824 */ /* 0x100fe200078e0a1d */
[C---:B------:R-:W-:Y:S01]  /*1a990*/  ISETP.GT.U32.AND P3, PT, R29.reuse, R16, PT ;  /* 0x000000101d00720c */ /* 0x040fe20003f64070 */
[----:B------:R0:W-:Y:S01]  /*1a9a0*/  STL [R1+0x288], R14 ;  /* 0x0002880e01007387 */ /* 0x0001e20000100800 */
[----:B------:R-:W-:Y:S01]  /*1a9b0*/  ISETP.GT.U32.AND P4, PT, R29, R17, PT ;  /* 0x000000111d00720c */ /* 0x000fe20003f84070 */
[----:B------:R-:W-:Y:S01]  /*1a9c0*/  @!P0 IMAD.IADD R5, R5, 0x1, -R29 ;  /* 0x0000000105058824 */ /* 0x000fe200078e0a1d */
[C---:B------:R-:W-:Y:S01]  /*1a9d0*/  ISETP.GT.U32.AND P5, PT, R29.reuse, R4, PT ;  /* 0x000000041d00720c */ /* 0x040fe20003fa4070 */
[----:B0-----:R-:W4:Y:S01]  /*1a9e0*/  LDL.LU R14, [R1+0x238] ;  /* 0x00023800010e7983 */ /* 0x001f220000300800 */
[----:B------:R-:W-:-:S07]  /*1a9f0*/  ISETP.GT.U32.AND P0, PT, R29, R8, PT ;  /* 0x000000081d00720c */ /* 0x000fce0003f04070 */
[--C-:B------:R-:W-:Y:S01]  /*1aa00*/  @!P3 IMAD.IADD R16, R16, 0x1, -R29.reuse ;  /* 0x000000011010b824 */ /* 0x100fe200078e0a1d */
[C---:B------:R-:W-:Y:S01]  /*1aa10*/  ISETP.GT.U32.AND P6, PT, R29.reuse, R22, PT ;  /* 0x000000161d00720c */ /* 0x040fe20003fc4070 */
[----:B------:R0:W-:Y:S01]  /*1aa20*/  STL [R1+0x280], R15 ;  /* 0x0002800f01007387 */ /* 0x0001e20000100800 */
[----:B------:R-:W-:Y:S01]  /*1aa30*/  ISETP.GT.U32.AND P2, PT, R29, R7, PT ;  /* 0x000000071d00720c */ /* 0x000fe20003f44070 */
[--C-:B------:R-:W-:Y:S02]  /*1aa40*/  @!P4 IMAD.IADD R17, R17, 0x1, -R29.reuse ;  /* 0x000000011111c824 */ /* 0x100fe400078e0a1d */
[--C-:B------:R-:W-:Y:S01]  /*1aa50*/  @!P1 IMAD.IADD R6, R6, 0x1, -R29.reuse ;  /* 0x0000000106069824 */ /* 0x100fe200078e0a1d */
[----:B------:R-:W-:Y:S01]  /*1aa60*/  ISETP.GT.U32.AND P1, PT, R29, R9, PT ;  /* 0x000000091d00720c */ /* 0x000fe20003f24070 */
[--C-:B------:R-:W-:Y:S01]  /*1aa70*/  @!P5 IMAD.IADD R4, R4, 0x1, -R29.reuse ;  /* 0x000000010404d824 */ /* 0x100fe200078e0a1d */
[----:B0-----:R-:W5:Y:S01]  /*1aa80*/  LDL.LU R15, [R1+0x230] ;  /* 0x00023000010f7983 */ /* 0x001f620000300800 */
[----:B------:R-:W-:-:S04]  /*1aa90*/  @!P0 IMAD.IADD R8, R8, 0x1, -R29 ;  /* 0x0000000108088824 */ /* 0x000fc800078e0a1d */
[--C-:B------:R-:W-:Y:S01]  /*1aaa0*/  @!P6 IMAD.IADD R22, R22, 0x1, -R29.reuse ;  /* 0x000000011616e824 */ /* 0x100fe200078e0a1d */
[----:B------:R-:W-:Y:S01]  /*1aab0*/  STL [R1+0x278], R0 ;  /* 0x0002780001007387 */ /* 0x000fe20000100800 */
[----:B------:R-:W-:-:S03]  /*1aac0*/  @!P2 IMAD.IADD R7, R7, 0x1, -R29 ;  /* 0x000000010707a824 */ /* 0x000fc600078e0a1d */
[----:B------:R-:W-:Y:S01]  /*1aad0*/  STL [R1+0x264], R3 ;  /* 0x0002640301007387 */ /* 0x000fe20000100800 */
[--C-:B------:R-:W-:Y:S01]  /*1aae0*/  @!P1 IMAD.IADD R9, R9, 0x1, -R29.reuse ;  /* 0x0000000109099824 */ /* 0x100fe200078e0a1d */
[----:B------:R-:W-:Y:S02]  /*1aaf0*/  ISETP.GT.U32.AND P2, PT, R29, R10, PT ;  /* 0x0000000a1d00720c */ /* 0x000fe40003f44070 */
[----:B------:R-:W-:Y:S04]  /*1ab00*/  STL [R1+0x26c], R5 ;  /* 0x00026c0501007387 */ /* 0x000fe80000100800 */
[----:B------:R-:W-:Y:S04]  /*1ab10*/  STL [R1+0x270], R6 ;  /* 0x0002700601007387 */ /* 0x000fe80000100800 */
[----:B------:R0:W-:Y:S04]  /*1ab20*/  STL [R1+0x24c], R22 ;  /* 0x00024c1601007387 */ /* 0x0001e80000100800 */
[----:B------:R-:W-:Y:S04]  /*1ab30*/  STL [R1+0x268], R7 ;  /* 0x0002680701007387 */ /* 0x000fe80000100800 */
[----:B0-----:R-:W5:Y:S04]  /*1ab40*/  LDL R22, [R1+0x3410] ;  /* 0x0034100001167983 */ /* 0x001f680000100800 */
[----:B------:R0:W-:Y:S01]  /*1ab50*/  STL [R1+0x254], R16 ;  /* 0x0002541001007387 */ /* 0x0001e20000100800 */
[----:B------:R-:W-:-:S03]  /*1ab60*/  @!P2 IMAD.IADD R10, R10, 0x1, -R29 ;  /* 0x000000010a0aa824 */ /* 0x000fc600078e0a1d */
[----:B0-----:R-:W5:Y:S04]  /*1ab70*/  LDL.LU R16, [R1+0x228] ;  /* 0x0002280001107983 */ /* 0x001f680000300800 */
[----:B------:R-:W5:Y:S04]  /*1ab80*/  LDL.LU R3, [R1+0x214] ;  /* 0x0002140001037983 */ /* 0x000f680000300800 */
[----:B------:R-:W5:Y:S04]  /*1ab90*/  LDL.LU R5, [R1+0x21c] ;  /* 0x00021c0001057983 */ /* 0x000f680000300800 */
[----:B------:R-:W5:Y:S04]  /*1aba0*/  LDL.LU R6, [R1+0x220] ;  /* 0x0002200001067983 */ /* 0x000f680000300800 */
[----:B------:R-:W5:Y:S01]  /*1abb0*/  LDL.LU R7, [R1+0x218] ;  /* 0x0002180001077983 */ /* 0x000f620000300800 */
[----:B---3--:R-:W-:-:S02]  /*1abc0*/  ISETP.GT.U32.AND P3, PT, R29, R27, PT ;  /* 0x0000001b1d00720c */ /* 0x008fc40003f64070 */
[C---:B--2---:R-:W-:Y:S02]  /*1abd0*/  ISETP.GT.U32.AND P4, PT, R29.reuse, R2, PT ;  /* 0x000000021d00720c */ /* 0x044fe40003f84070 */
[----:B------:R-:W-:-:S09]  /*1abe0*/  ISETP.GT.U32.AND P5, PT, R29, R11, PT ;  /* 0x0000000b1d00720c */ /* 0x000fd20003fa4070 */
[--C-:B------:R-:W-:Y:S01]  /*1abf0*/  @!P3 IMAD.IADD R27, R27, 0x1, -R29.reuse ;  /* 0x000000011b1bb824 */ /* 0x100fe200078e0a1d */
[C---:B------:R-:W-:Y:S02]  /*1ac00*/  ISETP.GT.U32.AND P3, PT, R29.reuse, R17, PT ;  /* 0x000000111d00720c */ /* 0x040fe40003f64070 */
[C---:B------:R-:W-:Y:S01]  /*1ac10*/  ISETP.GT.U32.AND P0, PT, R29.reuse, R12, PT ;  /* 0x0000000c1d00720c */ /* 0x040fe20003f04070 */
        /* <DEDUP_REMOVED lines=15> */
[----:B------:R-:W3:Y:S04]  /*1ad10*/  LDL.LU R0, [R1+0x204] ;  /* 0x0002040001007983 */ /* 0x000ee80000300800 */
[----:B------:R0:W-:Y:S04]  /*1ad20*/  STL [R1+0x260], R4 ;  /* 0x0002600401007387 */ /* 0x0001e80000100800 */
[----:B------:R1:W-:Y:S04]  /*1ad30*/  STL [R1+0x258], R8 ;  /* 0x0002580801007387 */ /* 0x0003e80000100800 */
[----:B0-----:R-:W2:Y:S04]  /*1ad40*/  LDL.LU R4, [R1+0x20c] ;  /* 0x00020c0001047983 */ /* 0x001ea80000300800 */
[----:B-1----:R-:W2:Y:S04]  /*1ad50*/  LDL.LU R8, [R1+0x210] ;  /* 0x0002100001087983 */ /* 0x002ea80000300800 */
[----:B------:R0:W-:Y:S01]  /*1ad60*/  STL [R1+0x250], R9 ;  /* 0x0002500901007387 */ /* 0x0001e20000100800 */
[----:B------:R-:W-:-:S03]  /*1ad70*/  @!P1 IMAD.IADD R10, R10, 0x1, -R29 ;  /* 0x000000010a0a9824 */ /* 0x000fc600078e0a1d */
[----:B0-----:R-:W2:Y:S04]  /*1ad80*/  LDL.LU R9, [R1+0x208] ;  /* 0x0002080001097983 */ /* 0x001ea80000300800 */
[----:B------:R0:W-:Y:S04]  /*1ad90*/  STL [R1+0x23c], R10 ;  /* 0x00023c0a01007387 */ /* 0x0001e80000100800 */
[----:B0-----:R-:W2:Y:S01]  /*1ada0*/  LDL.LU R10, [R1+0x200] ;  /* 0x00020000010a7983 */ /* 0x001ea20000300800 */
[C---:B------:R-:W-:Y:S02]  /*1adb0*/  ISETP.GT.U32.AND P6, PT, R29.reuse, R18, PT ;  /* 0x000000121d00720c */ /* 0x040fe40003fc4070 */
[----:B----4-:R-:W-:-:S02]  /*1adc0*/  ISETP.GT.U32.AND P2, PT, R29, R14, PT ;  /* 0x0000000e1d00720c */ /* 0x010fc40003f44070 */
[----:B------:R-:W-:-:S09]  /*1add0*/  ISETP.GT.U32.AND P3, PT, R29, R27, PT ;  /* 0x0000001b1d00720c */ /* 0x000fd20003f64070 */
[--C-:B------:R-:W-:Y:S01]  /*1ade0*/  @!P6 IMAD.IADD R18, R18, 0x1, -R29.reuse ;  /* 0x000000011212e824 */ /* 0x100fe200078e0a1d */
[----:B-----5:R-:W-:Y:S01]  /*1adf0*/  ISETP.GT.U32.AND P6, PT, R29, R15, PT ;  /* 0x0000000f1d00720c */ /* 0x020fe20003fc4070 */
[----:B------:R-:W-:-:S03]  /*1ae00*/  @!P2 IMAD.IADD R14, R14, 0x1, -R29 ;  /* 0x000000010e0ea824 */ /* 0x000fc600078e0a1d */
[C---:B------:R-:W-:Y:S02]  /*1ae10*/  ISETP.GT.U32.AND P2, PT, R29.reuse, R18, PT ;  /* 0x000000121d00720c */ /* 0x040fe40003f44070 */
[C---:B------:R-:W-:Y:S02]  /*1ae20*/  ISETP.GT.U32.AND P4, PT, R29.reuse, R2, PT ;  /* 0x000000021d00720c */ /* 0x040fe40003f84070 */
[----:B------:R-:W-:-:S05]  /*1ae30*/  ISETP.GT.U32.AND P5, PT, R29, R11, PT ;  /* 0x0000000b1d00720c */ /* 0x000fca0003fa4070 */
[--C-:B------:R-:W-:Y:S01]  /*1ae40*/  @!P6 IMAD.IADD R15, R15, 0x1, -R29.reuse ;  /* 0x000000010f0fe824 */ /* 0x100fe200078e0a1d */
[----:B------:R-:W-:Y:S01]  /*1ae50*/  ISETP.GT.U32.AND P0, PT, R29, R12, PT ;  /* 0x0000000c1d00720c */ /* 0x000fe20003f04070 */
[--C-:B------:R-:W-:Y:S02]  /*1ae60*/  @!P3 IMAD.IADD R27, R27, 0x1, -R29.reuse ;  /* 0x000000011b1bb824 */ /* 0x100fe400078e0a1d */
[--C-:B------:R-:W-:Y:S01]  /*1ae70*/  @!P2 IMAD.IADD R18, R18, 0x1, -R29.reuse ;  /* 0x000000011212a824 */ /* 0x100fe200078e0a1d */
[----:B------:R-:W-:Y:S01]  /*1ae80*/  ISETP.GT.U32.AND P2, PT, R29, R15, PT ;  /* 0x0000000f1d00720c */ /* 0x000fe20003f44070 */
[--C-:B------:R-:W-:Y:S02]  /*1ae90*/  @!P4 IMAD.IADD R2, R2, 0x1, -R29.reuse ;  /* 0x000000010202c824 */ /* 0x100fe400078e0a1d */
[----:B------:R-:W-:Y:S01]  /*1aea0*/  @!P5 IMAD.IADD R11, R11, 0x1, -R29 ;  /* 0x000000010b0bd824 */ /* 0x000fe200078e0a1d */
[C---:B------:R-:W-:Y:S01]  /*1aeb0*/  ISETP.GT.U32.AND P3, PT, R29.reuse, R16, PT ;  /* 0x000000101d00720c */ /* 0x040fe20003f64070 */
[----:B------:R0:W-:Y:S01]  /*1aec0*/  STL [R1+0x244], R18 ;  /* 0x0002441201007387 */ /* 0x0001e20000100800 */
[----:B------:R-:W-:-:S02]  /*1aed0*/  ISETP.GT.U32.AND P4, PT, R29, R3, PT ;  /* 0x000000031d00720c */ /* 0x000fc40003f84070 */
[----:B------:R-:W-:Y:S01]  /*1aee0*/  ISETP.GT.U32.AND P5, PT, R29, R5, PT ;  /* 0x000000051d00720c */ /* 0x000fe20003fa4070 */
[----:B0-----:R-:W4:Y:S04]  /*1aef0*/  LDL.LU R18, [R1+0x1ec] ;  /* 0x0001ec0001127983 */ /* 0x001f280000300800 */
[--C-:B------:R-:W-:Y:S02]  /*1af00*/  @!P2 IMAD.IADD R15, R15, 0x1, -R29.reuse ;  /* 0x000000010f0fa824 */ /* 0x100fe400078e0a1d */
[--C-:B------:R-:W-:Y:S01]  /*1af10*/  @!P0 IMAD.IADD R12, R12, 0x1, -R29.reuse ;  /* 0x000000010c0c8824 */ /* 0x100fe200078e0a1d */
[C---:B------:R-:W-:Y:S01]  /*1af20*/  ISETP.GT.U32.AND P0, PT, R29.reuse, R6, PT ;  /* 0x000000061d00720c */ /* 0x040fe20003f04070 */
[--C-:B------:R-:W-:Y:S01]  /*1af30*/  @!P3 IMAD.IADD R16, R16, 0x1, -R29.reuse ;  /* 0x000000011010b824 */ /* 0x100fe200078e0a1d */
[----:B------:R-:W-:Y:S01]  /*1af40*/  ISETP.GT.U32.AND P1, PT, R29, R13, PT ;  /* 0x0000000d1d00720c */ /* 0x000fe20003f24070 */
[--C-:B------:R-:W-:Y:S01]  /*1af50*/  @!P4 IMAD.IADD R3, R3, 0x1, -R29.reuse ;  /* 0x000000010303c824 */ /* 0x100fe200078e0a1d */
[----:B------:R-:W-:Y:S01]  /*1af60*/  ISETP.GT.U32.AND P6, PT, R29, R14, PT ;  /* 0x0000000e1d00720c */ /* 0x000fe20003fc4070 */
[--C-:B------:R-:W-:Y:S01]  /*1af70*/  @!P5 IMAD.IADD R5, R5, 0x1, -R29.reuse ;  /* 0x000000010505d824 */ /* 0x100fe200078e0a1d */
[----:B------:R-:W-:Y:S07]  /*1af80*/  STL [R1+0x248], R27 ;  /* 0x0002481b01007387 */ /* 0x000fee0000100800 */
[----:B------:R-:W-:-:S02]  /*1af90*/  @!P0 IMAD.IADD R6, R6, 0x1, -R29 ;  /* 0x0000000106068824 */ /* 0x000fc400078e0a1d */
[--C-:B------:R-:W-:Y:S01]  /*1afa0*/  @!P1 IMAD.IADD R13, R13, 0x1, -R29.reuse ;  /* 0x000000010d0d9824 */ /* 0x100fe200078e0a1d */
[----:B------:R-:W-:Y:S01]  /*1afb0*/  ISETP.GT.U32.AND P1, PT, R29, R7, PT ;  /* 0x000000071d00720c */ /* 0x000fe20003f24070 */
[----:B------:R-:W-:Y:S01]  /*1afc0*/  STL [R1+0x240], R2 ;  /* 0x0002400201007387 */ /* 0x000fe20000100800 */
[----:B------:R-:W-:-:S03]  /*1afd0*/  @!P6 IMAD.IADD R14, R14, 0x1, -R29 ;  /* 0x000000010e0ee824 */ /* 0x000fc600078e0a1d */
[----:B------:R0:W-:Y:S04]  /*1afe0*/  STL [R1+0x224], R11 ;  /* 0x0002240b01007387 */ /* 0x0001e80000100800 */
[----:B------:R1:W-:Y:S04]  /*1aff0*/  STL [R1+0x22c], R12 ;  /* 0x00022c0c01007387 */ /* 0x0003e80000100800 */
[----:B------:R5:W-:Y:S04]  /*1b000*/  STL [R1+0x234], R13 ;  /* 0x0002340d01007387 */ /* 0x000be80000100800 */
[----:B0-----:R-:W4:Y:S04]  /*1b010*/  LDL.LU R11, [R1+0x1f8] ;  /* 0x0001f800010b7983 */ /* 0x001f280000300800 */
[----:B------:R0:W-:Y:S04]  /*1b020*/  STL [R1+0x238], R14 ;  /* 0x0002380e01007387 */ /* 0x0001e80000100800 */
[----:B-1----:R-:W4:Y:S04]  /*1b030*/  LDL.LU R12, [R1+0x1f0] ;  /* 0x0001f000010c7983 */ /* 0x002f280000300800 */
[----:B-----5:R-:W5:Y:S01]  /*1b040*/  LDL.LU R13, [R1+0x1d4] ;  /* 0x0001d400010d7983 */ /* 0x020f620000300800 */
[----:B------:R-:W-:-:S03]  /*1b050*/  @!P1 IMAD.IADD R7, R7, 0x1, -R29 ;  /* 0x0000000107079824 */ /* 0x000fc600078e0a1d */
[----:B------:R1:W-:Y:S04]  /*1b060*/  STL [R1+0x230], R15 ;  /* 0x0002300f01007387 */ /* 0x0003e80000100800 */
[----:B0-----:R-:W5:Y:S04]  /*1b070*/  LDL.LU R14, [R1+0x1dc] ;  /* 0x0001dc00010e7983 */ /* 0x001f680000300800 */
[----:B-1----:R-:W5:Y:S01]  /*1b080*/  LDL.LU R15, [R1+0x1e4] ;  /* 0x0001e400010f7983 */ /* 0x002f620000300800 */
[C---:B---3--:R-:W-:Y:S02]  /*1b090*/  ISETP.GT.U32.AND P2, PT, R29.reuse, R0, PT ;  /* 0x000000001d00720c */ /* 0x048fe40003f44070 */
[----:B--2---:R-:W-:-:S02]  /*1b0a0*/  ISETP.GT.U32.AND P3, PT, R29, R4, PT ;  /* 0x000000041d00720c */ /* 0x004fc40003f64070 */
        /* <DEDUP_REMOVED lines=10> */
[C---:B------:R-:W-:Y:S02]  /*1b150*/  ISETP.GT.U32.AND P5, PT, R29.reuse, R6, PT ;  /* 0x000000061d00720c */ /* 0x040fe40003fa4070 */
[----:B------:R-:W-:Y:S01]  /*1b160*/  ISETP.GT.U32.AND P0, PT, R29, R10, PT ;  /* 0x0000000a1d00720c */ /* 0x000fe20003f04070 */
[--C-:B------:R-:W-:Y:S01]  /*1b170*/  @!P3 IMAD.IADD R3, R3, 0x1, -R29.reuse ;  /* 0x000000010303b824 */ /* 0x100fe200078e0a1d */
[----:B------:R0:W-:Y:S01]  /*1b180*/  STL [R1+0x228], R16 ;  /* 0x0002281001007387 */ /* 0x0001e20000100800 */
[----:B------:R-:W-:-:S08]  /*1b190*/  @!P4 IMAD.IADD R5, R5, 0x1, -R29 ;  /* 0x000000010505c824 */ /* 0x000fd000078e0a1d */
[--C-:B------:R-:W-:Y:S01]  /*1b1a0*/  @!P5 IMAD.IADD R6, R6, 0x1, -R29.reuse ;  /* 0x000000010606d824 */ /* 0x100fe200078e0a1d */
[----:B0-----:R-:W2:Y:S01]  /*1b1b0*/  LDL.LU R16, [R1+0x1e8] ;  /* 0x0001e80001107983 */ /* 0x001ea20000300800 */
[--C-:B------:R-:W-:Y:S01]  /*1b1c0*/  @!P0 IMAD.IADD R10, R10, 0x1, -R29.reuse ;  /* 0x000000010a0a8824 */ /* 0x100fe200078e0a1d */
[----:B------:R-:W-:Y:S02]  /*1b1d0*/  ISETP.GT.U32.AND P0, PT, R29, R7, PT ;  /* 0x000000071d00720c */ /* 0x000fe40003f04070 */
[----:B------:R0:W-:Y:S04]  /*1b1e0*/  STL [R1+0x214], R3 ;  /* 0x0002140301007387 */ /* 0x0001e80000100800 */
[----:B------:R-:W3:Y:S04]  /*1b1f0*/  LDL.LU R26, [R1+0x1e0] ;  /* 0x0001e000011a7983 */ /* 0x000ee80000300800 */
[----:B------:R1:W-:Y:S04]  /*1b200*/  STL [R1+0x21c], R5 ;  /* 0x00021c0501007387 */ /* 0x0003e80000100800 */
[----:B------:R-:W2:Y:S04]  /*1b210*/  LDL.LU R2, [R1+0x1d8] ;  /* 0x0001d80001027983 */ /* 0x000ea80000300800 */
[----:B------:R1:W-:Y:S04]  /*1b220*/  STL [R1+0x220], R6 ;  /* 0x0002200601007387 */ /* 0x0003e80000100800 */
[----:B0-----:R-:W2:Y:S04]  /*1b230*/  LDL.LU R3, [R1+0x1c0] ;  /* 0x0001c00001037983 */ /* 0x001ea80000300800 */
[----:B-1----:R-:W2:Y:S01]  /*1b240*/  LDL.LU R5, [R1+0x1c8] ;  /* 0x0001c80001057983 */ /* 0x002ea20000300800 */
[----:B------:R-:W-:-:S05]  /*1b250*/  @!P0 IMAD.IADD R7, R7, 0x1, -R29 ;  /* 0x0000000107078824 */ /* 0x000fca00078e0a1d */
[----:B------:R0:W-:Y:S04]  /*1b260*/  STL [R1+0x218], R7 ;  /* 0x0002180701007387 */ /* 0x0001e80000100800 */
[----:B------:R-:W2:Y:S01]  /*1b270*/  LDL.LU R6, [R1+0x1cc] ;  /* 0x0001cc0001067983 */ /* 0x000ea20000300800 */
[C---:B------:R-:W-:Y:S02]  /*1b280*/  ISETP.GT.U32.AND P6, PT, R29.reuse, R17, PT ;  /* 0x000000111d00720c */ /* 0x040fe40003fc4070 */
[C---:B----4-:R-:W-:Y:S02]  /*1b290*/  ISETP.GT.U32.AND P1, PT, R29.reuse, R18, PT ;  /* 0x000000121d00720c */ /* 0x050fe40003f24070 */
[----:B------:R-:W-:Y:S01]  /*1b2a0*/  ISETP.GT.U32.AND P2, PT, R29, R0, PT ;  /* 0x000000001d00720c */ /* 0x000fe20003f44070 */
[----:B0-----:R-:W4:Y:S08]  /*1b2b0*/  LDL.LU R7, [R1+0x1c4] ;  /* 0x0001c40001077983 */ /* 0x001f300000300800 */
[--C-:B------:R-:W-:Y:S01]  /*1b2c0*/  @!P6 IMAD.IADD R17, R17, 0x1, -R29.reuse ;  /* 0x000000011111e824 */ /* 0x100fe200078e0a1d */
[----:B------:R-:W-:Y:S01]  /*1b2d0*/  ISETP.GT.U32.AND P6, PT, R29, R21, PT ;  /* 0x000000151d00720c */ /* 0x000fe20003fc4070 */
        /* <DEDUP_REMOVED lines=8> */
[C---:B------:R-:W-:Y:S01]  /*1b360*/  ISETP.GT.U32.AND P1, PT, R29.reuse, R21, PT ;  /* 0x000000151d00720c */ /* 0x040fe20003f24070 */
[--C-:B------:R-:W-:Y:S01]  /*1b370*/  @!P3 IMAD.IADD R4, R4, 0x1, -R29.reuse ;  /* 0x000000010404b824 */ /* 0x100fe200078e0a1d */
[C---:B------:R-:W-:Y:S01]  /*1b380*/  ISETP.GT.U32.AND P2, PT, R29.reuse, R11, PT ;  /* 0x0000000b1d00720c */ /* 0x040fe20003f44070 */
[----:B------:R-:W-:Y:S01]  /*1b390*/  @!P4 IMAD.IADD R8, R8, 0x1, -R29 ;  /* 0x000000010808c824 */ /* 0x000fe200078e0a1d */
[C---:B------:R-:W-:Y:S02]  /*1b3a0*/  ISETP.GT.U32.AND P3, PT, R29.reuse, R12, PT ;  /* 0x0000000c1d00720c */ /* 0x040fe40003f64070 */
[----:B-----5:R-:W-:-:S07]  /*1b3b0*/  ISETP.GT.U32.AND P4, PT, R29, R13, PT ;  /* 0x0000000d1d00720c */ /* 0x020fce0003f84070 */
        /* <DEDUP_REMOVED lines=8> */
[--C-:B------:R-:W-:Y:S01]  /*1b440*/  @!P4 IMAD.IADD R13, R13, 0x1, -R29.reuse ;  /* 0x000000010d0dc824 */ /* 0x100fe200078e0a1d */
[----:B0-----:R-:W5:Y:S05]  /*1b450*/  LDL.LU R17, [R1+0x1a8] ;  /* 0x0001a80001117983 */ /* 0x001f6a0000300800 */
[--C-:B------:R-:W-:Y:S01]  /*1b460*/  @!P0 IMAD.IADD R10, R10, 0x1, -R29.reuse ;  /* 0x000000010a0a8824 */ /* 0x100fe200078e0a1d */
[----:B------:R-:W-:Y:S01]  /*1b470*/  ISETP.GT.U32.AND P0, PT, R29, R15, PT ;  /* 0x0000000f1d00720c */ /* 0x000fe20003f04070 */
[----:B------:R-:W-:Y:S02]  /*1b480*/  STL [R1+0x204], R0 ;  /* 0x0002040001007387 */ /* 0x000fe40000100800 */
[----:B------:R-:W-:-:S02]  /*1b490*/  @!P5 IMAD.IADD R14, R14, 0x1, -R29 ;  /* 0x000000010e0ed824 */ /* 0x000fc400078e0a1d */
[----:B------:R-:W-:Y:S01]  /*1b4a0*/  STL [R1+0x20c], R4 ;  /* 0x00020c0401007387 */ /* 0x000fe20000100800 */
[----:B------:R-:W-:-:S03]  /*1b4b0*/  @!P6 IMAD.IADD R18, R18, 0x1, -R29 ;  /* 0x000000011212e824 */ /* 0x000fc600078e0a1d */
[----:B------:R-:W-:Y:S04]  /*1b4c0*/  STL [R1+0x210], R8 ;  /* 0x0002100801007387 */ /* 0x000fe80000100800 */
[----:B------:R-:W-:Y:S04]  /*1b4d0*/  STL [R1+0x208], R9 ;  /* 0x0002080901007387 */ /* 0x000fe80000100800 */
[----:B------:R-:W-:Y:S04]  /*1b4e0*/  STL [R1+0x200], R10 ;  /* 0x0002000a01007387 */ /* 0x000fe80000100800 */
[----:B------:R0:W-:Y:S04]  /*1b4f0*/  STL [R1+0x1f4], R21 ;  /* 0x0001f41501007387 */ /* 0x0001e80000100800 */
[----:B------:R1:W-:Y:S01]  /*1b500*/  STL [R1+0x1ec], R18 ;  /* 0x0001ec1201007387 */ /* 0x0003e20000100800 */
[----:B------:R-:W-:-:S03]  /*1b510*/  @!P0 IMAD.IADD R15, R15, 0x1, -R29 ;  /* 0x000000010f0f8824 */ /* 0x000fc600078e0a1d */
[----:B0-----:R-:W5:Y:S04]  /*1b520*/  LDL R21, [R1+0xe0c] ;  /* 0x000e0c0001157983 */ /* 0x001f680000100800 */
[----:B-1----:R-:W5:Y:S04]  /*1b530*/  LDL.LU R18, [R1+0x1b0] ;  /* 0x0001b00001127983 */ /* 0x002f680000300800 */
[----:B------:R-:W5:Y:S04]  /*1b540*/  LDL.LU R4, [R1+0x1b8] ;  /* 0x0001b80001047983 */ /* 0x000f680000300800 */
[----:B------:R-:W5:Y:S04]  /*1b550*/  LDL.LU R8, [R1+0x1bc] ;  /* 0x0001bc0001087983 */ /* 0x000f680000300800 */
[----:B------:R-:W5:Y:S04]  /*1b560*/  LDL.LU R9, [R1+0x1b4] ;  /* 0x0001b40001097983 */ /* 0x000f680000300800 */
[----:B------:R-:W5:Y:S01]  /*1b570*/  LDL.LU R10, [R1+0x1ac] ;  /* 0x0001ac00010a7983 */ /* 0x000f620000300800 */
[----:B---3--:R-:W-:-:S02]  /*1b580*/  ISETP.GT.U32.AND P1, PT, R29, R26, PT ;  /* 0x0000001a1d00720c */ /* 0x008fc40003f24070 */
[C---:B--2---:R-:W-:Y:S02]  /*1b590*/  ISETP.GT.U32.AND P2, PT, R29.reuse, R2, PT ;  /* 0x000000021d00720c */ /* 0x044fe40003f44070 */
[C---:B------:R-:W-:Y:S02]  /*1b5a0*/  ISETP.GT.U32.AND P3, PT, R29.reuse, R3, PT ;  /* 0x000000031d00720c */ /* 0x040fe40003f64070 */
[----:B------:R-:W-:-:S07]  /*1b5b0*/  ISETP.GT.U32.AND P4, PT, R29, R5, PT ;  /* 0x000000051d00720c */ /* 0x000fce0003f84070 */
        /* <DEDUP_REMOVED lines=10> */
[----:B------:R-:W-:-:S03]  /*1b660*/  @!P2 IMAD.IADD R12, R12, 0x1, -R29 ;  /* 0x000000010c0ca824 */ /* 0x000fc600078e0a1d */
[----:B------:R0:W-:Y:S01]  /*1b670*/  STL [R1+0x1f8], R11 ;  /* 0x0001f80b01007387 */ /* 0x0001e20000100800 */
[--C-:B------:R-:W-:Y:S02]  /*1b680*/  @!P3 IMAD.IADD R13, R13, 0x1, -R29.reuse ;  /* 0x000000010d0db824 */ /* 0x100fe400078e0a1d */
[--C-:B------:R-:W-:Y:S01]  /*1b690*/  @!P5 IMAD.IADD R6, R6, 0x1, -R29.reuse ;  /* 0x000000010606d824 */ /* 0x100fe200078e0a1d */
[----:B------:R-:W-:Y:S01]  /*1b6a0*/  ISETP.GT.U32.AND P5, PT, R29, R15, PT ;  /* 0x0000000f1d00720c */ /* 0x000fe20003fa4070 */
[--C-:B------:R-:W-:Y:S01]  /*1b6b0*/  @!P4 IMAD.IADD R14, R14, 0x1, -R29.reuse ;  /* 0x000000010e0ec824 */ /* 0x100fe200078e0a1d */
[----:B0-----:R-:W2:Y:S04]  /*1b6c0*/  LDL.LU R11, [R1+0x198] ;  /* 0x00019800010b7983 */ /* 0x001ea80000300800 */
[----:B------:R0:W-:Y:S04]  /*1b6d0*/  STL [R1+0x1f0], R12 ;  /* 0x0001f00c01007387 */ /* 0x0001e80000100800 */
[----:B------:R-:W3:Y:S04]  /*1b6e0*/  LDL.LU R27, [R1+0x1a0] ;  /* 0x0001a000011b7983 */ /* 0x000ee80000300800 */
[----:B------:R1:W-:Y:S04]  /*1b6f0*/  STL [R1+0x1d4], R13 ;  /* 0x0001d40d01007387 */ /* 0x0003e80000100800 */
[----:B------:R1:W-:Y:S04]  /*1b700*/  STL [R1+0x1dc], R14 ;  /* 0x0001dc0e01007387 */ /* 0x0003e80000100800 */
[----:B------:R-:W2:Y:S04]  /*1b710*/  LDL.LU R0, [R1+0x1a4] ;  /* 0x0001a40001007983 */ /* 0x000ea80000300800 */
[----:B0-----:R-:W2:Y:S01]  /*1b720*/  LDL.LU R12, [R1+0x19c] ;  /* 0x00019c00010c7983 */ /* 0x001ea20000300800 */
[----:B------:R-:W-:-:S05]  /*1b730*/  @!P5 IMAD.IADD R15, R15, 0x1, -R29 ;  /* 0x000000010f0fd824 */ /* 0x000fca00078e0a1d */
[----:B------:R0:W-:Y:S04]  /*1b740*/  STL [R1+0x1e4], R15 ;  /* 0x0001e40f01007387 */ /* 0x0001e80000100800 */
[----:B-1----:R-:W2:Y:S01]  /*1b750*/  LDL.LU R13, [R1+0x180] ;  /* 0x00018000010d7983 */ /* 0x002ea20000300800 */
[C---:B------:R-:W-:Y:S02]  /*1b760*/  ISETP.GT.U32.AND P6, PT, R29.reuse, R16, PT ;  /* 0x000000101d00720c */ /* 0x040fe40003fc4070 */
[C---:B----4-:R-:W-:Y:S01]  /*1b770*/  ISETP.GT.U32.AND P0, PT, R29.reuse, R7, PT ;  /* 0x000000071d00720c */ /* 0x050fe20003f04070 */
[----:B------:R-:W4:Y:S01]  /*1b780*/  LDL.LU R14, [R1+0x188] ;  /* 0x00018800010e7983 */ /* 0x000f220000300800 */
[----:B------:R-:W-:-:S09]  /*1b790*/  ISETP.GT.U32.AND P1, PT, R29, R26, PT ;  /* 0x0000001a1d00720c */ /* 0x000fd20003f24070 */
[--C-:B------:R-:W-:Y:S01]  /*1b7a0*/  @!P6 IMAD.IADD R16, R16, 0x1, -R29.reuse ;  /* 0x000000011010e824 */ /* 0x100fe200078e0a1d */
[----:B-----5:R-:W-:Y:S01]  /*1b7b0*/  ISETP.GT.U32.AND P6, PT, R29, R17, PT ;  /* 0x000000111d00720c */ /* 0x020fe20003fc4070 */
[----:B------:R-:W-:-:S03]  /*1b7c0*/  @!P0 IMAD.IADD R7, R7, 0x1, -R29 ;  /* 0x0000000107078824 */ /* 0x000fc600078e0a1d */
[C---:B------:R-:W-:Y:S02]  /*1b7d0*/  ISETP.GT.U32.AND P0, PT, R29.reuse, R16, PT ;  /* 0x000000101d00720c */ /* 0x040fe40003f04070 */
[C---:B------:R-:W-:Y:S02]  /*1b7e0*/  ISETP.GT.U32.AND P2, PT, R29.reuse, R2, PT ;  /* 0x000000021d00720c */ /* 0x040fe40003f44070 */
[----:B------:R-:W-:-:S05]  /*1b7f0*/  ISETP.GT.U32.AND P3, PT, R29, R3, PT ;  /* 0x000000031d00720c */ /* 0x000fca0003f64070 */
[----:B------:R-:W-:-:S04]  /*1b800*/  @!P6 IMAD.IADD R17, R17, 0x1, -R29 ;  /* 0x000000011111e824 */ /* 0x000fc800078e0a1d */
[--C-:B------:R-:W-:Y:S01]  /*1b810*/  @!P0 IMAD.IADD R16, R16, 0x1, -R29.reuse ;  /* 0x0000000110108824 */ /* 0x100fe200078e0a1d */
[C---:B------:R-:W-:Y:S01]  /*1b820*/  ISETP.GT.U32.AND P0, PT, R29.reuse, R17, PT ;  /* 0x000000111d00720c */ /* 0x040fe20003f04070 */
[--C-:B------:R-:W-:Y:S02]  /*1b830*/  @!P1 IMAD.IADD R26, R26, 0x1, -R29.reuse ;  /* 0x000000011a1a9824 */ /* 0x100fe400078e0a1d */
[--C-:B------:R-:W-:Y:S01]  /*1b840*/  @!P2 IMAD.IADD R2, R2, 0x1, -R29.reuse ;  /* 0x000000010202a824 */ /* 0x100fe200078e0a1d */
[----:B------:R1:W-:Y:S04]  /*1b850*/  STL [R1+0x1e8], R16 ;  /* 0x0001e81001007387 */ /* 0x0003e80000100800 */
[----:B0-----:R-:W5:Y:S01]  /*1b860*/  LDL.LU R15, [R1+0x190] ;  /* 0x00019000010f7983 */ /* 0x001f620000300800 */
[----:B------:R-:W-:Y:S01]  /*1b870*/  ISETP.GT.U32.AND P1, PT, R29, R18, PT ;  /* 0x000000121d00720c */ /* 0x000fe20003f24070 */
[----:B------:R-:W-:Y:S01]  /*1b880*/  @!P3 IMAD.IADD R3, R3, 0x1, -R29 ;  /* 0x000000010303b824 */ /* 0x000fe200078e0a1d */
[----:B------:R-:W-:-:S02]  /*1b890*/  ISETP.GT.U32.AND P4, PT, R29, R5, PT ;  /* 0x000000051d00720c */ /* 0x000fc40003f84070 */
[--C-:B------:R-:W-:Y:S01]  /*1b8a0*/  @!P0 IMAD.IADD R17, R17, 0x1, -R29.reuse ;  /* 0x0000000111118824 */ /* 0x100fe200078e0a1d */
[C---:B------:R-:W-:Y:S01]  /*1b8b0*/  ISETP.GT.U32.AND P2, PT, R29.reuse, R4, PT ;  /* 0x000000041d00720c */ /* 0x040fe20003f44070 */
[----:B-1----:R-:W4:Y:S01]  /*1b8c0*/  LDL.LU R16, [R1+0x194] ;  /* 0x0001940001107983 */ /* 0x002f220000300800 */
[C---:B------:R-:W-:Y:S02]  /*1b8d0*/  ISETP.GT.U32.AND P5, PT, R29.reuse, R6, PT ;  /* 0x000000061d00720c */ /* 0x040fe40003fa4070 */
[C---:B------:R-:W-:Y:S02]  /*1b8e0*/  ISETP.GT.U32.AND P3, PT, R29.reuse, R8, PT ;  /* 0x000000081d00720c */ /* 0x040fe40003f64070 */
[----:B------:R-:W-:Y:S02]  /*1b8f0*/  ISETP.GT.U32.AND P6, PT, R29, R7, PT ;  /* 0x000000071d00720c */ /* 0x000fe40003fc4070 */
[----:B------:R-:W-:-:S05]  /*1b900*/  @!P1 IMAD.IADD R18, R18, 0x1, -R29 ;  /* 0x0000000112129824 */ /* 0x000fca00078e0a1d */
[--C-:B------:R-:W-:Y:S02]  /*1b910*/  @!P2 IMAD.IADD R4, R4, 0x1, -R29.reuse ;  /* 0x000000010404a824 */ /* 0x100fe400078e0a1d */
[--C-:B------:R-:W-:Y:S01]  /*1b920*/  @!P4 IMAD.IADD R5, R5, 0x1, -R29.reuse ;  /* 0x000000010505c824 */ /* 0x100fe200078e0a1d */
[----:B------:R-:W-:Y:S01]  /*1b930*/  ISETP.GT.U32.AND P4, PT, R29, R9, PT ;  /* 0x000000091d00720c */ /* 0x000fe20003f84070 */
[--C-:B------:R-:W-:Y:S01]  /*1b940*/  @!P3 IMAD.IADD R8, R8, 0x1, -R29.reuse ;  /* 0x000000010808b824 */ /* 0x100fe200078e0a1d */
[----:B------:R-:W-:Y:S01]  /*1b950*/  STL [R1+0x1e0], R26 ;  /* 0x0001e01a01007387 */ /* 0x000fe20000100800 */
[--C-:B------:R-:W-:Y:S02]  /*1b960*/  @!P5 IMAD.IADD R6, R6, 0x1, -R29.reuse ;  /* 0x000000010606d824 */ /* 0x100fe400078e0a1d */
[--C-:B------:R-:W-:Y:S01]  /*1b970*/  @!P6 IMAD.IADD R7, R7, 0x1, -R29.reuse ;  /* 0x000000010707e824 */ /* 0x100fe200078e0a1d */
[----:B------:R-:W-:Y:S04]  /*1b980*/  STL [R1+0x1d8], R2 ;  /* 0x0001d80201007387 */ /* 0x000fe80000100800 */
        /* <DEDUP_REMOVED lines=15> */
[C---:B------:R-:W-:Y:S01]  /*1ba80*/  ISETP.GT.U32.AND P0, PT, R29.reuse, R18, PT ;  /* 0x000000121d00720c */ /* 0x040fe20003f04070 */
[--C-:B------:R-:W-:Y:S01]  /*1ba90*/  @!P1 IMAD.IADD R0, R0, 0x1, -R29.reuse ;  /* 0x0000000100009824 */ /* 0x100fe200078e0a1d */
[C---:B------:R-:W-:Y:S02]  /*1baa0*/  ISETP.GT.U32.AND P3, PT, R29.reuse, R13, PT ;  /* 0x0000000d1d00720c */ /* 0x040fe40003f64070 */
[C---:B------:R-:W-:Y:S01]  /*1bab0*/  ISETP.GT.U32.AND P1, PT, R29.reuse, R4, PT ;  /* 0x000000041d00720c */ /* 0x040fe20003f24070 */
[----:B------:R-:W-:Y:S01]  /*1bac0*/  @!P2 IMAD.IADD R12, R12, 0x1, -R29 ;  /* 0x000000010c0ca824 */ /* 0x000fe200078e0a1d */
[----:B------:R-:W-:-:S07]  /*1bad0*/  ISETP.GT.U32.AND P2, PT, R29, R8, PT ;  /* 0x000000081d00720c */ /* 0x000fce0003f44070 */
[----:B------:R-:W-:-:S05]  /*1bae0*/  @!P0 IMAD.IADD R18, R18, 0x1, -R29 ;  /* 0x0000000112128824 */ /* 0x000fca00078e0a1d */
[----:B------:R0:W-:Y:S01]  /*1baf0*/  STL [R1+0x1b0], R18 ;  /* 0x0001b01201007387 */ /* 0x0001e20000100800 */
[--C-:B------:R-:W-:Y:S01]  /*1bb00*/  @!P3 IMAD.IADD R13, R13, 0x1, -R29.reuse ;  /* 0x000000010d0db824 */ /* 0x100fe200078e0a1d */
[----:B------:R-:W-:Y:S01]  /*1bb10*/  ISETP.GT.U32.AND P3, PT, R29, R9, PT ;  /* 0x000000091d00720c */ /* 0x000fe20003f64070 */
[--C-:B------:R-:W-:Y:S02]  /*1bb20*/  @!P1 IMAD.IADD R4, R4, 0x1, -R29.reuse ;  /* 0x0000000104049824 */ /* 0x100fe400078e0a1d */
[--C-:B------:R-:W-:Y:S01]  /*1bb30*/  @!P2 IMAD.IADD R8, R8, 0x1, -R29.reuse ;  /* 0x000000010808a824 */ /* 0x100fe200078e0a1d */
[----:B0-----:R-:W2:Y:S04]  /*1bb40*/  LDL.LU R18, [R1+0x170] ;  /* 0x0001700001127983 */ /* 0x001ea80000300800 */
[----:B------:R-:W3:Y:S04]  /*1bb50*/  LDL.LU R3, [R1+0x148] ;  /* 0x0001480001037983 */ /* 0x000ee80000300800 */
[----:B------:R0:W-:Y:S04]  /*1bb60*/  STL [R1+0x1b8], R4 ;  /* 0x0001b80401007387 */ /* 0x0001e80000100800 */
[----:B------:R1:W-:Y:S04]  /*1bb70*/  STL [R1+0x1bc], R8 ;  /* 0x0001bc0801007387 */ /* 0x0003e80000100800 */
[----:B0-----:R-:W2:Y:S04]  /*1bb80*/  LDL.LU R4, [R1+0x150] ;  /* 0x0001500001047983 */ /* 0x001ea80000300800 */
[----:B-1----:R-:W2:Y:S01]  /*1bb90*/  LDL.LU R8, [R1+0x15c] ;  /* 0x00015c0001087983 */ /* 0x002ea20000300800 */
[----:B------:R-:W-:-:S05]  /*1bba0*/  @!P3 IMAD.IADD R9, R9, 0x1, -R29 ;  /* 0x000000010909b824 */ /* 0x000fca00078e0a1d */
[----:B------:R0:W-:Y:S04]  /*1bbb0*/  STL [R1+0x1b4], R9 ;  /* 0x0001b40901007387 */ /* 0x0001e80000100800 */
[----:B0-----:R-:W2:Y:S01]  /*1bbc0*/  LDL.LU R9, [R1+0x168] ;  /* 0x0001680001097983 */ /* 0x001ea20000300800 */
[C---:B------:R-:W-:Y:S02]  /*1bbd0*/  ISETP.GT.U32.AND P5, PT, R29.reuse, R10, PT ;  /* 0x0000000a1d00720c */ /* 0x040fe40003fa4070 */
[C---:B------:R-:W-:Y:S02]  /*1bbe0*/  ISETP.GT.U32.AND P6, PT, R29.reuse, R11, PT ;  /* 0x0000000b1d00720c */ /* 0x040fe40003fc4070 */
[----:B----4-:R-:W-:-:S09]  /*1bbf0*/  ISETP.GT.U32.AND P4, PT, R29, R14, PT ;  /* 0x0000000e1d00720c */ /* 0x010fd20003f84070 */
[--C-:B------:R-:W-:Y:S01]  /*1bc00*/  @!P5 IMAD.IADD R10, R10, 0x1, -R29.reuse ;  /* 0x000000010a0ad824 */ /* 0x100fe200078e0a1d */
[----:B-----5:R-:W-:Y:S01]  /*1bc10*/  ISETP.GT.U32.AND P5, PT, R29, R15, PT ;  /* 0x0000000f1d00720c */ /* 0x020fe20003fa4070 */
[--C-:B------:R-:W-:Y:S01]  /*1bc20*/  @!P6 IMAD.IADD R11, R11, 0x1, -R29.reuse ;  /* 0x000000010b0be824 */ /* 0x100fe200078e0a1d */
[C---:B------:R-:W-:Y:S01]  /*1bc30*/  ISETP.GT.U32.AND P6, PT, R29.reuse, R16, PT ;  /* 0x000000101d00720c */ /* 0x040fe20003fc4070 */
[----:B------:R-:W-:Y:S01]  /*1bc40*/  @!P4 IMAD.IADD R14, R14, 0x1, -R29 ;  /* 0x000000010e0ec824 */ /* 0x000fe200078e0a1d */
[C---:B------:R-:W-:Y:S02]  /*1bc50*/  ISETP.GT.U32.AND P4, PT, R29.reuse, R10, PT ;  /* 0x0000000a1d00720c */ /* 0x040fe40003f84070 */
[----:B------:R-:W-:-:S07]  /*1bc60*/  ISETP.GT.U32.AND P0, PT, R29, R27, PT ;  /* 0x0000001b1d00720c */ /* 0x000fce0003f04070 */
[--C-:B------:R-:W-:Y:S01]  /*1bc70*/  @!P5 IMAD.IADD R15, R15, 0x1, -R29.reuse ;  /* 0x000000010f0fd824 */ /* 0x100fe200078e0a1d */
[C---:B------:R-:W-:Y:S02]  /*1bc80*/  ISETP.GT.U32.AND P5, PT, R29.reuse, R11, PT ;  /* 0x0000000b1d00720c */ /* 0x040fe40003fa4070 */
[C---:B------:R-:W-:Y:S01]  /*1bc90*/  ISETP.GT.U32.AND P1, PT, R29.reuse, R0, PT ;  /* 0x000000001d00720c */ /* 0x040fe20003f24070 */
[--C-:B------:R-:W-:Y:S01]  /*1bca0*/  @!P6 IMAD.IADD R16, R16, 0x1, -R29.reuse ;  /* 0x000000011010e824 */ /* 0x100fe200078e0a1d */
[----:B------:R-:W-:Y:S01]  /*1bcb0*/  ISETP.GT.U32.AND P2, PT, R29, R12, PT ;  /* 0x0000000c1d00720c */ /* 0x000fe20003f44070 */
[--C-:B------:R-:W-:Y:S02]  /*1bcc0*/  @!P4 IMAD.IADD R10, R10, 0x1, -R29.reuse ;  /* 0x000000010a0ac824 */ /* 0x100fe400078e0a1d */
[----:B------:R-:W-:-:S06]  /*1bcd0*/  @!P0 IMAD.IADD R27, R27, 0x1, -R29 ;  /* 0x000000011b1b8824 */ /* 0x000fcc00078e0a1d */
[--C-:B------:R-:W-:Y:S01]  /*1bce0*/  @!P5 IMAD.IADD R11, R11, 0x1, -R29.reuse ;  /* 0x000000010b0bd824 */ /* 0x100fe200078e0a1d */
[C---:B------:R-:W-:Y:S01]  /*1bcf0*/  ISETP.GT.U32.AND P5, PT, R29.reuse, R16, PT ;  /* 0x000000101d00720c */ /* 0x040fe20003fa4070 */
[--C-:B------:R-:W-:Y:S01]  /*1bd00*/  @!P1 IMAD.IADD R0, R0, 0x1, -R29.reuse ;  /* 0x0000000100009824 */ /* 0x100fe200078e0a1d */
[C---:B------:R-:W-:Y:S01]  /*1bd10*/  ISETP.GT.U32.AND P0, PT, R29.reuse, R17, PT ;  /* 0x000000111d00720c */ /* 0x040fe20003f04070 */
[----:B------:R0:W-:Y:S01]  /*1bd20*/  STL [R1+0x1ac], R10 ;  /* 0x0001ac0a01007387 */ /* 0x0001e20000100800 */
[C---:B------:R-:W-:Y:S02]  /*1bd30*/  ISETP.GT.U32.AND P1, PT, R29.reuse, R2, PT ;  /* 0x000000021d00720c */ /* 0x040fe40003f24070 */
[----:B------:R-:W-:Y:S01]  /*1bd40*/  ISETP.GT.U32.AND P3, PT, R29, R13, PT ;  /* 0x0000000d1d00720c */ /* 0x000fe20003f64070 */
[----:B0-----:R-:W4:Y:S06]  /*1bd50*/  LDL.LU R10, [R1+0x14c] ;  /* 0x00014c00010a7983 */ /* 0x001f2c0000300800 */
[----:B------:R-:W-:-:S02]  /*1bd60*/  @!P5 IMAD.IADD R16, R16, 0x1, -R29 ;  /* 0x000000011010d824 */ /* 0x000fc400078e0a1d */
[--C-:B------:R-:W-:Y:S01]  /*1bd70*/  @!P2 IMAD.IADD R12, R12, 0x1, -R29.reuse ;  /* 0x000000010c0ca824 */ /* 0x100fe200078e0a1d */
[----:B------:R0:W-:Y:S01]  /*1bd80*/  STL [R1+0x198], R11 ;  /* 0x0001980b01007387 */ /* 0x0001e20000100800 */
[----:B------:R-:W-:Y:S01]  /*1bd90*/  ISETP.GT.U32.AND P2, PT, R29, R5, PT ;  /* 0x000000051d00720c */ /* 0x000fe20003f44070 */
[--C-:B------:R-:W-:Y:S01]  /*1bda0*/  @!P0 IMAD.IADD R17, R17, 0x1, -R29.reuse ;  /* 0x0000000111118824 */ /* 0x100fe200078e0a1d */
[C---:B------:R-:W-:Y:S01]  /*1bdb0*/  ISETP.GT.U32.AND P4, PT, R29.reuse, R14, PT ;  /* 0x0000000e1d00720c */ /* 0x040fe20003f84070 */
[--C-:B------:R-:W-:Y:S01]  /*1bdc0*/  @!P1 IMAD.IADD R2, R2, 0x1, -R29.reuse ;  /* 0x0000000102029824 */ /* 0x100fe200078e0a1d */
[----:B------:R-:W-:Y:S01]  /*1bdd0*/  ISETP.GT.U32.AND P6, PT, R29, R15, PT ;  /* 0x0000000f1d00720c */ /* 0x000fe20003fc4070 */
[----:B0-----:R-:W5:Y:S01]  /*1bde0*/  LDL.LU R11, [R1+0x138] ;  /* 0x00013800010b7983 */ /* 0x001f620000300800 */
[----:B------:R-:W-:Y:S01]  /*1bdf0*/  @!P3 IMAD.IADD R13, R13, 0x1, -R29 ;  /* 0x000000010d0db824 */ /* 0x000fe200078e0a1d */
[----:B------:R-:W-:-:S06]  /*1be00*/  ISETP.GT.U32.AND P3, PT, R29, R6, PT ;  /* 0x000000061d00720c */ /* 0x000fcc0003f64070 */
[--C-:B------:R-:W-:Y:S01]  /*1be10*/  @!P2 IMAD.IADD R5, R5, 0x1, -R29.reuse ;  /* 0x000000010505a824 */ /* 0x100fe200078e0a1d */
[----:B------:R-:W-:Y:S01]  /*1be20*/  STL [R1+0x1a0], R27 ;  /* 0x0001a01b01007387 */ /* 0x000fe20000100800 */
[--C-:B------:R-:W-:Y:S02]  /*1be30*/  @!P4 IMAD.IADD R14, R14, 0x1, -R29.reuse ;  /* 0x000000010e0ec824 */ /* 0x100fe400078e0a1d */
[--C-:B------:R-:W-:Y:S01]  /*1be40*/  @!P6 IMAD.IADD R15, R15, 0x1, -R29.reuse ;  /* 0x000000010f0fe824 */ /* 0x100fe200078e0a1d */
[----:B------:R-:W-:Y:S04]  /*1be50*/  STL [R1+0x1a4], R0 ;  /* 0x0001a40001007387 */ /* 0x000fe80000100800 */
[----:B------:R0:W-:Y:S04]  /*1be60*/  STL [R1+0x19c], R12 ;  /* 0x00019c0c01007387 */ /* 0x0001e80000100800 */
[----:B------:R1:W-:Y:S04]  /*1be70*/  STL [R1+0x180], R13 ;  /* 0x0001800d01007387 */ /* 0x0003e80000100800 */
[----:B------:R1:W-:Y:S01]  /*1be80*/  STL [R1+0x188], R14 ;  /* 0x0001880e01007387 */ /* 0x0003e20000100800 */
[----:B------:R-:W-:-:S03]  /*1be90*/  @!P3 IMAD.IADD R6, R6, 0x1, -R29 ;  /* 0x000000010606b824 */ /* 0x000fc600078e0a1d */
[----:B0-----:R-:W5:Y:S04]  /*1bea0*/  LDL.LU R12, [R1+0x140] ;  /* 0x00014000010c7983 */ /* 0x001f680000300800 */
[----:B------:R0:W-:Y:S04]  /*1beb0*/  STL [R1+0x190], R15 ;  /* 0x0001900f01007387 */ /* 0x0001e80000100800 */
[----:B-1----:R-:W5:Y:S04]  /*1bec0*/  LDL.LU R13, [R1+0x144] ;  /* 0x00014400010d7983 */ /* 0x002f680000300800 */
[----:B------:R-:W5:Y:S04]  /*1bed0*/  LDL.LU R14, [R1+0x13c] ;  /* 0x00013c00010e7983 */ /* 0x000f680000300800 */
[----:B------:R1:W-:Y:S04]  /*1bee0*/  STL [R1+0x194], R16 ;  /* 0x0001941001007387 */ /* 0x0003e80000100800 */
[----:B0-----:R-:W5:Y:S04]  /*1bef0*/  LDL.LU R15, [R1+0x110] ;  /* 0x00011000010f7983 */ /* 0x001f680000300800 */
[----:B-1----:R-:W5:Y:S01]  /*1bf00*/  LDL.LU R16, [R1+0x118] ;  /* 0x0001180001107983 */ /* 0x002f620000300800 */
[----:B---3--:R-:W-:-:S02]  /*1bf10*/  ISETP.GT.U32.AND P5, PT, R29, R3, PT ;  /* 0x000000031d00720c */ /* 0x008fc40003fa4070 */
[C---:B--2---:R-:W-:Y:S02]  /*1bf20*/  ISETP.GT.U32.AND P0, PT, R29.reuse, R4, PT ;  /* 0x000000041d00720c */ /* 0x044fe40003f04070 */
[----:B------:R-:W-:-:S09]  /*1bf30*/  ISETP.GT.U32.AND P1, PT, R29, R8, PT ;  /* 0x000000081d00720c */ /* 0x000fd20003f24070 */
[--C-:B------:R-:W-:Y:S01]  /*1bf40*/  @!P5 IMAD.IADD R3, R3, 0x1, -R29.reuse ;  /* 0x000000010303d824 */ /* 0x100fe200078e0a1d */
[C---:B------:R-:W-:Y:S01]  /*1bf50*/  ISETP.GT.U32.AND P5, PT, R29.reuse, R17, PT ;  /* 0x000000111d00720c */ /* 0x040fe20003fa4070 */
[--C-:B------:R-:W-:Y:S01]  /*1bf60*/  @!P0 IMAD.IADD R4, R4, 0x1, -R29.reuse ;  /* 0x0000000104048824 */ /* 0x100fe200078e0a1d */
[C---:B------:R-:W-:Y:S01]  /*1bf70*/  ISETP.GT.U32.AND P0, PT, R29.reuse, R2, PT ;  /* 0x000000021d00720c */ /* 0x040fe20003f04070 */
[----:B------:R-:W-:Y:S01]  /*1bf80*/  @!P1 IMAD.IADD R8, R8, 0x1, -R29 ;  /* 0x0000000108089824 */ /* 0x000fe200078e0a1d */
[C---:B------:R-:W-:Y:S02]  /*1bf90*/  ISETP.GT.U32.AND P2, PT, R29.reuse, R9, PT ;  /* 0x000000091d00720c */ /* 0x040fe40003f44070 */
[----:B------:R-:W-:-:S07]  /*1bfa0*/  ISETP.GT.U32.AND P1, PT, R29, R5, PT ;  /* 0x000000051d00720c */ /* 0x000fce0003f24070 */
[--C-:B------:R-:W-:Y:S02]  /*1bfb0*/  @!P5 IMAD.IADD R17, R17, 0x1, -R29.reuse ;  /* 0x000000011111d824 */ /* 0x100fe400078e0a1d */
[----:B------:R-:W-:-:S03]  /*1bfc0*/  @!P0 IMAD.IADD R2, R2, 0x1, -R29 ;  /* 0x0000000102028824 */ /* 0x000fc600078e0a1d */
[----:B------:R0:W-:Y:S01]  /*1bfd0*/  STL [R1+0x18c], R17 ;  /* 0x00018c1101007387 */ /* 0x0001e20000100800 */
[--C-:B------:R-:W-:Y:S01]  /*1bfe0*/  @!P2 IMAD.IADD R9, R9, 0x1, -R29.reuse ;  /* 0x000000010909a824 */ /* 0x100fe200078e0a1d */
[----:B------:R-:W-:Y:S01]  /*1bff0*/  ISETP.GT.U32.AND P2, PT, R29, R6, PT ;  /* 0x000000061d00720c */ /* 0x000fe20003f44070 */
[--C-:B------:R-:W-:Y:S01]  /*1c000*/  @!P1 IMAD.IADD R5, R5, 0x1, -R29.reuse ;  /* 0x0000000105059824 */ /* 0x100fe200078e0a1d */
[----:B0-----:R-:W2:Y:S04]  /*1c010*/  LDL.LU R17, [R1+0x124] ;  /* 0x0001240001117983 */ /* 0x001ea80000300800 */
[----:B------:R-:W3:Y:S04]  /*1c020*/  LDL.LU R27, [R1+0x128] ;  /* 0x00012800011b7983 */ /* 0x000ee80000300800 */
[----:B------:R0:W-:Y:S04]  /*1c030*/  STL [R1+0x184], R2 ;  /* 0x0001840201007387 */ /* 0x0001e80000100800 */
[----:B------:R-:W2:Y:S04]  /*1c040*/  LDL.LU R0, [R1+0x120] ;  /* 0x0001200001007983 */ /* 0x000ea80000300800 */
[----:B------:R1:W-:Y:S04]  /*1c050*/  STL [R1+0x16c], R5 ;  /* 0x00016c0501007387 */ /* 0x0003e80000100800 */
[----:B0-----:R-:W2:Y:S01]  /*1c060*/  LDL.LU R2, [R1+0x114] ;  /* 0x0001140001027983 */ /* 0x001ea20000300800 */
[----:B------:R-:W-:-:S03]  /*1c070*/  @!P2 IMAD.IADD R6, R6, 0x1, -R29 ;  /* 0x000000010606a824 */ /* 0x000fc600078e0a1d */
[----:B-1----:R-:W2:Y:S04]  /*1c080*/  LDL.LU R5, [R1+0xfc] ;  /* 0x0000fc0001057983 */ /* 0x002ea80000300800 */
[----:B------:R0:W-:Y:S04]  /*1c090*/  STL [R1+0x174], R6 ;  /* 0x0001740601007387 */ /* 0x0001e80000100800 */
[----:B0-----:R-:W2:Y:S01]  /*1c0a0*/  LDL.LU R6, [R1+0x104] ;  /* 0x0001040001067983 */ /* 0x001ea20000300800 */
[C---:B------:R-:W-:Y:S02]  /*1c0b0*/  ISETP.GT.U32.AND P4, PT, R29.reuse, R7, PT ;  /* 0x000000071d00720c */ /* 0x040fe40003f84070 */
[----:B------:R-:W-:-:S02]  /*1c0c0*/  ISETP.GT.U32.AND P6, PT, R29, R18, PT ;  /* 0x000000121d00720c */ /* 0x000fc40003fc4070 */
[----:B------:R-:W-:-:S09]  /*1c0d0*/  ISETP.GT.U32.AND P3, PT, R29, R20, PT ;  /* 0x000000141d00720c */ /* 0x000fd20003f64070 */
[--C-:B------:R-:W-:Y:S01]  /*1c0e0*/  @!P4 IMAD.IADD R7, R7, 0x1, -R29.reuse ;  /* 0x000000010707c824 */ /* 0x100fe200078e0a1d */
[C---:B----4-:R-:W-:Y:S01]  /*1c0f0*/  ISETP.GT.U32.AND P4, PT, R29.reuse, R10, PT ;  /* 0x0000000a1d00720c */ /* 0x050fe20003f84070 */
[--C-:B------:R-:W-:Y:S01]  /*1c100*/  @!P6 IMAD.IADD R18, R18, 0x1, -R29.reuse ;  /* 0x000000011212e824 */ /* 0x100fe200078e0a1d */
[C---:B-----5:R-:W-:Y:S01]  /*1c110*/  ISETP.GT.U32.AND P6, PT, R29.reuse, R11, PT ;  /* 0x0000000b1d00720c */ /* 0x060fe20003fc4070 */
[----:B------:R-:W-:Y:S01]  /*1c120*/  @!P3 IMAD.IADD R20, R20, 0x1, -R29 ;  /* 0x000000011414b824 */ /* 0x000fe200078e0a1d */
[C---:B------:R-:W-:Y:S02]  /*1c130*/  ISETP.GT.U32.AND P3, PT, R29.reuse, R7, PT ;  /* 0x000000071d00720c */ /* 0x040fe40003f64070 */
[C---:B------:R-:W-:Y:S02]  /*1c140*/  ISETP.GT.U32.AND P5, PT, R29.reuse, R3, PT ;  /* 0x000000031d00720c */ /* 0x040fe40003fa4070 */
[----:B------:R-:W-:-:S05]  /*1c150*/  ISETP.GT.U32.AND P0, PT, R29, R4, PT ;  /* 0x000000041d00720c */ /* 0x000fca0003f04070 */
[--C-:B------:R-:W-:Y:S01]  /*1c160*/  @!P4 IMAD.IADD R10, R10, 0x1, -R29.reuse ;  /* 0x000000010a0ac824 */ /* 0x100fe200078e0a1d */
[C---:B------:R-:W-:Y:S02]  /*1c170*/  ISETP.GT.U32.AND P4, PT, R29.reuse, R18, PT ;  /* 0x000000121d00720c */ /* 0x040fe40003f84070 */
[----:B------:R-:W-:Y:S01]  /*1c180*/  ISETP.GT.U32.AND P1, PT, R29, R8, PT ;  /* 0x000000081d00720c */ /* 0x000fe20003f24070 */
[--C-:B------:R-:W-:Y:S01]  /*1c190*/  @!P6 IMAD.IADD R11, R11, 0x1, -R29.reuse ;  /* 0x000000010b0be824 */ /* 0x100fe200078e0a1d */
[----:B------:R-:W-:Y:S01]  /*1c1a0*/  ISETP.GT.U32.AND P2, PT, R29, R9, PT ;  /* 0x000000091d00720c */ /* 0x000fe20003f44070 */
[--C-:B------:R-:W-:Y:S02]  /*1c1b0*/  @!P3 IMAD.IADD R7, R7, 0x1, -R29.reuse ;  /* 0x000000010707b824 */ /* 0x100fe400078e0a1d */
[--C-:B------:R-:W-:Y:S01]  /*1c1c0*/  @!P5 IMAD.IADD R3, R3, 0x1, -R29.reuse ;  /* 0x000000010303d824 */ /* 0x100fe200078e0a1d */
[----:B------:R-:W-:Y:S01]  /*1c1d0*/  ISETP.GT.U32.AND P5, PT, R29, R12, PT ;  /* 0x0000000c1d00720c */ /* 0x000fe20003fa4070 */
[----:B------:R-:W-:-:S04]  /*1c1e0*/  @!P0 IMAD.IADD R4, R4, 0x1, -R29 ;  /* 0x0000000104048824 */ /* 0x000fc800078e0a1d */
        /* <DEDUP_REMOVED lines=10> */
[----:B------:R-:W-:Y:S01]  /*1c290*/  ISETP.GT.U32.AND P2, PT, R29, R15, PT ;  /* 0x0000000f1d00720c */ /* 0x000fe20003f44070 */
[--C-:B------:R-:W-:Y:S01]  /*1c2a0*/  @!P5 IMAD.IADD R12, R12, 0x1, -R29.reuse ;  /* 0x000000010c0cd824 */ /* 0x100fe200078e0a1d */
[----:B------:R0:W-:Y:S01]  /*1c2b0*/  STL [R1+0x170], R18 ;  /* 0x0001701201007387 */ /* 0x0001e20000100800 */
[--C-:B------:R-:W-:Y:S01]  /*1c2c0*/  @!P0 IMAD.IADD R13, R13, 0x1, -R29.reuse ;  /* 0x000000010d0d8824 */ /* 0x100fe200078e0a1d */
[C---:B------:R-:W-:Y:S01]  /*1c2d0*/  ISETP.GT.U32.AND P6, PT, R29.reuse, R10, PT ;  /* 0x0000000a1d00720c */ /* 0x040fe20003fc4070 */
[--C-:B------:R-:W-:Y:S01]  /*1c2e0*/  @!P1 IMAD.IADD R14, R14, 0x1, -R29.reuse ;  /* 0x000000010e0e9824 */ /* 0x100fe200078e0a1d */
[----:B0-----:R-:W5:Y:S01]  /*1c2f0*/  LDL.LU R18, [R1+0x100] ;  /* 0x0001000001127983 */ /* 0x001f620000300800 */
[----:B------:R-:W-:Y:S01]  /*1c300*/  @!P3 IMAD.IADD R20, R20, 0x1, -R29 ;  /* 0x000000011414b824 */ /* 0x000fe200078e0a1d */
[----:B------:R-:W-:-:S05]  /*1c310*/  ISETP.GT.U32.AND P3, PT, R29, R16, PT ;  /* 0x000000101d00720c */ /* 0x000fca0003f64070 */
[--C-:B------:R-:W-:Y:S01]  /*1c320*/  @!P2 IMAD.IADD R15, R15, 0x1, -R29.reuse ;  /* 0x000000010f0fa824 */ /* 0x100fe200078e0a1d */
[----:B------:R-:W-:Y:S03]  /*1c330*/  STL [R1+0x148], R3 ;  /* 0x0001480301007387 */ /* 0x000fe60000100800 */
[--C-:B------:R-:W-:Y:S01]  /*1c340*/  @!P6 IMAD.IADD R10, R10, 0x1, -R29.reuse ;  /* 0x000000010a0ae824 */ /* 0x100fe200078e0a1d */
[----:B------:R-:W-:Y:S04]  /*1c350*/  STL [R1+0x150], R4 ;  /* 0x0001500401007387 */ /* 0x000fe80000100800 */
[----:B------:R-:W-:Y:S04]  /*1c360*/  STL [R1+0x15c], R8 ;  /* 0x00015c0801007387 */ /* 0x000fe80000100800 */
[----:B------:R0:W-:Y:S01]  /*1c370*/  STL [R1+0x154], R20 ;  /* 0x0001541401007387 */ /* 0x0001e20000100800 */
[----:B------:R-:W-:-:S03]  /*1c380*/  @!P3 IMAD.IADD R16, R16, 0x1, -R29 ;  /* 0x000000011010b824 */ /* 0x000fc600078e0a1d */
[----:B------:R1:W-:Y:S04]  /*1c390*/  STL [R1+0x168], R9 ;  /* 0x0001680901007387 */ /* 0x0003e80000100800 */
[----:B0-----:R-:W5:Y:S04]  /*1c3a0*/  LDL R20, [R1+0x3414] ;  /* 0x0034140001147983 */ /* 0x001f680000100800 */
[----:B-1----:R-:W5:Y:S04]  /*1c3b0*/  LDL.LU R9, [R1+0xd0] ;  /* 0x0000d00001097983 */ /* 0x002f680000300800 */
[----:B------:R-:W-:Y:S04]  /*1c3c0*/  STL [R1+0x14c], R10 ;  /* 0x00014c0a01007387 */ /* 0x000fe80000100800 */
[----:B------:R-:W5:Y:S04]  /*1c3d0*/  LDL.LU R3, [R1+0xd8] ;  /* 0x0000d80001037983 */ /* 0x000f680000300800 */
[----:B------:R0:W-:Y:S04]  /*1c3e0*/  STL [R1+0x138], R11 ;  /* 0x0001380b01007387 */ /* 0x0001e80000100800 */
[----:B------:R-:W5:Y:S04]  /*1c3f0*/  LDL.LU R4, [R1+0xe8] ;  /* 0x0000e80001047983 */ /* 0x000f680000300800 */
[----:B------:R-:W5:Y:S04]  /*1c400*/  LDL.LU R8, [R1+0xf8] ;  /* 0x0000f80001087983 */ /* 0x000f680000300800 */
[----:B0-----:R-:W5:Y:S01]  /*1c410*/  LDL.LU R11, [R1+0xe0] ;  /* 0x0000e000010b7983 */ /* 0x001f620000300800 */
[----:B---3--:R-:W-:-:S02]  /*1c420*/  ISETP.GT.U32.AND P4, PT, R29, R27, PT ;  /* 0x0000001b1d00720c */ /* 0x008fc40003f84070 */
[C---:B--2---:R-:W-:Y:S02]  /*1c430*/  ISETP.GT.U32.AND P5, PT, R29.reuse, R0, PT ;  /* 0x000000001d00720c */ /* 0x044fe40003fa4070 */
[C---:B------:R-:W-:Y:S02]  /*1c440*/  ISETP.GT.U32.AND P0, PT, R29.reuse, R2, PT ;  /* 0x000000021d00720c */ /* 0x040fe40003f04070 */
[----:B------:R-:W-:-:S07]  /*1c450*/  ISETP.GT.U32.AND P1, PT, R29, R5, PT ;  /* 0x000000051d00720c */ /* 0x000fce0003f24070 */
[--C-:B------:R-:W-:Y:S01]  /*1c460*/  @!P4 IMAD.IADD R27, R27, 0x1, -R29.reuse ;  /* 0x000000011b1bc824 */ /* 0x100fe200078e0a1d */
[C---:B------:R-:W-:Y:S01]  /*1c470*/  ISETP.GT.U32.AND P4, PT, R29.reuse, R12, PT ;  /* 0x0000000c1d00720c */ /* 0x040fe20003f84070 */
[--C-:B------:R-:W-:Y:S01]  /*1c480*/  @!P5 IMAD.IADD R0, R0, 0x1, -R29.reuse ;  /* 0x000000010000d824 */ /* 0x100fe200078e0a1d */
[C---:B------:R-:W-:Y:S01]  /*1c490*/  ISETP.GT.U32.AND P5, PT, R29.reuse, R13, PT ;  /* 0x0000000d1d00720c */ /* 0x040fe20003fa4070 */
[--C-:B------:R-:W-:Y:S01]  /*1c4a0*/  @!P0 IMAD.IADD R2, R2, 0x1, -R29.reuse ;  /* 0x0000000102028824 */ /* 0x100fe200078e0a1d */
[C---:B------:R-:W-:Y:S02]  /*1c4b0*/  ISETP.GT.U32.AND P0, PT, R29.reuse, R14, PT ;  /* 0x0000000e1d00720c */ /* 0x040fe40003f04070 */
[----:B------:R-:W-:Y:S01]  /*1c4c0*/  ISETP.GT.U32.AND P2, PT, R29, R6, PT ;  /* 0x000000061d00720c */ /* 0x000fe20003f44070 */
[----:B------:R-:W-:Y:S01]  /*1c4d0*/  @!P1 IMAD.IADD R5, R5, 0x1, -R29 ;  /* 0x0000000105059824 */ /* 0x000fe200078e0a1d */
[----:B------:R-:W-:-:S05]  /*1c4e0*/  ISETP.GT.U32.AND P1, PT, R29, R15, PT ;  /* 0x0000000f1d00720c */ /* 0x000fca0003f24070 */
        /* <DEDUP_REMOVED lines=10> */
[----:B------:R1:W-:Y:S04]  /*1c590*/  STL [R1+0x13c], R14 ;  /* 0x00013c0e01007387 */ /* 0x0003e80000100800 */
[----:B------:R-:W2:Y:S04]  /*1c5a0*/  LDL.LU R10, [R1+0xc8] ;  /* 0x0000c800010a7983 */ /* 0x000ea80000300800 */
[----:B------:R1:W-:Y:S01]  /*1c5b0*/  STL [R1+0x110], R15 ;  /* 0x0001100f01007387 */ /* 0x0003e20000100800 */
[----:B------:R-:W-:-:S03]  /*1c5c0*/  @!P2 IMAD.IADD R16, R16, 0x1, -R29 ;  /* 0x000000011010a824 */ /* 0x000fc600078e0a1d */
[----:B0-----:R-:W2:Y:S04]  /*1c5d0*/  LDL.LU R13, [R1+0xcc] ;  /* 0x0000cc00010d7983 */ /* 0x001ea80000300800 */
[----:B-1----:R-:W2:Y:S04]  /*1c5e0*/  LDL.LU R14, [R1+0xc4] ;  /* 0x0000c400010e7983 */ /* 0x002ea80000300800 */
[----:B------:R0:W-:Y:S04]  /*1c5f0*/  STL [R1+0x118], R16 ;  /* 0x0001181001007387 */ /* 0x0001e80000100800 */
[----:B------:R-:W2:Y:S01]  /*1c600*/  LDL.LU R15, [R1+0x9c] ;  /* 0x00009c00010f7983 */ /* 0x000ea20000300800 */
[----:B------:R-:W-:-:S02]  /*1c610*/  ISETP.GT.U32.AND P6, PT, R29, R17, PT ;  /* 0x000000111d00720c */ /* 0x000fc40003fc4070 */
[C---:B----4-:R-:W-:Y:S02]  /*1c620*/  ISETP.GT.U32.AND P3, PT, R29.reuse, R7, PT ;  /* 0x000000071d00720c */ /* 0x050fe40003f64070 */
[----:B------:R-:W-:Y:S01]  /*1c630*/  ISETP.GT.U32.AND P4, PT, R29, R27, PT ;  /* 0x0000001b1d00720c */ /* 0x000fe20003f84070 */
[----:B0-----:R-:W4:Y:S08]  /*1c640*/  LDL.LU R16, [R1+0xa4] ;  /* 0x0000a40001107983 */ /* 0x001f300000300800 */
[--C-:B------:R-:W-:Y:S01]  /*1c650*/  @!P6 IMAD.IADD R17, R17, 0x1, -R29.reuse ;  /* 0x000000011111e824 */ /* 0x100fe200078e0a1d */
[----:B-----5:R-:W-:Y:S01]  /*1c660*/  ISETP.GT.U32.AND P6, PT, R29, R18, PT ;  /* 0x000000121d00720c */ /* 0x020fe20003fc4070 */
[----:B------:R-:W-:-:S03]  /*1c670*/  @!P3 IMAD.IADD R7, R7, 0x1, -R29 ;  /* 0x000000010707b824 */ /* 0x000fc600078e0a1d */
[C---:B------:R-:W-:Y:S02]  /*1c680*/  ISETP.GT.U32.AND P3, PT, R29.reuse, R17, PT ;  /* 0x000000111d00720c */ /* 0x040fe40003f64070 */
[C---:B------:R-:W-:Y:S02]  /*1c690*/  ISETP.GT.U32.AND P5, PT, R29.reuse, R0, PT ;  /* 0x000000001d00720c */ /* 0x040fe40003fa4070 */
[C---:B------:R-:W-:Y:S02]  /*1c6a0*/  ISETP.GT.U32.AND P0, PT, R29.reuse, R2, PT ;  /* 0x000000021d00720c */ /* 0x040fe40003f04070 */
[----:B------:R-:W-:-:S03]  /*1c6b0*/  ISETP.GT.U32.AND P1, PT, R29, R5, PT ;  /* 0x000000051d00720c */ /* 0x000fc60003f24070 */
[----:B------:R-:W-:-:S04]  /*1c6c0*/  @!P6 IMAD.IADD R18, R18, 0x1, -R29 ;  /* 0x000000011212e824 */ /* 0x000fc800078e0a1d */
[--C-:B------:R-:W-:Y:S02]  /*1c6d0*/  @!P3 IMAD.IADD R17, R17, 0x1, -R29.reuse ;  /* 0x000000011111b824 */ /* 0x100fe400078e0a1d */
[--C-:B------:R-:W-:Y:S01]  /*1c6e0*/  @!P4 IMAD.IADD R27, R27, 0x1, -R29.reuse ;  /* 0x000000011b1bc824 */ /* 0x100fe200078e0a1d */
[C---:B------:R-:W-:Y:S01]  /*1c6f0*/  ISETP.GT.U32.AND P3, PT, R29.reuse, R18, PT ;  /* 0x000000121d00720c */ /* 0x040fe20003f64070 */
[--C-:B------:R-:W-:Y:S02]  /*1c700*/  @!P5 IMAD.IADD R0, R0, 0x1, -R29.reuse ;  /* 0x000000010000d824 */ /* 0x100fe400078e0a1d */
[--C-:B------:R-:W-:Y:S01]  /*1c710*/  @!P0 IMAD.IADD R2, R2, 0x1, -R29.reuse ;  /* 0x0000000102028824 */ /* 0x100fe200078e0a1d */
[C---:B------:R-:W-:Y:S02]  /*1c720*/  ISETP.GT.U32.AND P2, PT, R29.reuse, R6, PT ;  /* 0x000000061d00720c */ /* 0x040fe40003f44070 */
[C---:B------:R-:W-:Y:S02]  /*1c730*/  ISETP.GT.U32.AND P4, PT, R29.reuse, R9, PT ;  /* 0x000000091d00720c */ /* 0x040fe40003f84070 */
[----:B------:R-:W-:Y:S01]  /*1c740*/  ISETP.GT.U32.AND P5, PT, R29, R3, PT ;  /* 0x000000031d00720c */ /* 0x000fe20003fa4070 */
[----:B------:R-:W-:Y:S01]  /*1c750*/  @!P1 IMAD.IADD R5, R5, 0x1, -R29 ;  /* 0x0000000105059824 */ /* 0x000fe200078e0a1d */
[----:B------:R-:W-:-:S03]  /*1c760*/  ISETP.GT.U32.AND P0, PT, R29, R4, PT ;  /* 0x000000041d00720c */ /* 0x000fc60003f04070 */
[----:B------:R-:W-:Y:S01]  /*1c770*/  @!P3 IMAD.IADD R18, R18, 0x1, -R29 ;  /* 0x000000011212b824 */ /* 0x000fe200078e0a1d */
[----:B------:R-:W-:-:S05]  /*1c780*/  ISETP.GT.U32.AND P1, PT, R29, R8, PT ;  /* 0x000000081d00720c */ /* 0x000fca0003f24070 */
[--C-:B------:R-:W-:Y:S01]  /*1c790*/  @!P4 IMAD.IADD R9, R9, 0x1, -R29.reuse ;  /* 0x000000010909c824 */ /* 0x100fe200078e0a1d */
[----:B------:R0:W-:Y:S01]  /*1c7a0*/  STL [R1+0x124], R17 ;  /* 0x0001241101007387 */ /* 0x0001e20000100800 */
[--C-:B------:R-:W-:Y:S01]  /*1c7b0*/  @!P5 IMAD.IADD R3, R3, 0x1, -R29.reuse ;  /* 0x000000010303d824 */ /* 0x100fe200078e0a1d */
[C---:B------:R-:W-:Y:S01]  /*1c7c0*/  ISETP.GT.U32.AND P6, PT, R29.reuse, R7, PT ;  /* 0x000000071d00720c */ /* 0x040fe20003fc4070 */
[--C-:B------:R-:W-:Y:S02]  /*1c7d0*/  @!P2 IMAD.IADD R6, R6, 0x1, -R29.reuse ;  /* 0x000000010606a824 */ /* 0x100fe400078e0a1d */
[--C-:B------:R-:W-:Y:S01]  /*1c7e0*/  @!P0 IMAD.IADD R4, R4, 0x1, -R29.reuse ;  /* 0x0000000104048824 */ /* 0x100fe200078e0a1d */
[----:B0-----:R-:W5:Y:S01]  /*1c7f0*/  LDL.LU R17, [R1+0xac] ;  /* 0x0000ac0001117983 */ /* 0x001f620000300800 */
[----:B------:R-:W-:Y:S01]  /*1c800*/  ISETP.GT.U32.AND P2, PT, R29, R11, PT ;  /* 0x0000000b1d00720c */ /* 0x000fe20003f44070 */
[--C-:B------:R-:W-:Y:S02]  /*1c810*/  @!P1 IMAD.IADD R8, R8, 0x1, -R29.reuse ;  /* 0x0000000108089824 */ /* 0x100fe400078e0a1d */
[----:B------:R-:W-:Y:S05]  /*1c820*/  STL [R1+0x128], R27 ;  /* 0x0001281b01007387 */ /* 0x000fea0000100800 */
[--C-:B------:R-:W-:Y:S01]  /*1c830*/  @!P6 IMAD.IADD R7, R7, 0x1, -R29.reuse ;  /* 0x000000010707e824 */ /* 0x100fe200078e0a1d */
[----:B------:R-:W-:Y:S04]  /*1c840*/  STL [R1+0x120], R0 ;  /* 0x0001200001007387 */ /* 0x000fe80000100800 */
        /* <DEDUP_REMOVED lines=33> */
[----:B------:R-:W3:Y:S04]  /*1ca60*/  LDL.LU R0, [R1+0x90] ;  /* 0x0000900001007983 */ /* 0x000ee80000300800 */
[----:B------:R1:W-:Y:S01]  /*1ca70*/  STL [R1+0xe8], R4 ;  /* 0x0000e80401007387 */ /* 0x0003e20000100800 */
[----:B------:R-:W-:-:S03]  /*1ca80*/  @!P1 IMAD.IADD R11, R11, 0x1, -R29 ;  /* 0x000000010b0b9824 */ /* 0x000fc600078e0a1d */
[----:B------:R-:W2:Y:S04]  /*1ca90*/  LDL.LU R2, [R1+0x78] ;  /* 0x0000780001027983 */ /* 0x000ea80000300800 */
[----:B------:R4:W-:Y:S04]  /*1caa0*/  STL [R1+0xf8], R8 ;  /* 0x0000f80801007387 */ /* 0x0009e80000100800 */
[----:B0-----:R-:W2:Y:S04]  /*1cab0*/  LDL.LU R3, [R1+0x80] ;  /* 0x0000800001037983 */ /* 0x001ea80000300800 */
[----:B-1----:R-:W2:Y:S04]  /*1cac0*/  LDL.LU R4, [R1+0x88] ;  /* 0x0000880001047983 */ /* 0x002ea80000300800 */
[----:B------:R0:W-:Y:S04]  /*1cad0*/  STL [R1+0xe0], R11 ;  /* 0x0000e00b01007387 */ /* 0x0001e80000100800 */
[----:B----4-:R-:W4:Y:S04]  /*1cae0*/  LDL.LU R8, [R1+0x1d0] ;  /* 0x0001d00001087983 */ /* 0x010f280000300800 */
[----:B0-----:R-:W4:Y:S01]  /*1caf0*/  LDL.LU R11, [R1+0x84] ;  /* 0x00008400010b7983 */ /* 0x001f220000300800 */
[----:B------:R-:W-:-:S02]  /*1cb00*/  ISETP.GT.U32.AND P6, PT, R29, R12, PT ;  /* 0x0000000c1d00720c */ /* 0x000fc40003fc4070 */
[C---:B------:R-:W-:Y:S02]  /*1cb10*/  ISETP.GT.U32.AND P2, PT, R29.reuse, R16, PT ;  /* 0x000000101d00720c */ /* 0x040fe40003f44070 */
[----:B------:R-:W-:-:S09]  /*1cb20*/  ISETP.GT.U32.AND P3, PT, R29, R26, PT ;  /* 0x0000001a1d00720c */ /* 0x000fd20003f64070 */
[--C-:B------:R-:W-:Y:S01]  /*1cb30*/  @!P6 IMAD.IADD R12, R12, 0x1, -R29.reuse ;  /* 0x000000010c0ce824 */ /* 0x100fe200078e0a1d */
[----:B-----5:R-:W-:Y:S01]  /*1cb40*/  ISETP.GT.U32.AND P6, PT, R29, R17, PT ;  /* 0x000000111d00720c */ /* 0x020fe20003fc4070 */
[----:B------:R-:W-:-:S03]  /*1cb50*/  @!P2 IMAD.IADD R16, R16, 0x1, -R29 ;  /* 0x000000011010a824 */ /* 0x000fc600078e0a1d */
[C---:B------:R-:W-:Y:S02]  /*1cb60*/  ISETP.GT.U32.AND P2, PT, R29.reuse, R12, PT ;  /* 0x0000000c1d00720c */ /* 0x040fe40003f44070 */
[C---:B------:R-:W-:Y:S02]  /*1cb70*/  ISETP.GT.U32.AND P4, PT, R29.reuse, R10, PT ;  /* 0x0000000a1d00720c */ /* 0x040fe40003f84070 */
[C---:B------:R-:W-:Y:S02]  /*1cb80*/  ISETP.GT.U32.AND P5, PT, R29.reuse, R13, PT ;  /* 0x0000000d1d00720c */ /* 0x040fe40003fa4070 */
[----:B------:R-:W-:-:S03]  /*1cb90*/  ISETP.GT.U32.AND P0, PT, R29, R14, PT ;  /* 0x0000000e1d00720c */ /* 0x000fc60003f04070 */
[--C-:B------:R-:W-:Y:S01]  /*1cba0*/  @!P6 IMAD.IADD R17, R17, 0x1, -R29.reuse ;  /* 0x000000011111e824 */ /* 0x100fe200078e0a1d */
[C---:B------:R-:W-:Y:S01]  /*1cbb0*/  ISETP.GT.U32.AND P1, PT, R29.reuse, R15, PT ;  /* 0x0000000f1d00720c */ /* 0x040fe20003f24070 */
[--C-:B------:R-:W-:Y:S02]  /*1cbc0*/  @!P3 IMAD.IADD R26, R26, 0x1, -R29.reuse ;  /* 0x000000011a1ab824 */ /* 0x100fe400078e0a1d */
[--C-:B------:R-:W-:Y:S01]  /*1cbd0*/  @!P2 IMAD.IADD R12, R12, 0x1, -R29.reuse ;  /* 0x000000010c0ca824 */ /* 0x100fe200078e0a1d */
[----:B------:R-:W-:Y:S01]  /*1cbe0*/  ISETP.GT.U32.AND P2, PT, R29, R17, PT ;  /* 0x000000111d00720c */ /* 0x000fe20003f44070 */
[--C-:B------:R-:W-:Y:S02]  /*1cbf0*/  @!P4 IMAD.IADD R10, R10, 0x1, -R29.reuse ;  /* 0x000000010a0ac824 */ /* 0x100fe400078e0a1d */
[--C-:B------:R-:W-:Y:S02]  /*1cc00*/  @!P5 IMAD.IADD R13, R13, 0x1, -R29.reuse ;  /* 0x000000010d0dd824 */ /* 0x100fe400078e0a1d */
[----:B------:R-:W-:Y:S01]  /*1cc10*/  @!P0 IMAD.IADD R14, R14, 0x1, -R29 ;  /* 0x000000010e0e8824 */ /* 0x000fe200078e0a1d */
[----:B------:R-:W-:-:S02]  /*1cc20*/  ISETP.GT.U32.AND P3, PT, R29, R18, PT ;  /* 0x000000121d00720c */ /* 0x000fc40003f64070 */
[C---:B------:R-:W-:Y:S02]  /*1cc30*/  ISETP.GT.U32.AND P4, PT, R29.reuse, R27, PT ;  /* 0x0000001b1d00720c */ /* 0x040fe40003f84070 */
[----:B------:R-:W-:-:S03]  /*1cc40*/  ISETP.GT.U32.AND P5, PT, R29, R5, PT ;  /* 0x000000051d00720c */ /* 0x000fc60003fa4070 */
[--C-:B------:R-:W-:Y:S01]  /*1cc50*/  @!P2 IMAD.IADD R17, R17, 0x1, -R29.reuse ;  /* 0x000000011111a824 */ /* 0x100fe200078e0a1d */
[C---:B------:R-:W-:Y:S02]  /*1cc60*/  ISETP.GT.U32.AND P6, PT, R29.reuse, R16, PT ;  /* 0x000000101d00720c */ /* 0x040fe40003fc4070 */
[----:B------:R-:W-:Y:S01]  /*1cc70*/  ISETP.GT.U32.AND P0, PT, R29, R6, PT ;  /* 0x000000061d00720c */ /* 0x000fe20003f04070 */
[--C-:B------:R-:W-:Y:S02]  /*1cc80*/  @!P1 IMAD.IADD R15, R15, 0x1, -R29.reuse ;  /* 0x000000010f0f9824 */ /* 0x100fe400078e0a1d */
[--C-:B------:R-:W-:Y:S01]  /*1cc90*/  @!P3 IMAD.IADD R18, R18, 0x1, -R29.reuse ;  /* 0x000000011212b824 */ /* 0x100fe200078e0a1d */
[----:B------:R-:W-:Y:S01]  /*1cca0*/  ISETP.GT.U32.AND P1, PT, R29, R7, PT ;  /* 0x000000071d00720c */ /* 0x000fe20003f24070 */
[----:B------:R0:W-:Y:S01]  /*1ccb0*/  STL [R1+0xd4], R12 ;  /* 0x0000d40c01007387 */ /* 0x0001e20000100800 */
[--C-:B------:R-:W-:Y:S02]  /*1ccc0*/  @!P4 IMAD.IADD R27, R27, 0x1, -R29.reuse ;  /* 0x000000011b1bc824 */ /* 0x100fe400078e0a1d */
[--C-:B------:R-:W-:Y:S01]  /*1ccd0*/  @!P5 IMAD.IADD R5, R5, 0x1, -R29.reuse ;  /* 0x000000010505d824 */ /* 0x100fe200078e0a1d */
[----:B0-----:R-:W5:Y:S04]  /*1cce0*/  LDL.LU R12, [R1+0x7c] ;  /* 0x00007c00010c7983 */ /* 0x001f680000300800 */
[----:B------:R-:W-:-:S02]  /*1ccf0*/  @!P0 IMAD.IADD R6, R6, 0x1, -R29 ;  /* 0x0000000106068824 */ /* 0x000fc400078e0a1d */
[--C-:B------:R-:W-:Y:S01]  /*1cd00*/  @!P6 IMAD.IADD R16, R16, 0x1, -R29.reuse ;  /* 0x000000011010e824 */ /* 0x100fe200078e0a1d */
[----:B------:R-:W-:Y:S01]  /*1cd10*/  STL [R1+0xc0], R26 ;  /* 0x0000c01a01007387 */ /* 0x000fe20000100800 */
[----:B------:R-:W-:-:S03]  /*1cd20*/  @!P1 IMAD.IADD R7, R7, 0x1, -R29 ;  /* 0x0000000107079824 */ /* 0x000fc600078e0a1d */
[----:B------:R0:W-:Y:S04]  /*1cd30*/  STL [R1+0xc8], R10 ;  /* 0x0000c80a01007387 */ /* 0x0001e80000100800 */
[----:B------:R1:W-:Y:S04]  /*1cd40*/  STL [R1+0xcc], R13 ;  /* 0x0000cc0d01007387 */ /* 0x0003e80000100800 */
[----:B------:R1:W-:Y:S04]  /*1cd50*/  STL [R1+0xc4], R14 ;  /* 0x0000c40e01007387 */ /* 0x0003e80000100800 */
[----:B------:R1:W-:Y:S04]  /*1cd60*/  STL [R1+0x9c], R15 ;  /* 0x00009c0f01007387 */ /* 0x0003e80000100800 */
[----:B0-----:R-:W5:Y:S04]  /*1cd70*/  LDL R10, [R1+0x3408] ;  /* 0x00340800010a7983 */ /* 0x001f680000100800 */
[----:B------:R0:W-:Y:S04]  /*1cd80*/  STL [R1+0xa4], R16 ;  /* 0x0000a41001007387 */ /* 0x0001e80000100800 */
[----:B-1----:R-:W5:Y:S04]  /*1cd90*/  LDL.LU R13, [R1+0x68] ;  /* 0x00006800010d7983 */ /* 0x002f680000300800 */
[----:B------:R-:W5:Y:S04]  /*1cda0*/  LDL.LU R14, [R1+0x70] ;  /* 0x00007000010e7983 */ /* 0x000f680000300800 */
[----:B------:R1:W-:Y:S04]  /*1cdb0*/  STL [R1+0xac], R17 ;  /* 0x0000ac1101007387 */ /* 0x0003e80000100800 */
[----:B------:R-:W5:Y:S04]  /*1cdc0*/  LDL.LU R15, [R1+0x74] ;  /* 0x00007400010f7983 */ /* 0x000f680000300800 */
[----:B0-----:R-:W5:Y:S04]  /*1cdd0*/  LDL.LU R16, [R1+0x6c] ;  /* 0x00006c0001107983 */ /* 0x001f680000300800 */
        /* <DEDUP_REMOVED lines=9> */
[----:B----4-:R-:W-:Y:S01]  /*1ce70*/  ISETP.GT.U32.AND P0, PT, R29, R8, PT ;  /* 0x000000081d00720c */ /* 0x010fe20003f04070 */
[--C-:B------:R-:W-:Y:S01]  /*1ce80*/  @!P4 IMAD.IADD R3, R3, 0x1, -R29.reuse ;  /* 0x000000010303c824 */ /* 0x100fe200078e0a1d */
[C---:B------:R-:W-:Y:S02]  /*1ce90*/  ISETP.GT.U32.AND P3, PT, R29.reuse, R27, PT ;  /* 0x0000001b1d00720c */ /* 0x040fe40003f64070 */
[C---:B------:R-:W-:Y:S02]  /*1cea0*/  ISETP.GT.U32.AND P4, PT, R29.reuse, R5, PT ;  /* 0x000000051d00720c */ /* 0x040fe40003f84070 */
[C---:B------:R-:W-:Y:S01]  /*1ceb0*/  ISETP.GT.U32.AND P1, PT, R29.reuse, R11, PT ;  /* 0x0000000b1d00720c */ /* 0x040fe20003f24070 */
        /* <DEDUP_REMOVED lines=9> */
[--C-:B------:R-:W-:Y:S01]  /*1cf50*/  @!P4 IMAD.IADD R5, R5, 0x1, -R29.reuse ;  /* 0x000000010505c824 */ /* 0x100fe200078e0a1d */
[----:B------:R0:W-:Y:S01]  /*1cf60*/  STL [R1+0xb0], R18 ;  /* 0x0000b01201007387 */ /* 0x0001e20000100800 */
[----:B------:R-:W-:-:S04]  /*1cf70*/  @!P5 IMAD.IADD R6, R6, 0x1, -R29 ;  /* 0x000000010606d824 */ /* 0x000fc800078e0a1d */
[--C-:B------:R-:W-:Y:S01]  /*1cf80*/  @!P0 IMAD.IADD R7, R7, 0x1, -R29.reuse ;  /* 0x0000000107078824 */ /* 0x100fe200078e0a1d */
[----:B0-----:R-:W2:Y:S04]  /*1cf90*/  LDL.LU R18, [R1+0x64] ;  /* 0x0000640001127983 */ /* 0x001ea80000300800 */
[----:B------:R-:W-:Y:S04]  /*1cfa0*/  STL [R1+0xa8], R27 ;  /* 0x0000a81b01007387 */ /* 0x000fe80000100800 */
[----:B------:R-:W3:Y:S04]  /*1cfb0*/  LDL.LU R25, [R1+0x164] ;  /* 0x0001640001197983 */ /* 0x000ee80000300800 */
[----:B------:R0:W-:Y:S04]  /*1cfc0*/  STL [R1+0xa0], R5 ;  /* 0x0000a00501007387 */ /* 0x0001e80000100800 */
[----:B------:R-:W4:Y:S04]  /*1cfd0*/  LDL.LU R26, [R1+0x17c] ;  /* 0x00017c00011a7983 */ /* 0x000f280000300800 */
[----:B------:R1:W-:Y:S04]  /*1cfe0*/  STL [R1+0x8c], R6 ;  /* 0x00008c0601007387 */ /* 0x0003e80000100800 */
[----:B0-----:R-:W2:Y:S01]  /*1cff0*/  LDL.LU R5, [R1+0x160] ;  /* 0x0001600001057983 */ /* 0x001ea20000300800 */
[----:B------:R-:W-:-:S03]  /*1d000*/  @!P1 IMAD.IADD R9, R9, 0x1, -R29 ;  /* 0x0000000109099824 */ /* 0x000fc600078e0a1d */
[----:B-1----:R-:W2:Y:S04]  /*1d010*/  LDL.LU R6, [R1+0x158] ;  /* 0x0001580001067983 */ /* 0x002ea80000300800 */
[----:B------:R0:W-:Y:S04]  /*1d020*/  STL [R1+0x94], R7 ;  /* 0x0000940701007387 */ /* 0x0001e80000100800 */
[----:B0-----:R-:W2:Y:S04]  /*1d030*/  LDL.LU R7, [R1+0x11c] ;  /* 0x00011c0001077983 */ /* 0x001ea80000300800 */
[----:B------:R0:W-:Y:S04]  /*1d040*/  STL [R1+0x98], R9 ;  /* 0x0000980901007387 */ /* 0x0001e80000100800 */
[----:B0-----:R-:W2:Y:S01]  /*1d050*/  LDL.LU R9, [R1+0x130] ;  /* 0x0001300001097983 */ /* 0x001ea20000300800 */
[----:B------:R-:W-:-:S05]  /*1d060*/  IABS R24, R24 ;  /* 0x0000001800187213 */ /* 0x000fca0000000000 */
[----:B------:R-:W-:Y:S01]  /*1d070*/  IMAD.HI.U32 R19, R28, R24, RZ ;  /* 0x000000181c137227 */ /* 0x000fe200078e00ff */
[----:B------:R-:W-:-:S03]  /*1d080*/  IABS R23, R23 ;  /* 0x0000001700177213 */ /* 0x000fc60000000000 */
[----:B------:R-:W-:Y:S01]  /*1d090*/  IMAD.MOV R19, RZ, RZ, -R19 ;  /* 0x000000ffff137224 */ /* 0x000fe200078e0a13 */
[----:B-----5:R-:W-:-:S03]  /*1d0a0*/  ISETP.GT.U32.AND P6, PT, R29, R12, PT ;  /* 0x0000000c1d00720c */ /* 0x020fc60003fc4070 */
[----:B------:R-:W-:Y:S02]  /*1d0b0*/  IMAD R24, R29, R19, R24 ;  /* 0x000000131d187224 */ /* 0x000fe400078e0218 */
[----:B------:R-:W-:Y:S01]  /*1d0c0*/  IMAD.HI.U32 R19, R28, R23, RZ ;  /* 0x000000171c137227 */ /* 0x000fe200078e00ff */
[----:B------:R-:W-:-:S03]  /*1d0d0*/  IABS R22, R22 ;  /* 0x0000001600167213 */ /* 0x000fc60000000000 */
[----:B------:R-:W-:Y:S01]  /*1d0e0*/  IMAD.MOV R19, RZ, RZ, -R19 ;  /* 0x000000ffff137224 */ /* 0x000fe200078e0a13 */
[C---:B------:R-:W-:Y:S02]  /*1d0f0*/  ISETP.GT.U32.AND P2, PT, R29.reuse, R0, PT ;  /* 0x000000001d00720c */ /* 0x040fe40003f44070 */
[C---:B------:R-:W-:Y:S01]  /*1d100*/  ISETP.GT.U32.AND P3, PT, R29.reuse, R2, PT ;  /* 0x000000021d00720c */ /* 0x040fe20003f64070 */
[C---:B------:R-:W-:Y:S01]  /*1d110*/  IMAD R23, R29.reuse, R19, R23 ;  /* 0x000000131d177224 */ /* 0x040fe200078e0217 */
[C---:B------:R-:W-:Y:S01]  /*1d120*/  ISETP.GT.U32.AND P4, PT, R29.reuse, R3, PT ;  /* 0x000000031d00720c */ /* 0x040fe20003f84070 */
[----:B------:R-:W-:Y:S01]  /*1d130*/  IMAD.HI.U32 R19, R28, R22, RZ ;  /* 0x000000161c137227 */ /* 0x000fe200078e00ff */
[----:B------:R-:W-:Y:S02]  /*1d140*/  IABS R21, R21 ;  /* 0x0000001500157213 */ /* 0x000fe40000000000 */
[----:B------:R-:W-:Y:S01]  /*1d150*/  ISETP.GT.U32.AND P5, PT, R29, R4, PT ;  /* 0x000000041d00720c */ /* 0x000fe20003fa4070 */
[----:B------:R-:W-:-:S02]  /*1d160*/  IMAD.MOV R19, RZ, RZ, -R19 ;  /* 0x000000ffff137224 */ /* 0x000fc400078e0a13 */
[----:B------:R-:W-:Y:S02]  /*1d170*/  @!P6 IMAD.IADD R12, R12, 0x1, -R29 ;  /* 0x000000010c0ce824 */ /* 0x000fe400078e0a1d */
[C---:B------:R-:W-:Y:S01]  /*1d180*/  IMAD R22, R29.reuse, R19, R22 ;  /* 0x000000131d167224 */ /* 0x040fe200078e0216 */
[C---:B------:R-:W-:Y:S01]  /*1d190*/  ISETP.GT.U32.AND P0, PT, R29.reuse, R8, PT ;  /* 0x000000081d00720c */ /* 0x040fe20003f04070 */
[----:B------:R-:W-:Y:S01]  /*1d1a0*/  IMAD.HI.U32 R19, R28, R21, RZ ;  /* 0x000000151c137227 */ /* 0x000fe200078e00ff */
[----:B------:R-:W-:-:S03]  /*1d1b0*/  ISETP.GT.U32.AND P1, PT, R29, R12, PT ;  /* 0x0000000c1d00720c */ /* 0x000fc60003f24070 */
[----:B------:R-:W-:Y:S01]  /*1d1c0*/  @!P2 IMAD.IADD R0, R0, 0x1, -R29 ;  /* 0x000000010000a824 */ /* 0x000fe200078e0a1d */
[C---:B------:R-:W-:Y:S01]  /*1d1d0*/  ISETP.GT.U32.AND P2, PT, R29.reuse, R13, PT ;  /* 0x0000000d1d00720c */ /* 0x040fe20003f44070 */
[----:B------:R-:W-:Y:S01]  /*1d1e0*/  IMAD.MOV R19, RZ, RZ, -R19 ;  /* 0x000000ffff137224 */ /* 0x000fe200078e0a13 */
[----:B------:R-:W-:Y:S01]  /*1d1f0*/  IABS R20, R20 ;  /* 0x0000001400147213 */ /* 0x000fe20000000000 */
[--C-:B------:R-:W-:Y:S01]  /*1d200*/  @!P3 IMAD.IADD R2, R2, 0x1, -R29.reuse ;  /* 0x000000010202b824 */ /* 0x100fe200078e0a1d */
[----:B------:R-:W-:Y:S01]  /*1d210*/  ISETP.GT.U32.AND P3, PT, R29, R14, PT ;  /* 0x0000000e1d00720c */ /* 0x000fe20003f64070 */
[----:B------:R-:W-:Y:S01]  /*1d220*/  @!P4 IMAD.IADD R3, R3, 0x1, -R29 ;  /* 0x000000010303c824 */ /* 0x000fe200078e0a1d */
[C---:B------:R-:W-:Y:S01]  /*1d230*/  ISETP.GT.U32.AND P4, PT, R29.reuse, R15, PT ;  /* 0x0000000f1d00720c */ /* 0x040fe20003f84070 */
[C---:B------:R-:W-:Y:S02]  /*1d240*/  IMAD R21, R29.reuse, R19, R21 ;  /* 0x000000131d157224 */ /* 0x040fe400078e0215 */
[----:B------:R-:W-:Y:S01]  /*1d250*/  IMAD.HI.U32 R19, R28, R20, RZ ;  /* 0x000000141c137227 */ /* 0x000fe200078e00ff */
[----:B------:R-:W-:-:S03]  /*1d260*/  ISETP.GT.U32.AND P6, PT, R29, R11, PT ;  /* 0x0000000b1d00720c */ /* 0x000fc60003fc4070 */
[----:B------:R-:W-:Y:S01]  /*1d270*/  @!P5 IMAD.IADD R4, R4, 0x1, -R29 ;  /* 0x000000010404d824 */ /* 0x000fe200078e0a1d */
[C---:B------:R-:W-:Y:S01]  /*1d280*/  ISETP.GT.U32.AND P5, PT, R29.reuse, R16, PT ;  /* 0x000000101d00720c */ /* 0x040fe20003fa4070 */
[----:B------:R-:W-:Y:S02]  /*1d290*/  IMAD.MOV R19, RZ, RZ, -R19 ;  /* 0x000000ffff137224 */ /* 0x000fe400078e0a13 */
[--C-:B------:R-:W-:Y:S01]  /*1d2a0*/  @!P0 IMAD.IADD R8, R8, 0x1, -R29.reuse ;  /* 0x0000000108088824 */ /* 0x100fe200078e0a1d */
[----:B------:R-:W-:Y:S01]  /*1d2b0*/  ISETP.GT.U32.AND P0, PT, R29, R17, PT ;  /* 0x000000111d00720c */ /* 0x000fe20003f04070 */
[--C-:B------:R-:W-:Y:S02]  /*1d2c0*/  @!P1 IMAD.IADD R12, R12, 0x1, -R29.reuse ;  /* 0x000000010c0c9824 */ /* 0x100fe400078e0a1d */
[--C-:B------:R-:W-:Y:S02]  /*1d2d0*/  @!P2 IMAD.IADD R13, R13, 0x1, -R29.reuse ;  /* 0x000000010d0da824 */ /* 0x100fe400078e0a1d */
[----:B------:R-:W-:Y:S01]  /*1d2e0*/  IMAD R20, R29, R19, R20 ;  /* 0x000000131d147224 */ /* 0x000fe200078e0214 */
[----:B------:R-:W-:Y:S01]  /*1d2f0*/  IABS R19, R10 ;  /* 0x0000000a00137213 */ /* 0x000fe20000000000 */
[--C-:B------:R-:W-:Y:S01]  /*1d300*/  @!P3 IMAD.IADD R14, R14, 0x1, -R29.reuse ;  /* 0x000000010e0eb824 */ /* 0x100fe200078e0a1d */
[----:B------:R-:W5:Y:S01]  /*1d310*/  LDL.LU R10, [R1+0x134] ;  /* 0x00013400010a7983 */ /* 0x000f620000300800 */
[----:B------:R-:W-:-:S02]  /*1d320*/  @!P4 IMAD.IADD R15, R15, 0x1, -R29 ;  /* 0x000000010f0fc824 */ /* 0x000fc400078e0a1d */
[--C-:B------:R-:W-:Y:S02]  /*1d330*/  @!P5 IMAD.IADD R16, R16, 0x1, -R29.reuse ;  /* 0x000000011010d824 */ /* 0x100fe400078e0a1d */
[--C-:B------:R-:W-:Y:S02]  /*1d340*/  @!P6 IMAD.IADD R11, R11, 0x1, -R29.reuse ;  /* 0x000000010b0be824 */ /* 0x100fe400078e0a1d */
[----:B------:R-:W-:Y:S01]  /*1d350*/  @!P0 IMAD.IADD R17, R17, 0x1, -R29 ;  /* 0x0000000111118824 */ /* 0x000fe200078e0a1d */
[----:B------:R0:W-:Y:S04]  /*1d360*/  STL [R1+0x90], R0 ;  /* 0x0000900001007387 */ /* 0x0001e80000100800 */
[----:B------:R1:W-:Y:S04]  /*1d370*/  STL [R1+0x78], R2 ;  /* 0x0000780201007387 */ /* 0x0003e80000100800 */
[----:B------:R0:W-:Y:S04]  /*1d380*/  STL [R1+0x80], R3 ;  /* 0x0000800301007387 */ /* 0x0001e80000100800 */
[----:B------:R0:W-:Y:S04]  /*1d390*/  STL [R1+0x88], R4 ;  /* 0x0000880401007387 */ /* 0x0001e80000100800 */
[----:B------:R-:W-:Y:S04]  /*1d3a0*/  STL [R1+0x1d0], R8 ;  /* 0x0001d00801007387 */ /* 0x000fe80000100800 */
[----:B------:R-:W5:Y:S04]  /*1d3b0*/  LDL.LU R27, [R1+0x12c] ;  /* 0x00012c00011b7983 */ /* 0x000f680000300800 */
[----:B------:R1:W-:Y:S04]  /*1d3c0*/  STL [R1+0x84], R11 ;  /* 0x0000840b01007387 */ /* 0x0003e80000100800 */
[----:B0-----:R-:W5:Y:S04]  /*1d3d0*/  LDL.LU R0, [R1+0xdc] ;  /* 0x0000dc0001007983 */ /* 0x001f680000300800 */
[----:B-1----:R-:W5:Y:S04]  /*1d3e0*/  LDL.LU R2, [R1+0xec] ;  /* 0x0000ec0001027983 */ /* 0x002f680000300800 */
[----:B------:R-:W-:Y:S04]  /*1d3f0*/  STL [R1+0x7c], R12 ;  /* 0x00007c0c01007387 */ /* 0x000fe80000100800 */
[----:B------:R-:W5:Y:S04]  /*1d400*/  LDL.LU R3, [R1+0xf4] ;  /* 0x0000f40001037983 */ /* 0x000f680000300800 */
[----:B------:R-:W5:Y:S04]  /*1d410*/  LDL.LU R4, [R1+0x10c] ;  /* 0x00010c0001047983 */ /* 0x000f680000300800 */
[----:B------:R-:W5:Y:S01]  /*1d420*/  LDL.LU R11, [R1+0xf0] ;  /* 0x0000f000010b7983 */ /* 0x000f620000300800 */
[----:B---3--:R-:W-:-:S02]  /*1d430*/  ISETP.GT.U32.AND P1, PT, R29, R25, PT ;  /* 0x000000191d00720c */ /* 0x008fc40003f24070 */
[C---:B----4-:R-:W-:Y:S02]  /*1d440*/  ISETP.GT.U32.AND P2, PT, R29.reuse, R26, PT ;  /* 0x0000001a1d00720c */ /* 0x050fe40003f44070 */
[C---:B--2---:R-:W-:Y:S02]  /*1d450*/  ISETP.GT.U32.AND P6, PT, R29.reuse, R18, PT ;  /* 0x000000121d00720c */ /* 0x044fe40003fc4070 */
[C---:B------:R-:W-:Y:S02]  /*1d460*/  ISETP.GT.U32.AND P3, PT, R29.reuse, R5, PT ;  /* 0x000000051d00720c */ /* 0x040fe40003f64070 */
[----:B------:R-:W-:-:S05]  /*1d470*/  ISETP.GT.U32.AND P4, PT, R29, R6, PT ;  /* 0x000000061d00720c */ /* 0x000fca0003f84070 */
[--C-:B------:R-:W-:Y:S01]  /*1d480*/  @!P1 IMAD.IADD R25, R25, 0x1, -R29.reuse ;  /* 0x0000000119199824 */ /* 0x100fe200078e0a1d */
[C---:B------:R-:W-:Y:S01]  /*1d490*/  ISETP.GT.U32.AND P1, PT, R29.reuse, R13, PT ;  /* 0x0000000d1d00720c */ /* 0x040fe20003f24070 */
[--C-:B------:R-:W-:Y:S01]  /*1d4a0*/  @!P2 IMAD.IADD R26, R26, 0x1, -R29.reuse ;  /* 0x000000011a1aa824 */ /* 0x100fe200078e0a1d */
[C---:B------:R-:W-:Y:S02]  /*1d4b0*/  ISETP.GT.U32.AND P2, PT, R29.reuse, R14, PT ;  /* 0x0000000e1d00720c */ /* 0x040fe40003f44070 */
[----:B------:R-:W-:Y:S01]  /*1d4c0*/  ISETP.GT.U32.AND P5, PT, R29, R7, PT ;  /* 0x000000071d00720c */ /* 0x000fe20003fa4070 */
[--C-:B------:R-:W-:Y:S01]  /*1d4d0*/  @!P3 IMAD.IADD R5, R5, 0x1, -R29.reuse ;  /* 0x000000010505b824 */ /* 0x100fe200078e0a1d */
[C---:B------:R-:W-:Y:S01]  /*1d4e0*/  ISETP.GT.U32.AND P3, PT, R29.reuse, R15, PT ;  /* 0x0000000f1d00720c */ /* 0x040fe20003f64070 */
[--C-:B------:R-:W-:Y:S01]  /*1d4f0*/  @!P4 IMAD.IADD R6, R6, 0x1, -R29.reuse ;  /* 0x000000010606c824 */ /* 0x100fe200078e0a1d */
[C---:B------:R-:W-:Y:S01]  /*1d500*/  ISETP.GT.U32.AND P4, PT, R29.reuse, R16, PT ;  /* 0x000000101d00720c */ /* 0x040fe20003f84070 */
[----:B------:R-:W-:Y:S01]  /*1d510*/  @!P6 IMAD.IADD R18, R18, 0x1, -R29 ;  /* 0x000000011212e824 */ /* 0x000fe200078e0a1d */
[----:B------:R-:W-:-:S07]  /*1d520*/  ISETP.GT.U32.AND P0, PT, R29, R9, PT ;  /* 0x000000091d00720c */ /* 0x000fce0003f04070 */
[--C-:B------:R-:W-:Y:S01]  /*1d530*/  @!P5 IMAD.IADD R7, R7, 0x1, -R29.reuse ;  /* 0x000000010707d824 */ /* 0x100fe200078e0a1d */
[----:B------:R-:W-:Y:S01]  /*1d540*/  ISETP.GT.U32.AND P5, PT, R29, R17, PT ;  /* 0x000000111d00720c */ /* 0x000fe20003fa4070 */
[--C-:B------:R-:W-:Y:S02]  /*1d550*/  @!P1 IMAD.IADD R13, R13, 0x1, -R29.reuse ;  /* 0x000000010d0d9824 */ /* 0x100fe400078e0a1d */
[--C-:B------:R-:W-:Y:S02]  /*1d560*/  @!P2 IMAD.IADD R14, R14, 0x1, -R29.reuse ;  /* 0x000000010e0ea824 */ /* 0x100fe400078e0a1d */
[--C-:B------:R-:W-:Y:S02]  /*1d570*/  @!P3 IMAD.IADD R15, R15, 0x1, -R29.reuse ;  /* 0x000000010f0fb824 */ /* 0x100fe400078e0a1d */
[--C-:B------:R-:W-:Y:S01]  /*1d580*/  @!P0 IMAD.IADD R9, R9, 0x1, -R29.reuse ;  /* 0x0000000109098824 */ /* 0x100fe200078e0a1d */
[----:B------:R-:W-:Y:S01]  /*1d590*/  ISETP.GT.U32.AND P0, PT, R29, R18, PT ;  /* 0x000000121d00720c */ /* 0x000fe20003f04070 */
[--C-:B------:R-:W-:Y:S01]  /*1d5a0*/  @!P4 IMAD.IADD R16, R16, 0x1, -R29.reuse ;  /* 0x000000011010c824 */ /* 0x100fe200078e0a1d */
[----:B------:R0:W-:Y:S03]  /*1d5b0*/  STL [R1+0x68], R13 ;  /* 0x0000680d01007387 */ /* 0x0001e60000100800 */
[--C-:B------:R-:W-:Y:S01]  /*1d5c0*/  @!P5 IMAD.IADD R17, R17, 0x1, -R29.reuse ;  /* 0x000000011111d824 */ /* 0x100fe200078e0a1d */
[----:B------:R1:W-:Y:S04]  /*1d5d0*/  STL [R1+0x70], R14 ;  /* 0x0000700e01007387 */ /* 0x0003e80000100800 */
[----:B0-----:R-:W2:Y:S04]  /*1d5e0*/  LDL.LU R13, [R1+0xe4] ;  /* 0x0000e400010d7983 */ /* 0x001ea80000300800 */
[----:B------:R0:W-:Y:S04]  /*1d5f0*/  STL [R1+0x74], R15 ;  /* 0x0000740f01007387 */ /* 0x0001e80000100800 */
[----:B------:R3:W-:Y:S01]  /*1d600*/  STL [R1+0x6c], R16 ;  /* 0x00006c1001007387 */ /* 0x0007e20000100800 */
[----:B------:R-:W-:-:S03]  /*1d610*/  @!P0 IMAD.IADD R18, R18, 0x1, -R29 ;  /* 0x0000000112128824 */ /* 0x000fc600078e0a1d */
[----:B-1----:R-:W4:Y:S04]  /*1d620*/  LDL.LU R14, [R1+0x1c] ;  /* 0x00001c00010e7983 */ /* 0x002f280000300800 */
[----:B0-----:R-:W4:Y:S04]  /*1d630*/  LDL.LU R15, [R1+0xb8] ;  /* 0x0000b800010f7983 */ /* 0x001f280000300800 */
[----:B------:R-:W-:Y:S04]  /*1d640*/  STL [R1+0x60], R17 ;  /* 0x0000601101007387 */ /* 0x000fe80000100800 */
[----:B------:R-:W4:Y:S04]  /*1d650*/  LDL.LU R8, [R1+0xbc] ;  /* 0x0000bc0001087983 */ /* 0x000f280000300800 */
[----:B---3--:R-:W3:Y:S04]  /*1d660*/  LDL.LU R16, [R1+0xb4] ;  /* 0x0000b40001107983 */ /* 0x008ee80000300800 */
[----:B------:R0:W-:Y:S04]  /*1d670*/  STL [R1+0x64], R18 ;  /* 0x0000641201007387 */ /* 0x0001e80000100800 */
[----:B0-----:R-:W3:Y:S04]  /*1d680*/  LDL.LU R18, [R1+0x18] ;  /* 0x0000180001127983 */ /* 0x001ee80000300800 */
[----:B------:R-:W3:Y:S01]  /*1d690*/  LDL.LU R17, [R1+0x14] ;  /* 0x0000140001117983 */ /* 0x000ee20000300800 */
[----:B-----5:R-:W-:-:S02]  /*1d6a0*/  ISETP.GT.U32.AND P6, PT, R29, R10, PT ;  /* 0x0000000a1d00720c */ /* 0x020fc40003fc4070 */
[C---:B------:R-:W-:Y:S02]  /*1d6b0*/  ISETP.GT.U32.AND P1, PT, R29.reuse, R25, PT ;  /* 0x000000191d00720c */ /* 0x040fe40003f24070 */
[C---:B------:R-:W-:Y:S02]  /*1d6c0*/  ISETP.GT.U32.AND P2, PT, R29.reuse, R26, PT ;  /* 0x0000001a1d00720c */ /* 0x040fe40003f44070 */
[C---:B------:R-:W-:Y:S02]  /*1d6d0*/  ISETP.GT.U32.AND P3, PT, R29.reuse, R5, PT ;  /* 0x000000051d00720c */ /* 0x040fe40003f64070 */
[C---:B------:R-:W-:Y:S02]  /*1d6e0*/  ISETP.GT.U32.AND P4, PT, R29.reuse, R6, PT ;  /* 0x000000061d00720c */ /* 0x040fe40003f84070 */
[----:B------:R-:W-:-:S03]  /*1d6f0*/  ISETP.GT.U32.AND P5, PT, R29, R7, PT ;  /* 0x000000071d00720c */ /* 0x000fc60003fa4070 */
[--C-:B------:R-:W-:Y:S02]  /*1d700*/  @!P6 IMAD.IADD R10, R10, 0x1, -R29.reuse ;  /* 0x000000010a0ae824 */ /* 0x100fe400078e0a1d */
[----:B------:R-:W-:-:S03]  /*1d710*/  @!P1 IMAD.IADD R25, R25, 0x1, -R29 ;  /* 0x0000000119199824 */ /* 0x000fc600078e0a1d */
[C---:B------:R-:W-:Y:S01]  /*1d720*/  ISETP.GT.U32.AND P0, PT, R29.reuse, R10, PT ;  /* 0x0000000a1d00720c */ /* 0x040fe20003f04070 */
[--C-:B------:R-:W-:Y:S01]  /*1d730*/  @!P2 IMAD.IADD R26, R26, 0x1, -R29.reuse ;  /* 0x000000011a1aa824 */ /* 0x100fe200078e0a1d */
[----:B------:R-:W-:Y:S01]  /*1d740*/  ISETP.GT.U32.AND P1, PT, R29, R27, PT ;  /* 0x0000001b1d00720c */ /* 0x000fe20003f24070 */
[--C-:B------:R-:W-:Y:S01]  /*1d750*/  @!P3 IMAD.IADD R5, R5, 0x1, -R29.reuse ;  /* 0x000000010505b824 */ /* 0x100fe200078e0a1d */
[C---:B------:R-:W-:Y:S01]  /*1d760*/  ISETP.GT.U32.AND P6, PT, R29.reuse, R9, PT ;  /* 0x000000091d00720c */ /* 0x040fe20003fc4070 */
[--C-:B------:R-:W-:Y:S01]  /*1d770*/  @!P4 IMAD.IADD R6, R6, 0x1, -R29.reuse ;  /* 0x000000010606c824 */ /* 0x100fe200078e0a1d */
[C---:B------:R-:W-:Y:S02]  /*1d780*/  ISETP.GT.U32.AND P2, PT, R29.reuse, R0, PT ;  /* 0x000000001d00720c */ /* 0x040fe40003f44070 */
[----:B------:R-:W-:Y:S01]  /*1d790*/  ISETP.GT.U32.AND P3, PT, R29, R2, PT ;  /* 0x000000021d00720c */ /* 0x000fe20003f64070 */
[----:B------:R-:W-:-:S04]  /*1d7a0*/  @!P5 IMAD.IADD R7, R7, 0x1, -R29 ;  /* 0x000000010707d824 */ /* 0x000fc800078e0a1d */
[--C-:B------:R-:W-:Y:S01]  /*1d7b0*/  @!P0 IMAD.IADD R10, R10, 0x1, -R29.reuse ;  /* 0x000000010a0a8824 */ /* 0x100fe200078e0a1d */
[C---:B------:R-:W-:Y:S02]  /*1d7c0*/  ISETP.GT.U32.AND P4, PT, R29.reuse, R3, PT ;  /* 0x000000031d00720c */ /* 0x040fe40003f84070 */
[----:B------:R-:W-:Y:S01]  /*1d7d0*/  ISETP.GT.U32.AND P5, PT, R29, R4, PT ;  /* 0x000000041d00720c */ /* 0x000fe20003fa4070 */
[--C-:B------:R-:W-:Y:S02]  /*1d7e0*/  @!P1 IMAD.IADD R27, R27, 0x1, -R29.reuse ;  /* 0x000000011b1b9824 */ /* 0x100fe400078e0a1d */
[--C-:B------:R-:W-:Y:S02]  /*1d7f0*/  @!P2 IMAD.IADD R0, R0, 0x1, -R29.reuse ;  /* 0x000000010000a824 */ /* 0x100fe400078e0a1d */
[--C-:B------:R-:W-:Y:S02]  /*1d800*/  @!P3 IMAD.IADD R2, R2, 0x1, -R29.reuse ;  /* 0x000000010202b824 */ /* 0x100fe400078e0a1d */
[----:B------:R-:W-:Y:S01]  /*1d810*/  @!P6 IMAD.IADD R9, R9, 0x1, -R29 ;  /* 0x000000010909e824 */ /* 0x000fe200078e0a1d */
[----:B------:R-:W-:-:S03]  /*1d820*/  ISETP.GT.U32.AND P6, PT, R29, R11, PT ;  /* 0x0000000b1d00720c */ /* 0x000fc60003fc4070 */
[--C-:B------:R-:W-:Y:S02]  /*1d830*/  @!P4 IMAD.IADD R3, R3, 0x1, -R29.reuse ;  /* 0x000000010303c824 */ /* 0x100fe400078e0a1d */
[--C-:B------:R-:W-:Y:S01]  /*1d840*/  @!P5 IMAD.IADD R4, R4, 0x1, -R29.reuse ;  /* 0x000000010404d824 */ /* 0x100fe200078e0a1d */
[----:B------:R0:W-:Y:S07]  /*1d850*/  STL [R1+0x164], R25 ;  /* 0x0001641901007387 */ /* 0x0001ee0000100800 */
[----:B------:R-:W-:Y:S01]  /*1d860*/  @!P6 IMAD.IADD R11, R11, 0x1, -R29 ;  /* 0x000000010b0be824 */ /* 0x000fe200078e0a1d */
[----:B0-----:R-:W5:Y:S04]  /*1d870*/  LDL.LU R25, [R1+0x3ea0] ;  /* 0x003ea00001197983 */ /* 0x001f680000300800 */
[----:B------:R0:W-:Y:S04]  /*1d880*/  STL [R1+0x17c], R26 ;  /* 0x00017c1a01007387 */ /* 0x0001e80000100800 */
[----:B0-----:R-:W5:Y:S04]  /*1d890*/  LDL.LU R26, [R1+0x3e9c] ;  /* 0x003e9c00011a7983 */ /* 0x001f680000300800 */
[----:B------:R0:W-:Y:S04]  /*1d8a0*/  STL [R1+0x160], R5 ;  /* 0x0001600501007387 */ /* 0x0001e80000100800 */
[----:B------:R1:W-:Y:S04]  /*1d8b0*/  STL [R1+0x158], R6 ;  /* 0x0001580601007387 */ /* 0x0003e80000100800 */
[----:B------:R1:W-:Y:S04]  /*1d8c0*/  STL [R1+0x11c], R7 ;  /* 0x00011c0701007387 */ /* 0x0003e80000100800 */
[----:B0-----:R-:W5:Y:S04]  /*1d8d0*/  LDL.LU R5, [R1+0x10] ;  /* 0x0000100001057983 */ /* 0x001f680000300800 */
[----:B------:R0:W-:Y:S04]  /*1d8e0*/  STL [R1+0x130], R9 ;  /* 0x0001300901007387 */ /* 0x0001e80000100800 */
[----:B-1----:R-:W5:Y:S04]  /*1d8f0*/  LDL.LU R6, [R1+0xc] ;  /* 0x00000c0001067983 */ /* 0x002f680000300800 */
[----:B------:R-:W5:Y:S04]  /*1d900*/  LDL.LU R7, [R1+0x8] ;  /* 0x0000080001077983 */ /* 0x000f680000300800 */
[----:B------:R1:W-:Y:S04]  /*1d910*/  STL [R1+0x134], R10 ;  /* 0x0001340a01007387 */ /* 0x0003e80000100800 */
[----:B0-----:R-:W5:Y:S01]  /*1d920*/  LDL.LU R9, [R1+0x4] ;  /* 0x0000040001097983 */ /* 0x001f620000300800 */
[----:B------:R-:W-:-:S03]  /*1d930*/  IMAD.HI.U32 R12, R28, R19, RZ ;  /* 0x000000131c0c7227 */ /* 0x000fc600078e00ff */
[----:B-1----:R-:W5:Y:S01]  /*1d940*/  LDL.LU R10, [R1] ;  /* 0x00000000010a7983 */ /* 0x002f620000300800 */
[----:B------:R-:W-:-:S04]  /*1d950*/  IMAD.MOV R12, RZ, RZ, -R12 ;  /* 0x000000ffff0c7224 */ /* 0x000fc800078e0a0c */
[C---:B------:R-:W-:Y:S01]  /*1d960*/  IMAD R19, R29.reuse, R12, R19 ;  /* 0x0000000c1d137224 */ /* 0x040fe200078e0213 */
[C---:B--2---:R-:W-:Y:S02]  /*1d970*/  ISETP.GT.U32.AND P0, PT, R29.reuse, R13, PT ;  /* 0x0000000d1d00720c */ /* 0x044fe40003f04070 */
[C---:B----4-:R-:W-:Y:S02]  /*1d980*/  ISETP.GT.U32.AND P1, PT, R29.reuse, R14, PT ;  /* 0x0000000e1d00720c */ /* 0x050fe40003f24070 */
[----:B------:R-:W-:-:S09]  /*1d990*/  ISETP.GT.U32.AND P2, PT, R29, R15, PT ;  /* 0x0000000f1d00720c */ /* 0x000fd20003f44070 */
[--C-:B------:R-:W-:Y:S01]  /*1d9a0*/  @!P0 IMAD.IADD R13, R13, 0x1, -R29.reuse ;  /* 0x000000010d0d8824 */ /* 0x100fe200078e0a1d */
[C---:B------:R-:W-:Y:S02]  /*1d9b0*/  ISETP.GT.U32.AND P3, PT, R29.reuse, R8, PT ;  /* 0x000000081d00720c */ /* 0x040fe40003f64070 */
[C---:B---3--:R-:W-:Y:S01]  /*1d9c0*/  ISETP.GT.U32.AND P4, PT, R29.reuse, R16, PT ;  /* 0x000000101d00720c */ /* 0x048fe20003f84070 */
[--C-:B------:R-:W-:Y:S01]  /*1d9d0*/  @!P1 IMAD.IADD R14, R14, 0x1, -R29.reuse ;  /* 0x000000010e0e9824 */ /* 0x100fe200078e0a1d */
[----:B------:R-:W-:Y:S01]  /*1d9e0*/  ISETP.GT.U32.AND P0, PT, R29, R27, PT ;  /* 0x0000001b1d00720c */ /* 0x000fe20003f04070 */
[----:B------:R-:W-:Y:S01]  /*1d9f0*/  @!P2 IMAD.IADD R15, R15, 0x1, -R29 ;  /* 0x000000010f0fa824 */ /* 0x000fe200078e0a1d */
[C---:B------:R-:W-:Y:S02]  /*1da00*/  ISETP.GT.U32.AND P1, PT, R29.reuse, R0, PT ;  /* 0x000000001d00720c */ /* 0x040fe40003f24070 */
[C---:B------:R-:W-:Y:S02]  /*1da10*/  ISETP.GT.U32.AND P2, PT, R29.reuse, R2, PT ;  /* 0x000000021d00720c */ /* 0x040fe40003f44070 */
[----:B------:R-:W-:-:S03]  /*1da20*/  ISETP.GT.U32.AND P5, PT, R29, R18, PT ;  /* 0x000000121d00720c */ /* 0x000fc60003fa4070 */
[--C-:B------:R-:W-:Y:S01]  /*1da30*/  @!P3 IMAD.IADD R8, R8, 0x1, -R29.reuse ;  /* 0x000000010808b824 */ /* 0x100fe200078e0a1d */
[C---:B------:R-:W-:Y:S01]  /*1da40*/  ISETP.GT.U32.AND P3, PT, R29.reuse, R3, PT ;  /* 0x000000031d00720c */ /* 0x040fe20003f64070 */
[--C-:B------:R-:W-:Y:S01]  /*1da50*/  @!P4 IMAD.IADD R16, R16, 0x1, -R29.reuse ;  /* 0x000000011010c824 */ /* 0x100fe200078e0a1d */
[C---:B------:R-:W-:Y:S02]  /*1da60*/  ISETP.GT.U32.AND P6, PT, R29.reuse, R17, PT ;  /* 0x000000111d00720c */ /* 0x040fe40003fc4070 */
[----:B------:R-:W-:Y:S01]  /*1da70*/  ISETP.GT.U32.AND P4, PT, R29, R4, PT ;  /* 0x000000041d00720c */ /* 0x000fe20003f84070 */
[----:B------:R-:W-:Y:S01]  /*1da80*/  @!P0 IMAD.IADD R27, R27, 0x1, -R29 ;  /* 0x000000011b1b8824 */ /* 0x000fe200078e0a1d */
[----:B------:R-:W-:-:S03]  /*1da90*/  ISETP.GT.U32.AND P0, PT, R29, R13, PT ;  /* 0x0000000d1d00720c */ /* 0x000fc60003f04070 */
[--C-:B------:R-:W-:Y:S01]  /*1daa0*/  @!P5 IMAD.IADD R18, R18, 0x1, -R29.reuse ;  /* 0x000000011212d824 */ /* 0x100fe200078e0a1d */
[C---:B------:R-:W-:Y:S01]  /*1dab0*/  ISETP.GT.U32.AND P5, PT, R29.reuse, R11, PT ;  /* 0x0000000b1d00720c */ /* 0x040fe20003fa4070 */
[--C-:B------:R-:W-:Y:S01]  /*1dac0*/  @!P1 IMAD.IADD R0, R0, 0x1, -R29.reuse ;  /* 0x0000000100009824 */ /* 0x100fe200078e0a1d */
[C---:B------:R-:W-:Y:S01]  /*1dad0*/  ISETP.GT.U32.AND P1, PT, R29.reuse, R14, PT ;  /* 0x0000000e1d00720c */ /* 0x040fe20003f24070 */
[--C-:B------:R-:W-:Y:S01]  /*1dae0*/  @!P2 IMAD.IADD R2, R2, 0x1, -R29.reuse ;  /* 0x000000010202a824 */ /* 0x100fe200078e0a1d */
[----:B------:R-:W-:Y:S01]  /*1daf0*/  ISETP.GT.U32.AND P2, PT, R29, R15, PT ;  /* 0x0000000f1d00720c */ /* 0x000fe20003f44070 */
[----:B------:R0:W-:Y:S01]  /*1db00*/  STL [R1+0x12c], R27 ;  /* 0x00012c1b01007387 */ /* 0x0001e20000100800 */
[--C-:B------:R-:W-:Y:S01]  /*1db10*/  @!P3 IMAD.IADD R3, R3, 0x1, -R29.reuse ;  /* 0x000000010303b824 */ /* 0x100fe200078e0a1d */
[----:B------:R-:W-:Y:S01]  /*1db20*/  ISETP.GT.U32.AND P3, PT, R29, R8, PT ;  /* 0x000000081d00720c */ /* 0x000fe20003f64070 */
[--C-:B------:R-:W-:Y:S02]  /*1db30*/  @!P6 IMAD.IADD R17, R17, 0x1, -R29.reuse ;  /* 0x000000011111e824 */ /* 0x100fe400078e0a1d */
[--C-:B------:R-:W-:Y:S01]  /*1db40*/  @!P4 IMAD.IADD R4, R4, 0x1, -R29.reuse ;  /* 0x000000010404c824 */ /* 0x100fe200078e0a1d */
[----:B------:R-:W-:Y:S01]  /*1db50*/  ISETP.GT.U32.AND P4, PT, R29, R16, PT ;  /* 0x000000101d00720c */ /* 0x000fe20003f84070 */
[----:B0-----:R-:W2:Y:S01]  /*1db60*/  LDL.LU R27, [R1+0x3e98] ;  /* 0x003e9800011b7983 */ /* 0x001ea20000300800 */
[----:B------:R-:W-:-:S03]  /*1db70*/  @!P5 IMAD.IADD R11, R11, 0x1, -R29 ;  /* 0x000000010b0bd824 */ /* 0x000fc600078e0a1d */
[----:B------:R0:W-:Y:S01]  /*1db80*/  STL [R1+0xdc], R0 ;  /* 0x0000dc0001007387 */ /* 0x0001e20000100800 */
[----:B------:R-:W-:Y:S01]  /*1db90*/  ISETP.GT.U32.AND P6, PT, R29, R18, PT ;  /* 0x000000121d00720c */ /* 0x000fe20003fc4070 */
[--C-:B------:R-:W-:Y:S01]  /*1dba0*/  @!P0 IMAD.IADD R13, R13, 0x1, -R29.reuse ;  /* 0x000000010d0d8824 */ /* 0x100fe200078e0a1d */
[----:B------:R-:W-:Y:S01]  /*1dbb0*/  ISETP.GT.U32.AND P5, PT, R29, R17, PT ;  /* 0x000000111d00720c */ /* 0x000fe20003fa4070 */
[----:B0-----:R-:W3:Y:S04]  /*1dbc0*/  LDL.LU R0, [R1+0x3e94] ;  /* 0x003e940001007983 */ /* 0x001ee80000300800 */
[----:B------:R0:W-:Y:S01]  /*1dbd0*/  STL [R1+0xec], R2 ;  /* 0x0000ec0201007387 */ /* 0x0001e20000100800 */
[--C-:B------:R-:W-:Y:S02]  /*1dbe0*/  @!P1 IMAD.IADD R14, R14, 0x1, -R29.reuse ;  /* 0x000000010e0e9824 */ /* 0x100fe400078e0a1d */
[--C-:B------:R-:W-:Y:S01]  /*1dbf0*/  @!P2 IMAD.IADD R15, R15, 0x1, -R29.reuse ;  /* 0x000000010f0fa824 */ /* 0x100fe200078e0a1d */
[----:B0-----:R-:W4:Y:S04]  /*1dc00*/  LDL.LU R2, [R1+0x3e90] ;  /* 0x003e900001027983 */ /* 0x001f280000300800 */
[----:B------:R0:W-:Y:S01]  /*1dc10*/  STL [R1+0xf4], R3 ;  /* 0x0000f40301007387 */ /* 0x0001e20000100800 */
[----:B------:R-:W-:-:S03]  /*1dc20*/  @!P3 IMAD.IADD R8, R8, 0x1, -R29 ;  /* 0x000000010808b824 */ /* 0x000fc600078e0a1d */
[----:B0-----:R-:W2:Y:S04]  /*1dc30*/  LDL.LU R3, [R1+0x3e8c] ;  /* 0x003e8c0001037983 */ /* 0x001ea80000300800 */
[----:B------:R0:W-:Y:S01]  /*1dc40*/  STL [R1+0x10c], R4 ;  /* 0x00010c0401007387 */ /* 0x0001e20000100800 */
[----:B------:R-:W-:-:S03]  /*1dc50*/  @!P4 IMAD.IADD R16, R16, 0x1, -R29 ;  /* 0x000000011010c824 */ /* 0x000fc600078e0a1d */
[----:B0-----:R-:W2:Y:S04]  /*1dc60*/  LDL.LU R4, [R1+0x3e88] ;  /* 0x003e880001047983 */ /* 0x001ea80000300800 */
[----:B------:R0:W-:Y:S01]  /*1dc70*/  STL [R1+0xf0], R11 ;  /* 0x0000f00b01007387 */ /* 0x0001e20000100800 */
[----:B------:R-:W-:-:S03]  /*1dc80*/  @!P6 IMAD.IADD R18, R18, 0x1, -R29 ;  /* 0x000000011212e824 */ /* 0x000fc600078e0a1d */
[----:B0-----:R-:W2:Y:S04]  /*1dc90*/  LDL.LU R11, [R1+0x3e84] ;  /* 0x003e8400010b7983 */ /* 0x001ea80000300800 */
[----:B------:R-:W2:Y:S04]  /*1dca0*/  LDL.LU R12, [R1+0x3e80] ;  /* 0x003e8000010c7983 */ /* 0x000ea80000300800 */
[----:B------:R0:W-:Y:S01]  /*1dcb0*/  STL [R1+0xe4], R13 ;  /* 0x0000e40d01007387 */ /* 0x0001e20000100800 */
[----:B------:R-:W-:-:S03]  /*1dcc0*/  @!P5 IMAD.IADD R17, R17, 0x1, -R29 ;  /* 0x000000011111d824 */ /* 0x000fc600078e0a1d */
[----:B0-----:R-:W3:Y:S04]  /*1dcd0*/  LDL.LU R13, [R1+0x3e7c] ;  /* 0x003e7c00010d7983 */ /* 0x001ee80000300800 */
[----:B------:R0:W-:Y:S04]  /*1dce0*/  STL [R1+0x1c], R14 ;  /* 0x00001c0e01007387 */ /* 0x0001e80000100800 */
[----:B0-----:R-:W4:Y:S04]  /*1dcf0*/  LDL.LU R14, [R1+0x3e78] ;  /* 0x003e7800010e7983 */ /* 0x001f280000300800 */
[----:B------:R0:W-:Y:S04]  /*1dd00*/  STL [R1+0xb8], R15 ;  /* 0x0000b80f01007387 */ /* 0x0001e80000100800 */
[----:B0-----:R-:W4:Y:S04]  /*1dd10*/  LDL.LU R15, [R1+0x3e74] ;  /* 0x003e7400010f7983 */ /* 0x001f280000300800 */
[----:B------:R0:W-:Y:S04]  /*1dd20*/  STL [R1+0xbc], R8 ;  /* 0x0000bc0801007387 */ /* 0x0001e80000100800 */
[----:B0-----:R-:W4:Y:S04]  /*1dd30*/  LDL R8, [R1+0x340c] ;  /* 0x00340c0001087983 */ /* 0x001f280000100800 */
[----:B------:R0:W-:Y:S04]  /*1dd40*/  STL [R1+0xb4], R16 ;  /* 0x0000b41001007387 */ /* 0x0001e80000100800 */
[----:B0-----:R-:W4:Y:S04]  /*1dd50*/  LDL.LU R16, [R1+0x3e70] ;  /* 0x003e700001107983 */ /* 0x001f280000300800 */
[----:B------:R0:W-:Y:S04]  /*1dd60*/  STL [R1+0x18], R18 ;  /* 0x0000181201007387 */ /* 0x0001e80000100800 */
[----:B0-----:R-:W4:Y:S04]  /*1dd70*/  LDL.LU R18, [R1+0x3e6c] ;  /* 0x003e6c0001127983 */ /* 0x001f280000300800 */
[----:B------:R0:W-:Y:S04]  /*1dd80*/  STL [R1+0x14], R17 ;  /* 0x0000141101007387 */ /* 0x0001e80000100800 */
[----:B0-----:R-:W4:Y:S01]  /*1dd90*/  LDL.LU R17, [R1+0x3e68] ;  /* 0x003e680001117983 */ /* 0x001f220000300800 */
[----:B-----5:R-:W-:-:S02]  /*1dda0*/  ISETP.GT.U32.AND P0, PT, R29, R5, PT ;  /* 0x000000051d00720c */ /* 0x020fc40003f04070 */
        /* <DEDUP_REMOVED lines=9> */
[C---:B--2---:R-:W-:Y:S02]  /*1de40*/  ISETP.GT.U32.AND P4, PT, R29.reuse, R12, PT ;  /* 0x0000000c1d00720c */ /* 0x044fe40003f84070 */
[----:B---3--:R-:W-:-:S02]  /*1de50*/  ISETP.GT.U32.AND P3, PT, R29, R13, PT ;  /* 0x0000000d1d00720c */ /* 0x008fc40003f64070 */
[C---:B----4-:R-:W-:Y:S02]  /*1de60*/  ISETP.GT.U32.AND P2, PT, R29.reuse, R14, PT ;  /* 0x0000000e1d00720c */ /* 0x050fe40003f44070 */
[----:B------:R-:W-:-:S11]  /*1de70*/  ISETP.GT.U32.AND P1, PT, R29, R15, PT ;  /* 0x0000000f1d00720c */ /* 0x000fd60003f24070 */
[--C-:B------:R-:W-:Y:S01]  /*1de80*/  @!P2 IMAD.IADD R14, R14, 0x1, -R29.reuse ;  /* 0x000000010e0ea824 */ /* 0x100fe200078e0a1d */
[----:B------:R-:W-:Y:S01]  /*1de90*/  ISETP.GT.U32.AND P2, PT, R29, R9, PT ;  /* 0x000000091d00720c */ /* 0x000fe20003f44070 */
[--C-:B------:R-:W-:Y:S01]  /*1dea0*/  @!P3 IMAD.IADD R13, R13, 0x1, -R29.reuse ;  /* 0x000000010d0db824 */ /* 0x100fe200078e0a1d */
[----:B------:R-:W-:Y:S01]  /*1deb0*/  ISETP.GT.U32.AND P3, PT, R29, R10, PT ;  /* 0x0000000a1d00720c */ /* 0x000fe20003f64070 */
[----:B------:R-:W-:Y:S01]  /*1dec0*/  @!P1 IMAD.IADD R15, R15, 0x1, -R29 ;  /* 0x000000010f0f9824 */ /* 0x000fe200078e0a1d */
[C---:B------:R-:W-:Y:S02]  /*1ded0*/  ISETP.GT.U32.AND P0, PT, R29.reuse, R16, PT ;  /* 0x000000101d00720c */ /* 0x040fe40003f04070 */
[C---:B------:R-:W-:Y:S02]  /*1dee0*/  ISETP.GT.U32.AND P1, PT, R29.reuse, R7, PT ;  /* 0x000000071d00720c */ /* 0x040fe40003f24070 */
[C---:B------:R-:W-:Y:S02]  /*1def0*/  ISETP.GT.U32.AND P6, PT, R29.reuse, R18, PT ;  /* 0x000000121d00720c */ /* 0x040fe40003fc4070 */
[----:B------:R-:W-:-:S07]  /*1df00*/  ISETP.GT.U32.AND P5, PT, R29, R17, PT ;  /* 0x000000111d00720c */ /* 0x000fce0003fa4070 */
[----:B------:R-:W-:Y:S01]  /*1df10*/  @!P0 IMAD.IADD R16, R16, 0x1, -R29 ;  /* 0x0000000110108824 */ /* 0x000fe200078e0a1d */
[----:B------:R-:W-:-:S05]  /*1df20*/  ISETP.GT.U32.AND P0, PT, R29, R6, PT ;  /* 0x000000061d00720c */ /* 0x000fca0003f04070 */
[--C-:B------:R-:W-:Y:S01]  /*1df30*/  @!P5 IMAD.IADD R17, R17, 0x1, -R29.reuse ;  /* 0x000000011111d824 */ /* 0x100fe200078e0a1d */
[----:B------:R-:W-:Y:S01]  /*1df40*/  ISETP.GT.U32.AND P5, PT, R29, R5, PT ;  /* 0x000000051d00720c */ /* 0x000fe20003fa4070 */
[--C-:B------:R-:W-:Y:S02]  /*1df50*/  @!P6 IMAD.IADD R18, R18, 0x1, -R29.reuse ;  /* 0x000000011212e824 */ /* 0x100fe400078e0a1d */
[----:B------:R-:W-:-:S04]  /*1df60*/  @!P4 IMAD.IADD R12, R12, 0x1, -R29 ;  /* 0x000000010c0cc824 */ /* 0x000fc800078e0a1d */
[--C-:B------:R-:W-:Y:S01]  /*1df70*/  @!P0 IMAD.IADD R6, R6, 0x1, -R29.reuse ;  /* 0x0000000106068824 */ /* 0x100fe200078e0a1d */
[----:B------:R-:W-:Y:S01]  /*1df80*/  ISETP.GT.U32.AND P4, PT, R29, R18, PT ;  /* 0x000000121d00720c */ /* 0x000fe20003f84070 */
[----:B------:R-:W-:-:S04]  /*1df90*/  @!P1 IMAD.IADD R7, R7, 0x1, -R29 ;  /* 0x0000000107079824 */ /* 0x000fc800078e0a1d */
[--C-:B------:R-:W-:Y:S02]  /*1dfa0*/  @!P5 IMAD.IADD R5, R5, 0x1, -R29.reuse ;  /* 0x000000010505d824 */ /* 0x100fe400078e0a1d */
[----:B------:R-:W-:-:S03]  /*1dfb0*/  @!P2 IMAD.IADD R9, R9, 0x1, -R29 ;  /* 0x000000010909a824 */ /* 0x000fc600078e0a1d */
[----:B------:R0:W-:Y:S01]  /*1dfc0*/  STL [R1+0x10], R5 ;  /* 0x0000100501007387 */ /* 0x0001e20000100800 */
[----:B------:R-:W-:-:S03]  /*1dfd0*/  @!P3 IMAD.IADD R10, R10, 0x1, -R29 ;  /* 0x000000010a0ab824 */ /* 0x000fc600078e0a1d */
[----:B0-----:R-:W2:Y:S04]  /*1dfe0*/  LDL.LU R5, [R1+0x3e64] ;  /* 0x003e640001057983 */ /* 0x001ea80000300800 */
[----:B------:R0:W-:Y:S01]  /*1dff0*/  STL [R1+0xc], R6 ;  /* 0x00000c0601007387 */ /* 0x0001e20000100800 */
[----:B------:R-:W-:-:S03]  /*1e000*/  @!P4 IMAD.IADD R18, R18, 0x1, -R29 ;  /* 0x000000011212c824 */ /* 0x000fc600078e0a1d */
[----:B0-----:R-:W3:Y:S04]  /*1e010*/  LDL.LU R6, [R1+0x3e60] ;  /* 0x003e600001067983 */ /* 0x001ee80000300800 */
[----:B------:R0:W-:Y:S01]  /*1e020*/  STL [R1+0x8], R7 ;  /* 0x0000080701007387 */ /* 0x0001e20000100800 */
[----:B------:R-:W-:-:S03]  /*1e030*/  IABS R8, R8 ;  /* 0x0000000800087213 */ /* 0x000fc60000000000 */
[----:B0-----:R-:W4:Y:S04]  /*1e040*/  LDL.LU R7, [R1+0x3e5c] ;  /* 0x003e5c0001077983 */ /* 0x001f280000300800 */
[----:B------:R0:W-:Y:S04]  /*1e050*/  STL [R1+0x4], R9 ;  /* 0x0000040901007387 */ /* 0x0001e80000100800 */
[----:B0-----:R-:W5:Y:S04]  /*1e060*/  LDL.LU R9, [R1+0x3e58] ;  /* 0x003e580001097983 */ /* 0x001f680000300800 */
[----:B------:R0:W-:Y:S04]  /*1e070*/  STL [R1], R10 ;  /* 0x0000000a01007387 */ /* 0x0001e80000100800 */
[----:B0-----:R-:W5:Y:S04]  /*1e080*/  LDL.LU R10, [R1+0x3e54] ;  /* 0x003e5400010a7983 */ /* 0x001f680000300800 */
[----:B------:R0:W-:Y:S02]  /*1e090*/  STL [R1+0x3e30], R18 ;  /* 0x003e301201007387 */ /* 0x0001e40000100800 */
[----:B0-----:R-:W-:-:S02]  /*1e0a0*/  IMAD.MOV.U32 R18, RZ, RZ, R8 ;  /* 0x000000ffff127224 */ /* 0x001fc400078e0008 */
[----:B------:R-:W5:Y:S01]  /*1e0b0*/  LDL.LU R8, [R1+0x3e50] ;  /* 0x003e500001087983 */ /* 0x000f620000300800 */
[C---:B------:R-:W-:Y:S02]  /*1e0c0*/  ISETP.GT.U32.AND P6, PT, R29.reuse, R11, PT ;  /* 0x0000000b1d00720c */ /* 0x040fe40003fc4070 */
[C---:B------:R-:W-:Y:S02]  /*1e0d0*/  ISETP.GT.U32.AND P5, PT, R29.reuse, R17, PT ;  /* 0x000000111d00720c */ /* 0x040fe40003fa4070 */
[C---:B------:R-:W-:Y:S02]  /*1e0e0*/  ISETP.GT.U32.AND P0, PT, R29.reuse, R16, PT ;  /* 0x000000101d00720c */ /* 0x040fe40003f04070 */
[C---:B------:R-:W-:Y:S02]  /*1e0f0*/  ISETP.GT.U32.AND P1, PT, R29.reuse, R15, PT ;  /* 0x0000000f1d00720c */ /* 0x040fe40003f24070 */
[C---:B------:R-:W-:Y:S02]  /*1e100*/  ISETP.GT.U32.AND P2, PT, R29.reuse, R14, PT ;  /* 0x0000000e1d00720c */ /* 0x040fe40003f44070 */
[----:B------:R-:W-:-:S03]  /*1e110*/  ISETP.GT.U32.AND P3, PT, R29, R13, PT ;  /* 0x0000000d1d00720c */ /* 0x000fc60003f64070 */
[--C-:B------:R-:W-:Y:S01]  /*1e120*/  @!P6 IMAD.IADD R11, R11, 0x1, -R29.reuse ;  /* 0x000000010b0be824 */ /* 0x100fe200078e0a1d */
[----:B------:R-:W-:Y:S01]  /*1e130*/  ISETP.GT.U32.AND P4, PT, R29, R12, PT ;  /* 0x0000000c1d00720c */ /* 0x000fe20003f84070 */
[----:B------:R-:W-:-:S03]  /*1e140*/  @!P5 IMAD.IADD R17, R17, 0x1, -R29 ;  /* 0x000000011111d824 */ /* 0x000fc600078e0a1d */
[----:B------:R-:W-:Y:S01]  /*1e150*/  ISETP.GT.U32.AND P6, PT, R29, R11, PT ;  /* 0x0000000b1d00720c */ /* 0x000fe20003fc4070 */
[--C-:B------:R-:W-:Y:S02]  /*1e160*/  @!P0 IMAD.IADD R16, R16, 0x1, -R29.reuse ;  /* 0x0000000110108824 */ /* 0x100fe400078e0a1d */
[--C-:B------:R-:W-:Y:S02]  /*1e170*/  @!P1 IMAD.IADD R15, R15, 0x1, -R29.reuse ;  /* 0x000000010f0f9824 */ /* 0x100fe400078e0a1d */
[--C-:B------:R-:W-:Y:S02]  /*1e180*/  @!P2 IMAD.IADD R14, R14, 0x1, -R29.reuse ;  /* 0x000000010e0ea824 */ /* 0x100fe400078e0a1d */
[--C-:B------:R-:W-:Y:S02]  /*1e190*/  @!P3 IMAD.IADD R13, R13, 0x1, -R29.reuse ;  /* 0x000000010d0db824 */ /* 0x100fe400078e0a1d */
[----:B------:R-:W-:-:S04]  /*1e1a0*/  @!P4 IMAD.IADD R12, R12, 0x1, -R29 ;  /* 0x000000010c0cc824 */ /* 0x000fc800078e0a1d */
[--C-:B------:R-:W-:Y:S01]  /*1e1b0*/  @!P6 IMAD.IADD R11, R11, 0x1, -R29.reuse ;  /* 0x000000010b0be824 */ /* 0x100fe200078e0a1d */
[C---:B------:R-:W-:Y:S01]  /*1e1c0*/  ISETP.GT.U32.AND P6, PT, R29.reuse, R4, PT ;  /* 0x000000041d00720c */ /* 0x040fe20003fc4070 */
[----:B------:R0:W-:Y:S04]  /*1e1d0*/  STL [R1+0x5c], R18 ;  /* 0x00005c1201007387 */ /* 0x0001e80000100800 */
[----:B0-----:R-:W5:Y:S08]  /*1e1e0*/  LDL.LU R18, [R1+0x79c] ;  /* 0x00079c0001127983 */ /* 0x001f700000300800 */
[----:B------:R-:W-:Y:S01]  /*1e1f0*/  @!P6 IMAD.IADD R4, R4, 0x1, -R29 ;  /* 0x000000010404e824 */ /* 0x000fe200078e0a1d */
[----:B------:R0:W-:Y:S04]  /*1e200*/  STL [R1+0x3e2c], R17 ;  /* 0x003e2c1101007387 */ /* 0x0001e80000100800 */
[----:B0-----:R-:W5:Y:S04]  /*1e210*/  LDL R17, [R1+0x1bc0] ;  /* 0x001bc00001117983 */ /* 0x001f680000100800 */
[----:B------:R-:W-:Y:S04]  /*1e220*/  STL [R1+0x3e24], R16 ;  /* 0x003e241001007387 */ /* 0x000fe80000100800 */
[----:B------:R0:W-:Y:S04]  /*1e230*/  STL [R1+0x3e28], R15 ;  /* 0x003e280f01007387 */ /* 0x0001e80000100800 */
[----:B0-----:R-:W5:Y:S04]  /*1e240*/  LDL.LU R15, [R1+0x5c] ;  /* 0x00005c00010f7983 */ /* 0x001f680000300800 */
[----:B------:R-:W-:Y:S04]  /*1e250*/  STL [R1+0x3e20], R14 ;  /* 0x003e200e01007387 */ /* 0x000fe80000100800 */
[----:B------:R0:W-:Y:S04]  /*1e260*/  STL [R1+0x3e34], R13 ;  /* 0x003e340d01007387 */ /* 0x0001e80000100800 */
[----:B0-----:R-:W5:Y:S04]  /*1e270*/  LDL R13, [R1+0x1bc4] ;  /* 0x001bc400010d7983 */ /* 0x001f680000100800 */
[----:B------:R-:W-:Y:S04]  /*1e280*/  STL [R1+0x3e38], R12 ;  /* 0x003e380c01007387 */ /* 0x000fe80000100800 */
[----:B------:R-:W-:Y:S01]  /*1e290*/  STL [R1+0x3e3c], R11 ;  /* 0x003e3c0b01007387 */ /* 0x000fe20000100800 */
[----:B--2---:R-:W-:-:S02]  /*1e2a0*/  ISETP.GT.U32.AND P4, PT, R29, R5, PT ;  /* 0x000000051d00720c */ /* 0x004fc40003f84070 */
[C---:B---3--:R-:W-:Y:S02]  /*1e2b0*/  ISETP.GT.U32.AND P3, PT, R29.reuse, R6, PT ;  /* 0x000000061d00720c */ /* 0x048fe40003f64070 */
[C---:B----4-:R-:W-:Y:S02]  /*1e2c0*/  ISETP.GT.U32.AND P2, PT, R29.reuse, R7, PT ;  /* 0x000000071d00720c */ /* 0x050fe40003f44070 */
[C---:B-----5:R-:W-:Y:S02]  /*1e2d0*/  ISETP.GT.U32.AND P0, PT, R29.reuse, R9, PT ;  /* 0x000000091d00720c */ /* 0x060fe40003f04070 */
[----:B------:R-:W-:-:S11]  /*1e2e0*/  ISETP.GT.U32.AND P5, PT, R29, R10, PT ;  /* 0x0000000a1d00720c */ /* 0x000fd60003fa4070 */
[--C-:B------:R-:W-:Y:S01]  /*1e2f0*/  @!P0 IMAD.IADD R9, R9, 0x1, -R29.reuse ;  /* 0x0000000109098824 */ /* 0x100fe200078e0a1d */
[C---:B------:R-:W-:Y:S01]  /*1e300*/  ISETP.GT.U32.AND P1, PT, R29.reuse, R8, PT ;  /* 0x000000081d00720c */ /* 0x040fe20003f24070 */
[--C-:B------:R-:W-:Y:S01]  /*1e310*/  @!P5 IMAD.IADD R10, R10, 0x1, -R29.reuse ;  /* 0x000000010a0ad824 */ /* 0x100fe200078e0a1d */
[----:B------:R-:W-:Y:S01]  /*1e320*/  ISETP.GT.U32.AND P5, PT, R29, R3, PT ;  /* 0x000000031d00720c */ /* 0x000fe20003fa4070 */
[--C-:B------:R-:W-:Y:S02]  /*1e330*/  @!P2 IMAD.IADD R7, R7, 0x1, -R29.reuse ;  /* 0x000000010707a824 */ /* 0x100fe400078e0a1d */
[--C-:B------:R-:W-:Y:S01]  /*1e340*/  @!P3 IMAD.IADD R6, R6, 0x1, -R29.reuse ;  /* 0x000000010606b824 */ /* 0x100fe200078e0a1d */
[----:B------:R-:W-:Y:S01]  /*1e350*/  ISETP.GT.U32.AND P3, PT, R29, R10, PT ;  /* 0x0000000a1d00720c */ /* 0x000fe20003f64070 */
[----:B------:R-:W-:Y:S01]  /*1e360*/  @!P4 IMAD.IADD R5, R5, 0x1, -R29 ;  /* 0x000000010505c824 */ /* 0x000fe200078e0a1d */
[----:B------:R-:W-:-:S05]  /*1e370*/  ISETP.GT.U32.AND P4, PT, R29, R9, PT ;  /* 0x000000091d00720c */ /* 0x000fca0003f84070 */
[--C-:B------:R-:W-:Y:S02]  /*1e380*/  @!P1 IMAD.IADD R8, R8, 0x1, -R29.reuse ;  /* 0x0000000108089824 */ /* 0x100fe400078e0a1d */
[--C-:B------:R-:W-:Y:S01]  /*1e390*/  @!P5 IMAD.IADD R3, R3, 0x1, -R29.reuse ;  /* 0x000000010303d824 */ /* 0x100fe200078e0a1d */
[C---:B------:R-:W-:Y:S02]  /*1e3a0*/  ISETP.GT.U32.AND P5, PT, R29.reuse, R7, PT ;  /* 0x000000071d00720c */ /* 0x040fe40003fa4070 */
[----:B------:R-:W-:Y:S01]  /*1e3b0*/  ISETP.GT.U32.AND P6, PT, R29, R8, PT ;  /* 0x000000081d00720c */ /* 0x000fe20003fc4070 */
[--C-:B------:R-:W-:Y:S02]  /*1e3c0*/  @!P3 IMAD.IADD R10, R10, 0x1, -R29.reuse ;  /* 0x000000010a0ab824 */ /* 0x100fe400078e0a1d */
[----:B------:R-:W-:-:S03]  /*1e3d0*/  @!P4 IMAD.IADD R9, R9, 0x1, -R29 ;  /* 0x000000010909c824 */ /* 0x000fc600078e0a1d */
[----:B------:R-:W-:Y:S05]  /*1e3e0*/  STL [R1+0x3e40], R10 ;  /* 0x003e400a01007387 */ /* 0x000fea0000100800 */
[--C-:B------:R-:W-:Y:S02]  /*1e3f0*/  @!P5 IMAD.IADD R7, R7, 0x1, -R29.reuse ;  /* 0x000000010707d824 */ /* 0x100fe400078e0a1d */
[----:B------:R-:W-:Y:S01]  /*1e400*/  @!P6 IMAD.IADD R8, R8, 0x1, -R29 ;  /* 0x000000010808e824 */ /* 0x000fe200078e0a1d */
[----:B------:R-:W-:Y:S04]  /*1e410*/  STL [R1+0x3e44], R9 ;  /* 0x003e440901007387 */ /* 0x000fe80000100800 */
[----:B------:R-:W-:Y:S04]  /*1e420*/  STL [R1+0x3e48], R8 ;  /* 0x003e480801007387 */ /* 0x000fe80000100800 */
[----:B------:R0:W-:Y:S04]  /*1e430*/  STL [R1+0x3e4c], R7 ;  /* 0x003e4c0701007387 */ /* 0x0001e80000100800 */
[----:B------:R-:W2:Y:S01]  /*1e440*/  LDL R14, [R1+0x3bf0] ;  /* 0x003bf000010e7983 */ /* 0x000ea20000100800 */
[----:B------:R-:W-:-:S02]  /*1e450*/  ISETP.GT.U32.AND P1, PT, R29, R0, PT ;  /* 0x000000001d00720c */ /* 0x000fc40003f24070 */
[----:B------:R-:W-:-:S11]  /*1e460*/  ISETP.GT.U32.AND P2, PT, R29, R27, PT ;  /* 0x0000001b1d00720c */ /* 0x000fd60003f44070 */
[--C-:B------:R-:W-:Y:S01]  /*1e470*/  @!P1 IMAD.IADD R0, R0, 0x1, -R29.reuse ;  /* 0x0000000100009824 */ /* 0x100fe200078e0a1d */
[C---:B------:R-:W-:Y:S02]  /*1e480*/  ISETP.GT.U32.AND P1, PT, R29.reuse, R5, PT ;  /* 0x000000051d00720c */ /* 0x040fe40003f24070 */
[C---:B------:R-:W-:Y:S02]  /*1e490*/  ISETP.GT.U32.AND P3, PT, R29.reuse, R3, PT ;  /* 0x000000031d00720c */ /* 0x040fe40003f64070 */
[----:B------:R-:W-:Y:S01]  /*1e4a0*/  ISETP.GT.U32.AND P5, PT, R29, R0, PT ;  /* 0x000000001d00720c */ /* 0x000fe20003fa4070 */
[----:B------:R-:W-:Y:S01]  /*1e4b0*/  @!P2 IMAD.IADD R27, R27, 0x1, -R29 ;  /* 0x000000011b1ba824 */ /* 0x000fe200078e0a1d */
[----:B------:R-:W-:-:S07]  /*1e4c0*/  ISETP.GT.U32.AND P2, PT, R29, R4, PT ;  /* 0x000000041d00720c */ /* 0x000fce0003f44070 */
[--C-:B------:R-:W-:Y:S01]  /*1e4d0*/  @!P1 IMAD.IADD R5, R5, 0x1, -R29.reuse ;  /* 0x0000000105059824 */ /* 0x100fe200078e0a1d */
[----:B------:R-:W-:Y:S01]  /*1e4e0*/  ISETP.GT.U32.AND P1, PT, R29, R25, PT ;  /* 0x000000191d00720c */ /* 0x000fe20003f24070 */
[----:B------:R-:W0:Y:S01]  /*1e4f0*/  S2R R16, SR_TID.X ;  /* 0x0000000000107919 */ /* 0x000e220000002100 */
[--C-:B------:R-:W-:Y:S01]  /*1e500*/  @!P3 IMAD.IADD R3, R3, 0x1, -R29.reuse ;  /* 0x000000010303b824 */ /* 0x100fe200078e0a1d */
[C---:B------:R-:W-:Y:S01]  /*1e510*/  ISETP.GT.U32.AND P3, PT, R29.reuse, R23, PT ;  /* 0x000000171d00720c */ /* 0x040fe20003f64070 */
[--C-:B------:R-:W-:Y:S01]  /*1e520*/  @!P5 IMAD.IADD R0, R0, 0x1, -R29.reuse ;  /* 0x000000010000d824 */ /* 0x100fe200078e0a1d */
[C---:B------:R-:W-:Y:S01]  /*1e530*/  ISETP.GT.U32.AND P5, PT, R29.reuse, R21, PT ;  /* 0x000000151d00720c */ /* 0x040fe20003fa4070 */
[----:B------:R-:W-:Y:S01]  /*1e540*/  @!P2 IMAD.IADD R4, R4, 0x1, -R29 ;  /* 0x000000010404a824 */ /* 0x000fe200078e0a1d */
[----:B------:R-:W-:-:S06]  /*1e550*/  ISETP.GT.U32.AND P2, PT, R29, R24, PT ;  /* 0x000000181d00720c */ /* 0x000fcc0003f44070 */
[----:B------:R-:W-:-:S05]  /*1e560*/  @!P1 IMAD.IADD R25, R25, 0x1, -R29 ;  /* 0x0000000119199824 */ /* 0x000fca00078e0a1d */
[----:B------:R-:W-:Y:S01]  /*1e570*/  ISETP.GT.U32.AND P1, PT, R29, R25, PT ;  /* 0x000000191d00720c */ /* 0x000fe20003f24070 */
[--C-:B------:R-:W-:Y:S02]  /*1e580*/  @!P3 IMAD.IADD R23, R23, 0x1, -R29.reuse ;  /* 0x000000011717b824 */ /* 0x100fe400078e0a1d */
[--C-:B------:R-:W-:Y:S02]  /*1e590*/  @!P5 IMAD.IADD R21, R21, 0x1, -R29.reuse ;  /* 0x000000011515d824 */ /* 0x100fe400078e0a1d */
[----:B------:R-:W-:Y:S01]  /*1e5a0*/  @!P2 IMAD.IADD R24, R24, 0x1, -R29 ;  /* 0x000000011818a824 */ /* 0x000fe200078e0a1d */
[C---:B------:R-:W-:Y:S02]  /*1e5b0*/  ISETP.GT.U32.AND P2, PT, R29.reuse, R19, PT ;  /* 0x000000131d00720c */ /* 0x040fe40003f44070 */
[----:B------:R-:W-:-:S05]  /*1e5c0*/  ISETP.GT.U32.AND P5, PT, R29, R23, PT ;  /* 0x000000171d00720c */ /* 0x000fca0003fa4070 */
[----:B------:R-:W-:Y:S01]  /*1e5d0*/  @!P1 IMAD.IADD R25, R25, 0x1, -R29 ;  /* 0x0000000119199824 */ /* 0x000fe200078e0a1d */
[----:B------:R-:W-:Y:S01]  /*1e5e0*/  ISETP.GT.U32.AND P1, PT, R29, R21, PT ;  /* 0x000000151d00720c */ /* 0x000fe20003f24070 */
[----:B------:R-:W-:-:S04]  /*1e5f0*/  IMAD.HI.U32 R28, R28, R15, RZ ;  /* 0x0000000f1c1c7227 */ /* 0x000fc800078e00ff */
[----:B0-----:R-:W-:Y:S02]  /*1e600*/  IMAD.SHL.U32 R7, R16, 0x100, RZ ;  /* 0x0000010010077824 */ /* 0x001fe400078e00ff */
[----:B------:R-:W-:-:S03]  /*1e610*/  IMAD.MOV R28, RZ, RZ, -R28 ;  /* 0x000000ffff1c7224 */ /* 0x000fc600078e0a1c */
[----:B------:R-:W-:Y:S01]  /*1e620*/  LOP3.LUT R7, R18, 0x1000, R7, 0xf8, !PT ;  /* 0x0000100012077812 */ /* 0x000fe200078ef807 */
[----:B------:R-:W-:Y:S01]  /*1e630*/  IMAD R28, R29, R28, R15 ;  /* 0x0000001c1d1c7224 */ /* 0x000fe200078e020f */
[----:B------:R-:W3:Y:S01]  /*1e640*/  LDL R18, [R1+0x3bf8] ;  /* 0x003bf80001127983 */ /* 0x000ee20000100800 */
[--C-:B------:R-:W-:Y:S01]  /*1e650*/  @!P2 IMAD.IADD R19, R19, 0x1, -R29.reuse ;  /* 0x000000011313a824 */ /* 0x100fe200078e0a1d */
[----:B------:R-:W-:Y:S01]  /*1e660*/  ISETP.GE.AND P2, PT, R17, RZ, PT ;  /* 0x000000ff1100720c */ /* 0x000fe20003f46270 */
[--C-:B------:R-:W-:Y:S01]  /*1e670*/  @!P5 IMAD.IADD R23, R23, 0x1, -R29.reuse ;  /* 0x000000011717d824 */ /* 0x100fe200078e0a1d */
[----:B------:R-:W4:Y:S01]  /*1e680*/  LDL R15, [R1+0x3bf4] ;  /* 0x003bf400010f7983 */ /* 0x000f220000100800 */
[----:B------:R-:W-:Y:S01]  /*1e690*/  @!P1 IMAD.IADD R21, R21, 0x1, -R29 ;  /* 0x0000000115159824 */ /* 0x000fe200078e0a1d */
[----:B------:R-:W-:Y:S02]  /*1e6a0*/  ISETP.GE.AND P5, PT, R13, RZ, PT ;  /* 0x000000ff0d00720c */ /* 0x000fe40003fa6270 */
[----:B------:R0:W-:Y:S04]  /*1e6b0*/  STL [R1+0xe00], R7 ;  /* 0x000e000701007387 */ /* 0x0001e80000100800 */
[----:B------:R-:W5:Y:S04]  /*1e6c0*/  LDL R17, [R1+0x3be8] ;  /* 0x003be80001117983 */ /* 0x000f680000100800 */
[----:B------:R-:W3:Y:S04]  /*1e6d0*/  LDL R9, [R1+0x3bec] ;  /* 0x003bec0001097983 */ /* 0x000ee80000100800 */
[----:B------:R-:W3:Y:S04]  /*1e6e0*/  LDL R16, [R1+0x3be0] ;  /* 0x003be00001107983 */ /* 0x000ee80000100800 */
[----:B------:R-:W3:Y:S04]  /*1e6f0*/  LDL R12, [R1+0x3be4] ;  /* 0x003be400010c7983 */ /* 0x000ee80000100800 */
[----:B------:R-:W3:Y:S01]  /*1e700*/  LDL R13, [R1+0x3bd8] ;  /* 0x003bd800010d7983 */ /* 0x000ee20000100800 */
[----:B--2---:R-:W-:-:S03]  /*1e710*/  ISETP.GE.AND P1, PT, R14, RZ, PT ;  /* 0x000000ff0e00720c */ /* 0x004fc60003f26270 */
[----:B------:R-:W2:Y:S04]  /*1e720*/  LDL R14, [R1+0x3bdc] ;  /* 0x003bdc00010e7983 */ /* 0x000ea80000100800 */
[----:B0-----:R-:W2:Y:S04]  /*1e730*/  LDL.LU R7, [R1+0x58] ;  /* 0x0000580001077983 */ /* 0x001ea80000300800 */
[----:B------:R-:W3:Y:S01]  /*1e740*/  LDL.LU R8, [R1+0x54] ;  /* 0x0000540001087983 */ /* 0x000ee20000300800 */
[C---:B------:R-:W-:Y:S02]  /*1e750*/  ISETP.GT.U32.AND P0, PT, R29.reuse, R2, PT ;  /* 0x000000021d00720c */ /* 0x040fe40003f04070 */
[C---:B------:R-:W-:Y:S01]  /*1e760*/  ISETP.GT.U32.AND P6, PT, R29.reuse, R27, PT ;  /* 0x0000001b1d00720c */ /* 0x040fe20003fc4070 */
[----:B------:R-:W5:Y:S10]  /*1e770*/  LDL R11, [R1+0x3bd0] ;  /* 0x003bd000010b7983 */ /* 0x000f740000100800 */
[----:B------:R-:W-:Y:S01]  /*1e780*/  @!P0 IMAD.IADD R2, R2, 0x1, -R29 ;  /* 0x0000000102028824 */ /* 0x000fe200078e0a1d */
[----:B------:R-:W-:-:S04]  /*1e790*/  ISETP.GT.U32.AND P0, PT, R29, R6, PT ;  /* 0x000000061d00720c */ /* 0x000fc80003f04070 */
[----:B------:R-:W-:-:S09]  /*1e7a0*/  ISETP.GT.U32.AND P4, PT, R29, R2, PT ;  /* 0x000000021d00720c */ /* 0x000fd20003f84070 */
[----:B------:R-:W-:Y:S01]  /*1e7b0*/  @!P0 IMAD.IADD R6, R6, 0x1, -R29 ;  /* 0x0000000106068824 */ /* 0x000fe200078e0a1d */
[----:B------:R-:W-:-:S03]  /*1e7c0*/  ISETP.GT.U32.AND P0, PT, R29, R26, PT ;  /* 0x0000001a1d00720c */ /* 0x000fc60003f04070 */
[--C-:B------:R-:W-:Y:S01]  /*1e7d0*/  @!P4 IMAD.IADD R2, R2, 0x1, -R29.reuse ;  /* 0x000000010202c824 */ /* 0x100fe200078e0a1d */
[C---:B------:R-:W-:Y:S02]  /*1e7e0*/  ISETP.GT.U32.AND P4, PT, R29.reuse, R22, PT ;  /* 0x000000161d00720c */ /* 0x040fe40003f84070 */
[----:B------:R-:W-:Y:S01]  /*1e7f0*/  ISETP.GT.U32.AND P3, PT, R29, R28, PT ;  /* 0x0000001c1d00720c */ /* 0x000fe20003f64070 */
[----:B------:R-:W-:-:S06]  /*1e800*/  @!P6 IMAD.IADD R27, R27, 0x1, -R29 ;  /* 0x000000011b1be824 */ /* 0x000fcc00078e0a1d */
[----:B------:R-:W-:Y:S01]  /*1e810*/  @!P0 IMAD.IADD R26, R26, 0x1, -R29 ;  /* 0x000000011a1a8824 */ /* 0x000fe200078e0a1d */
[----:B------:R-:W-:-:S03]  /*1e820*/  ISETP.GT.U32.AND P0, PT, R29, R20, PT ;  /* 0x000000141d00720c */ /* 0x000fc60003f04070 */
[--C-:B------:R-:W-:Y:S01]  /*1e830*/  @!P4 IMAD.IADD R22, R22, 0x1, -R29.reuse ;  /* 0x000000011616c824 */ /* 0x100fe200078e0a1d */
[C---:B------:R-:W-:Y:S02]  /*1e840*/  ISETP.GT.U32.AND P6, PT, R29.reuse, R26, PT ;  /* 0x0000001a1d00720c */ /* 0x040fe40003fc4070 */
[C---:B------:R-:W-:Y:S01]  /*1e850*/  ISETP.GT.U32.AND P4, PT, R29.reuse, R24, PT ;  /* 0x000000181d00720c */ /* 0x040fe20003f84070 */
[----:B------:R-:W-:Y:S01]  /*1e860*/  @!P3 IMAD.IADD R28, R28, 0x1, -R29 ;  /* 0x000000011c1cb824 */ /* 0x000fe200078e0a1d */
[----:B------:R-:W-:-:S05]  /*1e870*/  ISETP.GT.U32.AND P3, PT, R29, R19, PT ;  /* 0x000000131d00720c */ /* 0x000fca0003f64070 */
[----:B------:R-:W-:Y:S01]  /*1e880*/  @!P0 IMAD.IADD R20, R20, 0x1, -R29 ;  /* 0x0000000114148824 */ /* 0x000fe200078e0a1d */
[----:B------:R-:W-:-:S03]  /*1e890*/  ISETP.GT.U32.AND P0, PT, R29, R22, PT ;  /* 0x000000161d00720c */ /* 0x000fc60003f04070 */
[--C-:B------:R-:W-:Y:S01]  /*1e8a0*/  @!P6 IMAD.IADD R26, R26, 0x1, -R29.reuse ;  /* 0x000000011a1ae824 */ /* 0x100fe200078e0a1d */
[C---:B------:R-:W-:Y:S01]  /*1e8b0*/  ISETP.GT.U32.AND P6, PT, R29.reuse, R20, PT ;  /* 0x000000141d00720c */ /* 0x040fe20003fc4070 */
[--C-:B------:R-:W-:Y:S01]  /*1e8c0*/  @!P4 IMAD.IADD R24, R24, 0x1, -R29.reuse ;  /* 0x000000011818c824 */ /* 0x100fe200078e0a1d */
[----:B------:R-:W-:Y:S02]  /*1e8d0*/  ISETP.GT.U32.AND P4, PT, R29, R28, PT ;  /* 0x0000001c1d00720c */ /* 0x000fe40003f84070 */
[----:B------:R-:W-:Y:S01]  /*1e8e0*/  LOP3.LUT R10, RZ, c[0x0][0x178], RZ, 0x33, !PT ;  /* 0x00005e00ff0a7a12 */ /* 0x000fe200078e33ff */
[----:B------:R-:W-:-:S04]  /*1e8f0*/  @!P3 IMAD.IADD R19, R19, 0x1, -R29 ;  /* 0x000000011313b824 */ /* 0x000fc800078e0a1d */
[----:B------:R-:W-:Y:S01]  /*1e900*/  @!P0 IMAD.IADD R22, R22, 0x1, -R29 ;  /* 0x0000000116168824 */ /* 0x000fe200078e0a1d */
[----:B------:R-:W-:-:S03]  /*1e910*/  ISETP.NE.AND P0, PT, RZ, c[0x0][0x178], PT ;  /* 0x00005e00ff007a0c */ /* 0x000fc60003f05270 */
[--C-:B------:R-:W-:Y:S02]  /*1e920*/  @!P6 IMAD.IADD R20, R20, 0x1, -R29.reuse ;  /* 0x000000011414e824 */ /* 0x100fe400078e0a1d */
[----:B------:R-:W-:Y:S01]  /*1e930*/  @!P4 IMAD.IADD R28, R28, 0x1, -R29 ;  /* 0x000000011c1cc824 */ /* 0x000fe200078e0a1d */
[----:B----4-:R-:W-:Y:S02]  /*1e940*/  ISETP.GE.AND P6, PT, R15, RZ, PT ;  /* 0x000000ff0f00720c */ /* 0x010fe40003fc6270 */
[----:B------:R-:W4:Y:S01]  /*1e950*/  LDL R15, [R1+0x3bd4] ;  /* 0x003bd400010f7983 */ /* 0x000f220000100800 */
[----:B--2---:R-:W-:Y:S02]  /*1e960*/  @!P2 IMAD.MOV R7, RZ, RZ, -R7 ;  /* 0x000000ffff07a224 */ /* 0x004fe400078e0a07 */
[----:B---3--:R-:W-:-:S03]  /*1e970*/  @!P5 IMAD.MOV R8, RZ, RZ, -R8 ;  /* 0x000000ffff08d224 */ /* 0x008fc600078e0a08 */
[----:B------:R-:W-:Y:S02]  /*1e980*/  SEL R29, R10, R7, !P0 ;  /* 0x000000070a1d7207 */ /* 0x000fe40004000000 */
[----:B------:R-:W-:Y:S02]  /*1e990*/  ISETP.GE.AND P2, PT, R18, RZ, PT ;  /* 0x000000ff1200720c */ /* 0x000fe40003f46270 */
[----:B------:R-:W2:Y:S01]  /*1e9a0*/  LDL R18, [R1+0x3bcc] ;  /* 0x003bcc0001127983 */ /* 0x000ea20000100800 */
[----:B------:R-:W-:-:S03]  /*1e9b0*/  SEL R10, R10, R8, !P0 ;  /* 0x000000080a0a7207 */ /* 0x000fc60004000000 */
[----:B------:R-:W3:Y:S01]  /*1e9c0*/  LDL.LU R7, [R1+0x3e4c] ;  /* 0x003e4c0001077983 */ /* 0x000ee20000300800 */
[----:B-----5:R-:W-:-:S03]  /*1e9d0*/  ISETP.GE.AND P0, PT, R17, RZ, PT ;  /* 0x000000ff1100720c */ /* 0x020fc60003f06270 */
[----:B------:R-:W5:Y:S04]  /*1e9e0*/  LDL.LU R8, [R1+0x3e48] ;  /* 0x003e480001087983 */ /* 0x000f680000300800 */
[----:B------:R-:W-:Y:S04]  /*1e9f0*/  STL [R1+0x8e0], R29 ;  /* 0x0008e01d01007387 */ /* 0x000fe80000100800 */
[----:B------:R-:W2:Y:S04]  /*1ea00*/  LDL R17, [R1+0x3bc8] ;  /* 0x003bc80001117983 */ /* 0x000ea80000100800 */
[----:B------:R0:W-:Y:S04]  /*1ea10*/  STL [R1+0x8e4], R10 ;  /* 0x0008e40a01007387 */ /* 0x0001e80000100800 */
[----:B0-----:R-:W2:Y:S01]  /*1ea20*/  LDL.LU R10, [R1+0x50] ;  /* 0x00005000010a7983 */ /* 0x001ea20000300800 */
[----:B------:R-:W-:-:S02]  /*1ea30*/  ISETP.GE.AND P3, PT, R16, RZ, PT ;  /* 0x000000ff1000720c */ /* 0x000fc40003f66270 */
[----:B------:R-:W-:Y:S01]  /*1ea40*/  ISETP.GE.AND P4, PT, R9, RZ, PT ;  /* 0x000000ff0900720c */ /* 0x000fe20003f86270 */
[----:B------:R-:W3:Y:S04]  /*1ea50*/  LDL R16, [R1+0x3bc4] ;  /* 0x003bc40001107983 */ /* 0x000ee80000100800 */
[----:B------:R-:W3:Y:S01]  /*1ea60*/  LDL.LU R9, [R1+0x4c] ;  /* 0x00004c0001097983 */ /* 0x000ee20000300800 */
[----:B--2---:R-:W-:Y:S01]  /*1ea70*/  @!P1 IMAD.MOV R10, RZ, RZ, -R10 ;  /* 0x000000ffff0a9224 */ /* 0x004fe200078e0a0a */
[----:B------:R-:W-:Y:S02]  /*1ea80*/  ISETP.GE.AND P1, PT, R12, RZ, PT ;  /* 0x000000ff0c00720c */ /* 0x000fe40003f26270 */
[----:B------:R-:W2:Y:S04]  /*1ea90*/  LDL R12, [R1+0x3bc0] ;  /* 0x003bc000010c7983 */ /* 0x000ea80000100800 */
[----:B------:R0:W-:Y:S04]  /*1eaa0*/  STL [R1+0x7d8], R10 ;  /* 0x0007d80a01007387 */ /* 0x0001e80000100800 */
[----:B0-----:R-:W2:Y:S01]  /*1eab0*/  LDL.LU R10, [R1+0x48] ;  /* 0x00004800010a7983 */ /* 0x001ea20000300800 */
[----:B---3--:R-:W-:Y:S01]  /*1eac0*/  @!P6 IMAD.MOV R9, RZ, RZ, -R9 ;  /* 0x000000ffff09e224 */ /* 0x008fe200078e0a09 */
[----:B------:R-:W-:-:S02]  /*1ead0*/  ISETP.GE.AND P5, PT, R13, RZ, PT ;  /* 0x000000ff0d00720c */ /* 0x000fc40003fa6270 */
[----:B------:R-:W3:Y:S04]  /*1eae0*/  LDL R13, [R1+0x3bbc] ;  /* 0x003bbc00010d7983 */ /* 0x000ee80000100800 */
[----:B------:R0:W-:Y:S04]  /*1eaf0*/  STL [R1+0x7d4], R9 ;  /* 0x0007d40901007387 */ /* 0x0001e80000100800 */
[----:B0-----:R-:W3:Y:S01]  /*1eb00*/  LDL.LU R9, [R1+0x44] ;  /* 0x0000440001097983 */ /* 0x001ee20000300800 */
[----:B--2---:R-:W-:Y:S01]  /*1eb10*/  @!P2 IMAD.MOV R10, RZ, RZ, -R10 ;  /* 0x000000ffff0aa224 */ /* 0x004fe200078e0a0a */
[----:B------:R-:W-:-:S02]  /*1eb20*/  ISETP.GE.AND P2, PT, R14, RZ, PT ;  /* 0x000000ff0e00720c */ /* 0x000fc40003f46270 */
[----:B------:R-:W2:Y:S04]  /*1eb30*/  LDL R14, [R1+0x3bb8] ;  /* 0x003bb800010e7983 */ /* 0x000ea80000100800 */
[----:B------:R0:W-:Y:S04]  /*1eb40*/  STL [R1+0x7d0], R10 ;  /* 0x0007d00a01007387 */ /* 0x0001e80000100800 */
[----:B0-----:R-:W2:Y:S01]  /*1eb50*/  LDL.LU R10, [R1+0x40] ;  /* 0x00004000010a7983 */ /* 0x001ea20000300800 */
[----:B---3--:R-:W-:Y:S01]  /*1eb60*/  @!P0 IMAD.MOV R9, RZ, RZ, -R9 ;  /* 0x000000ffff098224 */ /* 0x008fe200078e0a09 */
[----:B----4-:R-:W-:-:S02]  /*1eb70*/  ISETP.GE.AND P0, PT, R15, RZ, PT ;  /* 0x000000ff0f00720c */ /* 0x010fc40003f06270 */
[----:B------:R-:W3:Y:S04]  /*1eb80*/  LDL R15, [R1+0x3bb4] ;  /* 0x003bb400010f7983 */ /* 0x000ee80000100800 */
[----:B------:R0:W-:Y:S04]  /*1eb90*/  STL [R1+0x7cc], R9 ;  /* 0x0007cc0901007387 */ /* 0x0001e80000100800 */
[----:B0-----:R-:W4:Y:S01]  /*1eba0*/  LDL.LU R9, [R1+0x3c] ;  /* 0x00003c0001097983 */ /* 0x001f220000300800 */
[----:B--2---:R-:W-:Y:S01]  /*1ebb0*/  @!P4 IMAD.MOV R10, RZ, RZ, -R10 ;  /* 0x000000ffff0ac224 */ /* 0x004fe200078e0a0a */
[----:B------:R-:W-:-:S02]  /*1ebc0*/  ISETP.GE.AND P4, PT, R11, RZ, PT ;  /* 0x000000ff0b00720c */ /* 0x000fc40003f86270 */
[----:B------:R-:W2:Y:S04]  /*1ebd0*/  LDL R11, [R1+0x3bb0] ;  /* 0x003bb000010b7983 */ /* 0x000ea80000100800 */
[----:B------:R0:W-:Y:S04]  /*1ebe0*/  STL [R1+0x7c8], R10 ;  /* 0x0007c80a01007387 */ /* 0x0001e80000100800 */
[----:B0-----:R-:W2:Y:S01]  /*1ebf0*/  LDL.LU R10, [R1+0x38] ;  /* 0x00003800010a7983 */ /* 0x001ea20000300800 */
[----:B----4-:R-:W-:Y:S01]  /*1ec00*/  @!P3 IMAD.MOV R9, RZ, RZ, -R9 ;  /* 0x000000ffff09b224 */ /* 0x010fe200078e0a09 */
[----:B------:R-:W-:-:S02]  /*1ec10*/  ISETP.GE.AND P3, PT, R18, RZ, PT ;  /* 0x000000ff1200720c */ /* 0x000fc40003f66270 */
[----:B------:R-:W4:Y:S04]  /*1ec20*/  LDL R18, [R1+0x3bac] ;  /* 0x003bac0001127983 */ /* 0x000f280000100800 */
        /* <DEDUP_REMOVED lines=1088> */
[----:B----4-:R-:W-:-:S04]  /*23030*/  ISETP.GE.AND P5, PT, R16, RZ, PT ;  /* 0x000000ff1000720c */ /* 0x010fc80003fa6270 */
[----:B------:R0:W-:Y:S04]  /*23040*/  STL [R1+0x45c], R9 ;  /* 0x00045c0901007387 */ /* 0x0001e80000100800 */
[----:B0-----:R-:W3:Y:S04]  /*23050*/  LDL.LU R9, [R1+0x450] ;  /* 0x0004500001097983 */ /* 0x001ee80000300800 */
[----:B------:R-:W4:Y:S01]  /*23060*/  LDL R16, [R1+0x3848] ;  /* 0x0038480001107983 */ /* 0x000f220000100800 */
[----:B--2---:R-:W-:-:S05]  /*23070*/  @!P2 IMAD.MOV R10, RZ, RZ, -R10 ;  /* 0x000000ffff0aa224 */ /* 0x004fca00078e0a0a */
[----:B------:R0:W-:Y:S04]  /*23080*/  STL [R1+0x458], R10 ;  /* 0x0004580a01007387 */ /* 0x0001e80000100800 */
[----:B0-----:R-:W2:Y:S01]  /*23090*/  LDL.LU R10, [R1+0x448] ;  /* 0x00044800010a7983 */ /* 0x001ea20000300800 */
[----:B---3--:R-:W-:Y:S01]  /*230a0*/  @!P0 IMAD.MOV R9, RZ, RZ, -R9 ;  /* 0x000000ffff098224 */ /* 0x008fe200078e0a09 */
[----:B------:R-:W-:Y:S02]  /*230b0*/  ISETP.GE.AND P2, PT, R12, RZ, PT ;  /* 0x000000ff0c00720c */ /* 0x000fe40003f46270 */
[----:B------:R-:W3:Y:S04]  /*230c0*/  LDL R12, [R1+0x384c] ;  /* 0x00384c00010c7983 */ /* 0x000ee80000100800 */
[----:B------:R0:W-:Y:S01]  /*230d0*/  STL [R1+0x454], R9 ;  /* 0x0004540901007387 */ /* 0x0001e20000100800 */
[----:B------:R-:W-:-:S03]  /*230e0*/  ISETP.GE.AND P0, PT, R13, RZ, PT ;  /* 0x000000ff0d00720c */ /* 0x000fc60003f06270 */
[----:B0-----:R-:W3:Y:S04]  /*230f0*/  LDL.LU R9, [R1+0x42c] ;  /* 0x00042c0001097983 */ /* 0x001ee80000300800 */
[----:B------:R-:W4:Y:S01]  /*23100*/  LDL R13, [R1+0x3840] ;  /* 0x00384000010d7983 */ /* 0x000f220000100800 */
[----:B--2---:R-:W-:-:S05]  /*23110*/  @!P4 IMAD.MOV R10, RZ, RZ, -R10 ;  /* 0x000000ffff0ac224 */ /* 0x004fca00078e0a0a */
[----:B------:R0:W-:Y:S04]  /*23120*/  STL [R1+0x450], R10 ;  /* 0x0004500a01007387 */ /* 0x0001e80000100800 */
[----:B0-----:R-:W2:Y:S01]  /*23130*/  LDL.LU R10, [R1+0x434] ;  /* 0x00043400010a7983 */ /* 0x001ea20000300800 */
[----:B---3--:R-:W-:Y:S01]  /*23140*/  @!P3 IMAD.MOV R9, RZ, RZ, -R9 ;  /* 0x000000ffff09b224 */ /* 0x008fe200078e0a09 */
[----:B------:R-:W-:Y:S02]  /*23150*/  ISETP.GE.AND P4, PT, R14, RZ, PT ;  /* 0x000000ff0e00720c */ /* 0x000fe40003f86270 */
[----:B------:R-:W3:Y:S01]  /*23160*/  LDL R14, [R1+0x3844] ;  /* 0x00384400010e7983 */ /* 0x000ee20000100800 */
[----:B------:R-:W-:-:S03]  /*23170*/  ISETP.GE.AND P3, PT, R15, RZ, PT ;  /* 0x000000ff0f00720c */ /* 0x000fc60003f66270 */
[----:B------:R0:W-:Y:S04]  /*23180*/  STL [R1+0x44c], R9 ;  /* 0x00044c0901007387 */ /* 0x0001e80000100800 */
[----:B0-----:R-:W3:Y:S04]  /*23190*/  LDL.LU R9, [R1+0x43c] ;  /* 0x00043c0001097983 */ /* 0x001ee80000300800 */
[----:B------:R-:W4:Y:S01]  /*231a0*/  LDL R15, [R1+0x3838] ;  /* 0x00383800010f7983 */ /* 0x000f220000100800 */
[----:B--2---:R-:W-:Y:S01]  /*231b0*/  @!P1 IMAD.MOV R10, RZ, RZ, -R10 ;  /* 0x000000ffff0a9224 */ /* 0x004fe200078e0a0a */
[----:B------:R-:W-:-:S02]  /*231c0*/  ISETP.GE.AND P1, PT, R11, RZ, PT ;  /* 0x000000ff0b00720c */ /* 0x000fc40003f26270 */
[----:B------:R-:W2:Y:S04]  /*231d0*/  LDL.LU R11, [R1+0x440] ;  /* 0x00044000010b7983 */ /* 0x000ea80000300800 */
[----:B------:R0:W-:Y:S04]  /*231e0*/  STL [R1+0x448], R10 ;  /* 0x0004480a01007387 */ /* 0x0001e80000100800 */
[----:B0-----:R-:W4:Y:S01]  /*231f0*/  LDL R10, [R1+0x383c] ;  /* 0x00383c00010a7983 */ /* 0x001f220000100800 */
[----:B---3--:R-:W-:Y:S01]  /*23200*/  @!P5 IMAD.MOV R9, RZ, RZ, -R9 ;  /* 0x000000ffff09d224 */ /* 0x008fe200078e0a09 */
[----:B------:R-:W-:-:S02]  /*23210*/  ISETP.GE.AND P5, PT, R18, RZ, PT ;  /* 0x000000ff1200720c */ /* 0x000fc40003fa6270 */
[----:B------:R-:W3:Y:S04]  /*23220*/  LDL.LU R18, [R1+0x438] ;  /* 0x0004380001127983 */ /* 0x000ee80000300800 */
[----:B------:R0:W-:Y:S04]  /*23230*/  STL [R1+0x444], R9 ;  /* 0x0004440901007387 */ /* 0x0001e80000100800 */
[----:B0-----:R-:W5:Y:S01]  /*23240*/  LDL R9, [R1+0x3830] ;  /* 0x0038300001097983 */ /* 0x001f620000100800 */
[----:B--2---:R-:W-:Y:S01]  /*23250*/  @!P2 IMAD.MOV R11, RZ, RZ, -R11 ;  /* 0x000000ffff0ba224 */ /* 0x004fe200078e0a0b */
[----:B------:R-:W-:-:S04]  /*23260*/  ISETP.GE.AND P2, PT, R17, RZ, PT ;  /* 0x000000ff1100720c */ /* 0x000fc80003f46270 */
[----:B------:R0:W-:Y:S04]  /*23270*/  STL [R1+0x440], R11 ;  /* 0x0004400b01007387 */ /* 0x0001e80000100800 */
[----:B0-----:R-:W2:Y:S04]  /*23280*/  LDL R11, [R1+0x3834] ;  /* 0x00383400010b7983 */ /* 0x001ea80000100800 */
[----:B------:R-:W2:Y:S01]  /*23290*/  LDL.LU R17, [R1+0x430] ;  /* 0x0004300001117983 */ /* 0x000ea20000300800 */
[----:B---3--:R-:W-:Y:S01]  /*232a0*/  @!P0 IMAD.MOV R18, RZ, RZ, -R18 ;  /* 0x000000ffff128224 */ /* 0x008fe200078e0a12 */
[----:B----4-:R-:W-:-:S04]  /*232b0*/  ISETP.GE.AND P0, PT, R16, RZ, PT ;  /* 0x000000ff1000720c */ /* 0x010fc80003f06270 */
[----:B------:R0:W-:Y:S04]  /*232c0*/  STL [R1+0x43c], R18 ;  /* 0x00043c1201007387 */ /* 0x0001e80000100800 */
[----:B0-----:R-:W3:Y:S04]  /*232d0*/  LDL R18, [R1+0x3828] ;  /* 0x0038280001127983 */ /* 0x001ee80000100800 */
[----:B------:R-:W4:Y:S01]  /*232e0*/  LDL.LU R16, [R1+0x41c] ;  /* 0x00041c0001107983 */ /* 0x000f220000300800 */
[----:B--2---:R-:W-:Y:S01]  /*232f0*/  @!P4 IMAD.MOV R17, RZ, RZ, -R17 ;  /* 0x000000ffff11c224 */ /* 0x004fe200078e0a11 */
[----:B------:R-:W-:-:S04]  /*23300*/  ISETP.GE.AND P4, PT, R12, RZ, PT ;  /* 0x000000ff0c00720c */ /* 0x000fc80003f86270 */
[----:B------:R0:W-:Y:S04]  /*23310*/  STL [R1+0x438], R17 ;  /* 0x0004381101007387 */ /* 0x0001e80000100800 */
[----:B0-----:R-:W2:Y:S04]  /*23320*/  LDL R17, [R1+0x382c] ;  /* 0x00382c0001117983 */ /* 0x001ea80000100800 */
[----:B------:R-:W2:Y:S01]  /*23330*/  LDL.LU R12, [R1+0x424] ;  /* 0x00042400010c7983 */ /* 0x000ea20000300800 */
[----:B----4-:R-:W-:Y:S01]  /*23340*/  @!P3 IMAD.MOV R16, RZ, RZ, -R16 ;  /* 0x000000ffff10b224 */ /* 0x010fe200078e0a10 */
[----:B------:R-:W-:-:S04]  /*23350*/  ISETP.GE.AND P3, PT, R13, RZ, PT ;  /* 0x000000ff0d00720c */ /* 0x000fc80003f66270 */
[----:B------:R0:W-:Y:S04]  /*23360*/  STL [R1+0x434], R16 ;  /* 0x0004341001007387 */ /* 0x0001e80000100800 */
[----:B0-----:R-:W4:Y:S04]  /*23370*/  LDL R16, [R1+0x3820] ;  /* 0x0038200001107983 */ /* 0x001f280000100800 */
[----:B------:R-:W3:Y:S01]  /*23380*/  LDL.LU R13, [R1+0x428] ;  /* 0x00042800010d7983 */ /* 0x000ee20000300800 */
[----:B--2---:R-:W-:Y:S01]  /*23390*/  @!P1 IMAD.MOV R12, RZ, RZ, -R12 ;  /* 0x000000ffff0c9224 */ /* 0x004fe200078e0a0c */
[----:B------:R-:W-:-:S04]  /*233a0*/  ISETP.GE.AND P1, PT, R14, RZ, PT ;  /* 0x000000ff0e00720c */ /* 0x000fc80003f26270 */
[----:B------:R0:W-:Y:S04]  /*233b0*/  STL [R1+0x430], R12 ;  /* 0x0004300c01007387 */ /* 0x0001e80000100800 */
[----:B0-----:R-:W2:Y:S04]  /*233c0*/  LDL R12, [R1+0x3824] ;  /* 0x00382400010c7983 */ /* 0x001ea80000100800 */
[----:B------:R-:W2:Y:S01]  /*233d0*/  LDL.LU R14, [R1+0x420] ;  /* 0x00042000010e7983 */ /* 0x000ea20000300800 */
[----:B---3--:R-:W-:Y:S01]  /*233e0*/  @!P5 IMAD.MOV R13, RZ, RZ, -R13 ;  /* 0x000000ffff0dd224 */ /* 0x008fe200078e0a0d */
[----:B------:R-:W-:-:S04]  /*233f0*/  ISETP.GE.AND P5, PT, R15, RZ, PT ;  /* 0x000000ff0f00720c */ /* 0x000fc80003fa6270 */
[----:B------:R0:W-:Y:S04]  /*23400*/  STL [R1+0x42c], R13 ;  /* 0x00042c0d01007387 */ /* 0x0001e80000100800 */
[----:B0-----:R-:W3:Y:S04]  /*23410*/  LDL R13, [R1+0x3818] ;  /* 0x00381800010d7983 */ /* 0x001ee80000100800 */
[----:B------:R-:W3:Y:S01]  /*23420*/  LDL.LU R15, [R1+0x404] ;  /* 0x00040400010f7983 */ /* 0x000ee20000300800 */
[----:B--2---:R-:W-:Y:S01]  /*23430*/  @!P2 IMAD.MOV R14, RZ, RZ, -R14 ;  /* 0x000000ffff0ea224 */ /* 0x004fe200078e0a0e */
[----:B------:R-:W-:-:S04]  /*23440*/  ISETP.GE.AND P2, PT, R10, RZ, PT ;  /* 0x000000ff0a00720c */ /* 0x000fc80003f46270 */
[----:B------:R0:W-:Y:S04]  /*23450*/  STL [R1+0x428], R14 ;  /* 0x0004280e01007387 */ /* 0x0001e80000100800 */
[----:B0-----:R-:W2:Y:S04]  /*23460*/  LDL R14, [R1+0x381c] ;  /* 0x00381c00010e7983 */ /* 0x001ea80000100800 */
[----:B------:R-:W2:Y:S01]  /*23470*/  LDL.LU R10, [R1+0x40c] ;  /* 0x00040c00010a7983 */ /* 0x000ea20000300800 */
[----:B---3--:R-:W-:Y:S01]  /*23480*/  @!P0 IMAD.MOV R15, RZ, RZ, -R15 ;  /* 0x000000ffff0f8224 */ /* 0x008fe200078e0a0f */
[----:B-----5:R-:W-:-:S04]  /*23490*/  ISETP.GE.AND P0, PT, R9, RZ, PT ;  /* 0x000000ff0900720c */ /* 0x020fc80003f06270 */
[----:B------:R0:W-:Y:S04]  /*234a0*/  STL [R1+0x424], R15 ;  /* 0x0004240f01007387 */ /* 0x0001e80000100800 */
[----:B0-----:R-:W3:Y:S04]  /*234b0*/  LDL R15, [R1+0x3810] ;  /* 0x00381000010f7983 */ /* 0x001ee80000100800 */
[----:B------:R-:W5:Y:S01]  /*234c0*/  LDL.LU R9, [R1+0x414] ;  /* 0x0004140001097983 */ /* 0x000f620000300800 */
[----:B--2---:R-:W-:-:S05]  /*234d0*/  @!P4 IMAD.MOV R10, RZ, RZ, -R10 ;  /* 0x000000ffff0ac224 */ /* 0x004fca00078e0a0a */
[----:B------:R0:W-:Y:S04]  /*234e0*/  STL [R1+0x420], R10 ;  /* 0x0004200a01007387 */ /* 0x0001e80000100800 */
[----:B0-----:R-:W2:Y:S01]  /*234f0*/  LDL.LU R10, [R1+0x418] ;  /* 0x00041800010a7983 */ /* 0x001ea20000300800 */
[----:B-----5:R-:W-:Y:S01]  /*23500*/  @!P3 IMAD.MOV R9, RZ, RZ, -R9 ;  /* 0x000000ffff09b224 */ /* 0x020fe200078e0a09 */
[----:B------:R-:W-:Y:S02]  /*23510*/  ISETP.GE.AND P3, PT, R18, RZ, PT ;  /* 0x000000ff1200720c */ /* 0x000fe40003f66270 */
[----:B------:R-:W5:Y:S04]  /*23520*/  LDL R18, [R1+0x3814] ;  /* 0x0038140001127983 */ /* 0x000f680000100800 */
        /* <DEDUP_REMOVED lines=10> */
[----:B------:R0:W-:Y:S01]  /*235d0*/  STL [R1+0x414], R9 ;  /* 0x0004140901007387 */ /* 0x0001e20000100800 */
[----:B------:R-:W-:-:S03]  /*235e0*/  ISETP.GE.AND P4, PT, R11, RZ, PT ;  /* 0x000000ff0b00720c */ /* 0x000fc60003f86270 */
[----:B0-----:R-:W4:Y:S04]  /*235f0*/  LDL.LU R9, [R1+0x3f4] ;  /* 0x0003f40001097983 */ /* 0x001f280000300800 */
[----:B------:R-:W3:Y:S01]  /*23600*/  LDL R11, [R1+0x3804] ;  /* 0x00380400010b7983 */ /* 0x000ee20000100800 */
[----:B--2---:R-:W-:-:S05]  /*23610*/  @!P2 IMAD.MOV R10, RZ, RZ, -R10 ;  /* 0x000000ffff0aa224 */ /* 0x004fca00078e0a0a */
[----:B------:R0:W-:Y:S04]  /*23620*/  STL [R1+0x410], R10 ;  /* 0x0004100a01007387 */ /* 0x0001e80000100800 */
[----:B0-----:R-:W2:Y:S01]  /*23630*/  LDL.LU R10, [R1+0x3fc] ;  /* 0x0003fc00010a7983 */ /* 0x001ea20000300800 */
[----:B------:R-:W-:-:S03]  /*23640*/  ISETP.GE.AND P2, PT, R12, RZ, PT ;  /* 0x000000ff0c00720c */ /* 0x000fc60003f46270 */
[----:B------:R-:W3:Y:S01]  /*23650*/  LDL R12, [R1+0x3800] ;  /* 0x00380000010c7983 */ /* 0x000ee20000100800 */
[----:B----4-:R-:W-:-:S05]  /*23660*/  @!P0 IMAD.MOV R9, RZ, RZ, -R9 ;  /* 0x000000ffff098224 */ /* 0x010fca00078e0a09 */
[----:B------:R0:W-:Y:S04]  /*23670*/  STL [R1+0x40c], R9 ;  /* 0x00040c0901007387 */ /* 0x0001e80000100800 */
[----:B0-----:R-:W4:Y:S01]  /*23680*/  LDL.LU R9, [R1+0x400] ;  /* 0x0004000001097983 */ /* 0x001f220000300800 */
[----:B--2---:R-:W-:Y:S01]  /*23690*/  @!P4 IMAD.MOV R10, RZ, RZ, -R10 ;  /* 0x000000ffff0ac224 */ /* 0x004fe200078e0a0a */
[----:B------:R-:W-:Y:S02]  /*236a0*/  ISETP.GE.AND P4, PT, R14, RZ, PT ;  /* 0x000000ff0e00720c */ /* 0x000fe40003f86270 */
[----:B------:R-:W2:Y:S04]  /*236b0*/  LDL R14, [R1+0x37f8] ;  /* 0x0037f800010e7983 */ /* 0x000ea80000100800 */
[----:B------:R0:W-:Y:S04]  /*236c0*/  STL [R1+0x408], R10 ;  /* 0x0004080a01007387 */ /* 0x0001e80000100800 */
[----:B0-----:R-:W2:Y:S01]  /*236d0*/  LDL.LU R10, [R1+0x3f8] ;  /* 0x0003f800010a7983 */ /* 0x001ea20000300800 */
[----:B------:R-:W-:-:S03]  /*236e0*/  ISETP.GE.AND P0, PT, R13, RZ, PT ;  /* 0x000000ff0d00720c */ /* 0x000fc60003f06270 */
[----:B------:R-:W3:Y:S01]  /*236f0*/  LDL R13, [R1+0x37fc] ;  /* 0x0037fc00010d7983 */ /* 0x000ee20000100800 */
[----:B----4-:R-:W-:Y:S01]  /*23700*/  @!P3 IMAD.MOV R9, RZ, RZ, -R9 ;  /* 0x000000ffff09b224 */ /* 0x010fe200078e0a09 */
[----:B------:R-:W-:-:S04]  /*23710*/  ISETP.GE.AND P3, PT, R15, RZ, PT ;  /* 0x000000ff0f00720c */ /* 0x000fc80003f66270 */
[----:B------:R0:W-:Y:S04]  /*23720*/  STL [R1+0x404], R9 ;  /* 0x0004040901007387 */ /* 0x0001e80000100800 */
[----:B0-----:R-:W4:Y:S04]  /*23730*/  LDL.LU R9, [R1+0x3dc] ;  /* 0x0003dc0001097983 */ /* 0x001f280000300800 */
[----:B------:R-:W3:Y:S01]  /*23740*/  LDL R15, [R1+0x37f4] ;  /* 0x0037f400010f7983 */ /* 0x000ee20000100800 */
[----:B--2---:R-:W-:-:S05]  /*23750*/  @!P1 IMAD.MOV R10, RZ, RZ, -R10 ;  /* 0x000000ffff0a9224 */ /* 0x004fca00078e0a0a */
[----:B------:R0:W-:Y:S04]  /*23760*/  STL [R1+0x400], R10 ;  /* 0x0004000a01007387 */ /* 0x0001e80000100800 */
[----:B0-----:R-:W2:Y:S01]  /*23770*/  LDL.LU R10, [R1+0x3e4] ;  /* 0x0003e400010a7983 */ /* 0x001ea20000300800 */
[----:B----4-:R-:W-:Y:S01]  /*23780*/  @!P5 IMAD.MOV R9, RZ, RZ, -R9 ;  /* 0x000000ffff09d224 */ /* 0x010fe200078e0a09 */
[----:B-----5:R-:W-:Y:S02]  /*23790*/  ISETP.GE.AND P5, PT, R18, RZ, PT ;  /* 0x000000ff1200720c */ /* 0x020fe40003fa6270 */
[----:B------:R-:W4:Y:S04]  /*237a0*/  LDL R18, [R1+0x37f0] ;  /* 0x0037f00001127983 */ /* 0x000f280000100800 */
[----:B------:R0:W-:Y:S04]  /*237b0*/  STL [R1+0x3fc], R9 ;  /* 0x0003fc0901007387 */ /* 0x0001e80000100800 */
[----:B0-----:R-:W5:Y:S01]  /*237c0*/  LDL.LU R9, [R1+0x3ec] ;  /* 0x0003ec0001097983 */ /* 0x001f620000300800 */
[----:B--2---:R-:W-:Y:S01]  /*237d0*/  @!P2 IMAD.MOV R10, RZ, RZ, -R10 ;  /* 0x000000ffff0aa224 */ /* 0x004fe200078e0a0a */
[----:B------:R-:W-:-:S02]  /*237e0*/  ISETP.GE.AND P2, PT, R17, RZ, PT ;  /* 0x000000ff1100720c */ /* 0x000fc40003f46270 */
[----:B------:R-:W2:Y:S04]  /*237f0*/  LDL R17, [R1+0x37e8] ;  /* 0x0037e80001117983 */ /* 0x000ea80000100800 */
[----:B------:R0:W-:Y:S04]  /*23800*/  STL [R1+0x3f8], R10 ;  /* 0x0003f80a01007387 */ /* 0x0001e80000100800 */
[----:B0-----:R-:W2:Y:S01]  /*23810*/  LDL.LU R10, [R1+0x3f0] ;  /* 0x0003f000010a7983 */ /* 0x001ea20000300800 */
[----:B-----5:R-:W-:Y:S01]  /*23820*/  @!P0 IMAD.MOV R9, RZ, RZ, -R9 ;  /* 0x000000ffff098224 */ /* 0x020fe200078e0a09 */
[----:B---3--:R-:W-:-:S02]  /*23830*/  ISETP.GE.AND P0, PT, R16, RZ, PT ;  /* 0x000000ff1000720c */ /* 0x008fc40003f06270 */
[----:B------:R-:W3:Y:S04]  /*23840*/  LDL R16, [R1+0x37ec] ;  /* 0x0037ec0001107983 */ /* 0x000ee80000100800 */
        /* <DEDUP_REMOVED lines=8> */
[----:B------:R-:W-:-:S02]  /*238d0*/  ISETP.GE.AND P3, PT, R12, RZ, PT ;  /* 0x000000ff0c00720c */ /* 0x000fc40003f66270 */
        /* <DEDUP_REMOVED lines=39> */
[----:B-----5:R-:W-:-:S02]  /*23b50*/  ISETP.GE.AND P0, PT, R12, RZ, PT ;  /* 0x000000ff0c00720c */ /* 0x020fc40003f06270 */
        /* <DEDUP_REMOVED lines=99> */
[----:B-----5:R-:W-:-:S04]  /*24190*/  ISETP.GE.AND P0, PT, R18, RZ, PT ;  /* 0x000000ff1200720c */ /* 0x020fc80003f06270 */
[----:B------:R0:W-:Y:S04]  /*241a0*/  STL [R1+0x37c], R9 ;  /* 0x00037c0901007387 */ /* 0x0001e80000100800 */
[----:B------:R-:W3:Y:S04]  /*241b0*/  LDL R18, [R1+0x3774] ;  /* 0x0037740001127983 */ /* 0x000ee80000100800 */
        /* <DEDUP_REMOVED lines=488> */
[----:B------:R-:W4:Y:S02]  /*26040*/  LDL R16, [R1+0x35ec] ;  /* 0x0035ec0001107983 */ /* 0x000f240000100800 */
[----:B------:R0:W-:Y:S02]  /*26050*/  STL [R1+0x1f4], R9 ;  /* 0x0001f40901007387 */ /* 0x0001e40000100800 */
[----:B0-----:R-:W3:Y:S01]  /*26060*/  LDL.LU R9, [R1+0x1e4] ;  /* 0x0001e40001097983 */ /* 0x001ee20000300800 */
[----:B--2---:R-:W-:Y:S01]  /*26070*/  @!P2 IMAD.MOV R10, RZ, RZ, -R10 ;  /* 0x000000ffff0aa224 */ /* 0x004fe200078e0a0a */
[----:B------:R-:W-:Y:S02]  /*26080*/  ISETP.GE.AND P2, PT, R11, RZ, PT ;  /* 0x000000ff0b00720c */ /* 0x000fe40003f46270 */
[----:B------:R-:W2:Y:S02]  /*26090*/  LDL R11, [R1+0x35e4] ;  /* 0x0035e400010b7983 */ /* 0x000ea40000100800 */
[----:B------:R0:W-:Y:S02]  /*260a0*/  STL [R1+0x1f0], R10 ;  /* 0x0001f00a01007387 */ /* 0x0001e40000100800 */
[----:B0-----:R-:W2:Y:S01]  /*260b0*/  LDL.LU R10, [R1+0x1e8] ;  /* 0x0001e800010a7983 */ /* 0x001ea20000300800 */
[----:B---3--:R-:W-:Y:S01]  /*260c0*/  @!P0 IMAD.MOV R9, RZ, RZ, -R9 ;  /* 0x000000ffff098224 */ /* 0x008fe200078e0a09 */
[----:B-----5:R-:W-:-:S02]  /*260d0*/  ISETP.GE.AND P0, PT, R12, RZ, PT ;  /* 0x000000ff0c00720c */ /* 0x020fc40003f06270 */
[----:B------:R-:W3:Y:S02]  /*260e0*/  LDL R12, [R1+0x35e0] ;  /* 0x0035e000010c7983 */ /* 0x000ee40000100800 */
[----:B------:R0:W-:Y:S02]  /*260f0*/  STL [R1+0x1ec], R9 ;  /* 0x0001ec0901007387 */ /* 0x0001e40000100800 */
[----:B0-----:R-:W5:Y:S01]  /*26100*/  LDL.LU R9, [R1+0x1e0] ;  /* 0x0001e00001097983 */ /* 0x001f620000300800 */
[----:B--2---:R-:W-:Y:S01]  /*26110*/  @!P4 IMAD.MOV R10, RZ, RZ, -R10 ;  /* 0x000000ffff0ac224 */ /* 0x004fe200078e0a0a */
[----:B------:R-:W-:Y:S02]  /*26120*/  ISETP.GE.AND P4, PT, R14, RZ, PT ;  /* 0x000000ff0e00720c */ /* 0x000fe40003f86270 */
[----:B------:R-:W2:Y:S02]  /*26130*/  LDL R14, [R1+0x35d8] ;  /* 0x0035d800010e7983 */ /* 0x000ea40000100800 */
[----:B------:R0:W-:Y:S02]  /*26140*/  STL [R1+0x1e8], R10 ;  /* 0x0001e80a01007387 */ /* 0x0001e40000100800 */
[----:B0-----:R-:W2:Y:S01]  /*26150*/  LDL.LU R10, [R1+0x1d8] ;  /* 0x0001d800010a7983 */ /* 0x001ea20000300800 */
[----:B-----5:R-:W-:Y:S01]  /*26160*/  @!P3 IMAD.MOV R9, RZ, RZ, -R9 ;  /* 0x000000ffff09b224 */ /* 0x020fe200078e0a09 */
[----:B------:R-:W-:-:S02]  /*26170*/  ISETP.GE.AND P3, PT, R13, RZ, PT ;  /* 0x000000ff0d00720c */ /* 0x000fc40003f66270 */
[----:B------:R-:W5:Y:S02]  /*26180*/  LDL R13, [R1+0x35dc] ;  /* 0x0035dc00010d7983 */ /* 0x000f640000100800 */
        /* <DEDUP_REMOVED lines=8> */
[----:B------:R-:W-:-:S02]  /*26210*/  ISETP.GE.AND P2, PT, R18, RZ, PT ;  /* 0x000000ff1200720c */ /* 0x000fc40003f46270 */
[----:B------:R-:W3:Y:S02]  /*26220*/  LDL R18, [R1+0x35d0] ;  /* 0x0035d00001127983 */ /* 0x000ee40000100800 */
        /* <DEDUP_REMOVED lines=8> */
[----:B----4-:R-:W-:-:S02]  /*262b0*/  ISETP.GE.AND P4, PT, R16, RZ, PT ;  /* 0x000000ff1000720c */ /* 0x010fc40003f86270 */
[----:B------:R-:W3:Y:S02]  /*262c0*/  LDL R16, [R1+0x35cc] ;  /* 0x0035cc0001107983 */ /* 0x000ee40000100800 */
[----:B------:R0:W-:Y:S02]  /*262d0*/  STL [R1+0x1d4], R9 ;  /* 0x0001d40901007387 */ /* 0x0001e40000100800 */
[----:B0-----:R-:W4:Y:S01]  /*262e0*/  LDL.LU R9, [R1+0x1a8] ;  /* 0x0001a80001097983 */ /* 0x001f220000300800 */
[----:B--2---:R-:W-:Y:S01]  /*262f0*/  @!P3 IMAD.MOV R10, RZ, RZ, -R10 ;  /* 0x000000ffff0ab224 */ /* 0x004fe200078e0a0a */
[----:B------:R-:W-:Y:S02]  /*26300*/  ISETP.GE.AND P3, PT, R11, RZ, PT ;  /* 0x000000ff0b00720c */ /* 0x000fe40003f66270 */
[----:B------:R-:W2:Y:S02]  /*26310*/  LDL R11, [R1+0x35c4] ;  /* 0x0035c400010b7983 */ /* 0x000ea40000100800 */
[----:B------:R0:W-:Y:S02]  /*26320*/  STL [R1+0x1cc], R10 ;  /* 0x0001cc0a01007387 */ /* 0x0001e40000100800 */
        /* <DEDUP_REMOVED lines=382> */
[----:B------:R-:W-:-:S04]  /*27b10*/  ISETP.GE.AND P2, PT, R18, RZ, PT ;  /* 0x000000ff1200720c */ /* 0x000fc80003f46270 */
[----:B------:R0:W-:Y:S04]  /*27b20*/  STL [R1+0x54], R9 ;  /* 0x0000540901007387 */ /* 0x0001e80000100800 */
[----:B0-----:R-:W3:Y:S01]  /*27b30*/  LDL.LU R9, [R1+0x134] ;  /* 0x0001340001097983 */ /* 0x001ee20000300800 */
[----:B------:R-:W4:Y:S02]  /*27b40*/  LDL R18, [R1+0x3494] ;  /* 0x0034940001127983 */ /* 0x000f240000100800 */
[----:B--2---:R-:W-:-:S05]  /*27b50*/  @!P0 IMAD.MOV R10, RZ, RZ, -R10 ;  /* 0x000000ffff0a8224 */ /* 0x004fca00078e0a0a */
[----:B------:R0:W-:Y:S04]  /*27b60*/  STL [R1+0x50], R10 ;  /* 0x0000500a01007387 */ /* 0x0001e80000100800 */
[----:B0-----:R-:W2:Y:S01]  /*27b70*/  LDL.LU R10, [R1+0x12c] ;  /* 0x00012c00010a7983 */ /* 0x001ea20000300800 */
[----:B------:R-:W-:Y:S02]  /*27b80*/  ISETP.GE.AND P0, PT, R17, RZ, PT ;  /* 0x000000ff1100720c */ /* 0x000fe40003f06270 */
[----:B------:R-:W5:Y:S02]  /*27b90*/  LDL R17, [R1+0x3488] ;  /* 0x0034880001117983 */ /* 0x000f640000100800 */
[----:B---3--:R-:W-:Y:S01]  /*27ba0*/  @!P4 IMAD.MOV R9, RZ, RZ, -R9 ;  /* 0x000000ffff09c224 */ /* 0x008fe200078e0a09 */
[----:B----4-:R-:W-:-:S04]  /*27bb0*/  ISETP.GE.AND P4, PT, R16, RZ, PT ;  /* 0x000000ff1000720c */ /* 0x010fc80003f86270 */
[----:B------:R0:W-:Y:S04]  /*27bc0*/  STL [R1+0x4c], R9 ;  /* 0x00004c0901007387 */ /* 0x0001e80000100800 */
[----:B0-----:R-:W3:Y:S01]  /*27bd0*/  LDL.LU R9, [R1+0xdc] ;  /* 0x0000dc0001097983 */ /* 0x001ee20000300800 */
[----:B------:R-:W4:Y:S02]  /*27be0*/  LDL R16, [R1+0x348c] ;  /* 0x00348c0001107983 */ /* 0x000f240000100800 */
[----:B--2---:R-:W-:-:S05]  /*27bf0*/  @!P3 IMAD.MOV R10, RZ, RZ, -R10 ;  /* 0x000000ffff0ab224 */ /* 0x004fca00078e0a0a */
[----:B------:R0:W-:Y:S04]  /*27c00*/  STL [R1+0x48], R10 ;  /* 0x0000480a01007387 */ /* 0x0001e80000100800 */
[----:B0-----:R-:W2:Y:S01]  /*27c10*/  LDL.LU R10, [R1+0xec] ;  /* 0x0000ec00010a7983 */ /* 0x001ea20000300800 */
[----:B---3--:R-:W-:Y:S01]  /*27c20*/  @!P5 IMAD.MOV R9, RZ, RZ, -R9 ;  /* 0x000000ffff09d224 */ /* 0x008fe200078e0a09 */
[----:B------:R-:W-:-:S04]  /*27c30*/  ISETP.GE.AND P3, PT, R11, RZ, PT ;  /* 0x000000ff0b00720c */ /* 0x000fc80003f66270 */
[----:B------:R0:W-:Y:S01]  /*27c40*/  STL [R1+0x44], R9 ;  /* 0x0000440901007387 */ /* 0x0001e20000100800 */
[----:B------:R-:W-:-:S03]  /*27c50*/  ISETP.GE.AND P5, PT, R12, RZ, PT ;  /* 0x000000ff0c00720c */ /* 0x000fc60003fa6270 */
[----:B0-----:R-:W3:Y:S01]  /*27c60*/  LDL R9, [R1+0x3480] ;  /* 0x0034800001097983 */ /* 0x001ee20000100800 */
[----:B------:R-:W3:Y:S02]  /*27c70*/  LDL.LU R11, [R1+0xf4] ;  /* 0x0000f400010b7983 */ /* 0x000ee40000300800 */
[----:B--2---:R-:W-:-:S05]  /*27c80*/  @!P2 IMAD.MOV R10, RZ, RZ, -R10 ;  /* 0x000000ffff0aa224 */ /* 0x004fca00078e0a0a */
[----:B------:R0:W-:Y:S04]  /*27c90*/  STL [R1+0x40], R10 ;  /* 0x0000400a01007387 */ /* 0x0001e80000100800 */
[----:B0-----:R-:W2:Y:S01]  /*27ca0*/  LDL R10, [R1+0x3484] ;  /* 0x00348400010a7983 */ /* 0x001ea20000100800 */
[----:B------:R-:W2:Y:S01]  /*27cb0*/  LDL.LU R12, [R1+0x10c] ;  /* 0x00010c00010c7983 */ /* 0x000ea20000300800 */
[----:B------:R-:W-:Y:S02]  /*27cc0*/  ISETP.GE.AND P2, PT, R14, RZ, PT ;  /* 0x000000ff0e00720c */ /* 0x000fe40003f46270 */
[----:B------:R-:W4:Y:S01]  /*27cd0*/  LDL R14, [R1+0x3478] ;  /* 0x00347800010e7983 */ /* 0x000f220000100800 */
[----:B---3--:R-:W-:Y:S01]  /*27ce0*/  @!P0 IMAD.MOV R11, RZ, RZ, -R11 ;  /* 0x000000ffff0b8224 */ /* 0x008fe200078e0a0b */
[----:B-----5:R-:W-:-:S04]  /*27cf0*/  ISETP.GE.AND P0, PT, R13, RZ, PT ;  /* 0x000000ff0d00720c */ /* 0x020fc80003f06270 */
[----:B------:R0:W-:Y:S04]  /*27d00*/  STL [R1+0x3c], R11 ;  /* 0x00003c0b01007387 */ /* 0x0001e80000100800 */
[----:B0-----:R-:W3:Y:S01]  /*27d10*/  LDL R11, [R1+0x347c] ;  /* 0x00347c00010b7983 */ /* 0x001ee20000100800 */
[----:B------:R-:W5:Y:S02]  /*27d20*/  LDL.LU R13, [R1+0xf0] ;  /* 0x0000f000010d7983 */ /* 0x000f640000300800 */
[----:B--2---:R-:W-:-:S05]  /*27d30*/  @!P4 IMAD.MOV R12, RZ, RZ, -R12 ;  /* 0x000000ffff0cc224 */ /* 0x004fca00078e0a0c */
[----:B------:R0:W-:Y:S04]  /*27d40*/  STL [R1+0x38], R12 ;  /* 0x0000380c01007387 */ /* 0x0001e80000100800 */
[----:B0-----:R-:W2:Y:S01]  /*27d50*/  LDL R12, [R1+0x3470] ;  /* 0x00347000010c7983 */ /* 0x001ea20000100800 */
[----:B------:R-:W2:Y:S02]  /*27d60*/  LDL.LU R29, [R1+0xe4] ;  /* 0x0000e400011d7983 */ /* 0x000ea40000300800 */
[----:B-----5:R-:W-:Y:S01]  /*27d70*/  @!P3 IMAD.MOV R13, RZ, RZ, -R13 ;  /* 0x000000ffff0db224 */ /* 0x020fe200078e0a0d */
[----:B------:R-:W-:Y:S02]  /*27d80*/  ISETP.GE.AND P4, PT, R15, RZ, PT ;  /* 0x000000ff0f00720c */ /* 0x000fe40003f86270 */
[----:B------:R-:W-:-:S02]  /*27d90*/  ISETP.GE.AND P3, PT, R18, RZ, PT ;  /* 0x000000ff1200720c */ /* 0x000fc40003f66270 */
[----:B------:R0:W-:Y:S04]  /*27da0*/  STL [R1+0x34], R13 ;  /* 0x0000340d01007387 */ /* 0x0001e80000100800 */
[----:B0-----:R-:W5:Y:S01]  /*27db0*/  LDL R13, [R1+0x3474] ;  /* 0x00347400010d7983 */ /* 0x001f620000100800 */
[----:B------:R-:W3:Y:S02]  /*27dc0*/  LDL.LU R15, [R1+0x1c] ;  /* 0x00001c00010f7983 */ /* 0x000ee40000300800 */
[----:B------:R-:W4:Y:S02]  /*27dd0*/  LDL R18, [R1+0x3468] ;  /* 0x0034680001127983 */ /* 0x000f240000100800 */
[----:B--2---:R-:W-:Y:S01]  /*27de0*/  @!P5 IMAD.MOV R29, RZ, RZ, -R29 ;  /* 0x000000ffff1dd224 */ /* 0x004fe200078e0a1d */
[----:B------:R-:W-:-:S02]  /*27df0*/  ISETP.GE.AND P5, PT, R17, RZ, PT ;  /* 0x000000ff1100720c */ /* 0x000fc40003fa6270 */
[----:B------:R-:W2:Y:S02]  /*27e00*/  LDL R17, [R1+0x346c] ;  /* 0x00346c0001117983 */ /* 0x000ea40000100800 */
[----:B------:R0:W-:Y:S02]  /*27e10*/  STL [R1+0x30], R29 ;  /* 0x0000301d01007387 */ /* 0x0001e40000100800 */
[----:B0-----:R-:W2:Y:S01]  /*27e20*/  LDL.LU R29, [R1+0xb8] ;  /* 0x0000b800011d7983 */ /* 0x001ea20000300800 */
[----:B---3--:R-:W-:Y:S01]  /*27e30*/  @!P2 IMAD.MOV R15, RZ, RZ, -R15 ;  /* 0x000000ffff0fa224 */ /* 0x008fe200078e0a0f */
[----:B----4-:R-:W-:-:S04]  /*27e40*/  ISETP.GE.AND P2, PT, R16, RZ, PT ;  /* 0x000000ff1000720c */ /* 0x010fc80003f46270 */
[----:B------:R0:W-:Y:S04]  /*27e50*/  STL [R1+0x2c], R15 ;  /* 0x00002c0f01007387 */ /* 0x0001e80000100800 */
[----:B0-----:R-:W3:Y:S01]  /*27e60*/  LDL R15, [R1+0x3460] ;  /* 0x00346000010f7983 */ /* 0x001ee20000100800 */
[----:B------:R-:W4:Y:S02]  /*27e70*/  LDL.LU R16, [R1+0xbc] ;  /* 0x0000bc0001107983 */ /* 0x000f240000300800 */
[----:B--2---:R-:W-:Y:S01]  /*27e80*/  @!P0 IMAD.MOV R29, RZ, RZ, -R29 ;  /* 0x000000ffff1d8224 */ /* 0x004fe200078e0a1d */
[----:B------:R-:W-:-:S04]  /*27e90*/  ISETP.GE.AND P0, PT, R9, RZ, PT ;  /* 0x000000ff0900720c */ /* 0x000fc80003f06270 */
[----:B------:R0:W-:Y:S04]  /*27ea0*/  STL [R1+0x28], R29 ;  /* 0x0000281d01007387 */ /* 0x0001e80000100800 */
[----:B0-----:R-:W2:Y:S01]  /*27eb0*/  LDL R29, [R1+0x3464] ;  /* 0x00346400011d7983 */ /* 0x001ea20000100800 */
[----:B------:R-:W2:Y:S02]  /*27ec0*/  LDL.LU R9, [R1+0xb4] ;  /* 0x0000b40001097983 */ /* 0x000ea40000300800 */
[----:B----4-:R-:W-:Y:S01]  /*27ed0*/  @!P4 IMAD.MOV R16, RZ, RZ, -R16 ;  /* 0x000000ffff10c224 */ /* 0x010fe200078e0a10 */
[----:B------:R-:W-:-:S04]  /*27ee0*/  ISETP.GE.AND P4, PT, R10, RZ, PT ;  /* 0x000000ff0a00720c */ /* 0x000fc80003f86270 */
[----:B------:R0:W-:Y:S04]  /*27ef0*/  STL [R1+0x24], R16 ;  /* 0x0000241001007387 */ /* 0x0001e80000100800 */
[----:B0-----:R-:W4:Y:S01]  /*27f00*/  LDL R16, [R1+0x3458] ;  /* 0x0034580001107983 */ /* 0x001f220000100800 */
[----:B------:R-:W3:Y:S02]  /*27f10*/  LDL.LU R10, [R1+0x18] ;  /* 0x00001800010a7983 */ /* 0x000ee40000300800 */
[----:B--2---:R-:W-:Y:S01]  /*27f20*/  @!P3 IMAD.MOV R9, RZ, RZ, -R9 ;  /* 0x000000ffff09b224 */ /* 0x004fe200078e0a09 */
[----:B------:R-:W-:-:S04]  /*27f30*/  ISETP.GE.AND P3, PT, R14, RZ, PT ;  /* 0x000000ff0e00720c */ /* 0x000fc80003f66270 */
[----:B------:R0:W-:Y:S04]  /*27f40*/  STL [R1+0x20], R9 ;  /* 0x0000200901007387 */ /* 0x0001e80000100800 */
[----:B0-----:R-:W2:Y:S01]  /*27f50*/  LDL.LU R9, [R1+0x3e44] ;  /* 0x003e440001097983 */ /* 0x001ea20000300800 */
[----:B------:R-:W2:Y:S02]  /*27f60*/  LDL.LU R14, [R1+0x14] ;  /* 0x00001400010e7983 */ /* 0x000ea40000300800 */
[----:B---3--:R-:W-:Y:S01]  /*27f70*/  @!P5 IMAD.MOV R10, RZ, RZ, -R10 ;  /* 0x000000ffff0ad224 */ /* 0x008fe200078e0a0a */
[----:B------:R-:W-:-:S04]  /*27f80*/  ISETP.GE.AND P5, PT, R11, RZ, PT ;  /* 0x000000ff0b00720c */ /* 0x000fc80003fa6270 */
[----:B------:R0:W-:Y:S04]  /*27f90*/  STL [R1+0x1c], R10 ;  /* 0x00001c0a01007387 */ /* 0x0001e80000100800 */
[----:B0-----:R-:W3:Y:S01]  /*27fa0*/  LDL.LU R10, [R1+0x3e40] ;  /* 0x003e4000010a7983 */ /* 0x001ee20000300800 */
[----:B------:R-:W3:Y:S02]  /*27fb0*/  LDL.LU R11, [R1+0x10] ;  /* 0x00001000010b7983 */ /* 0x000ee40000300800 */
[----:B--2---:R-:W-:Y:S01]  /*27fc0*/  @!P2 IMAD.MOV R14, RZ, RZ, -R14 ;  /* 0x000000ffff0ea224 */ /* 0x004fe200078e0a0e */
[----:B------:R-:W-:-:S04]  /*27fd0*/  ISETP.GE.AND P2, PT, R12, RZ, PT ;  /* 0x000000ff0c00720c */ /* 0x000fc80003f46270 */
[----:B------:R0:W-:Y:S04]  /*27fe0*/  STL [R1+0x18], R14 ;  /* 0x0000180e01007387 */ /* 0x0001e80000100800 */
[----:B0-----:R-:W2:Y:S01]  /*27ff0*/  LDL R14, [R1+0x3450] ;  /* 0x00345000010e7983 */ /* 0x001ea20000100800 */
[----:B------:R-:W2:Y:S02]  /*28000*/  LDL.LU R12, [R1+0xc] ;  /* 0x00000c00010c7983 */ /* 0x000ea40000300800 */
[----:B---3--:R-:W-:Y:S01]  /*28010*/  @!P0 IMAD.MOV R11, RZ, RZ, -R11 ;  /* 0x000000ffff0b8224 */ /* 0x008fe200078e0a0b */
[----:B-----5:R-:W-:-:S04]  /*28020*/  ISETP.GE.AND P0, PT, R13, RZ, PT ;  /* 0x000000ff0d00720c */ /* 0x020fc80003f06270 */
[----:B------:R0:W-:Y:S04]  /*28030*/  STL [R1+0x14], R11 ;  /* 0x0000140b01007387 */ /* 0x0001e80000100800 */
[----:B0-----:R-:W3:Y:S01]  /*28040*/  LDL.LU R11, [R1+0x3e3c] ;  /* 0x003e3c00010b7983 */ /* 0x001ee20000300800 */
[----:B------:R-:W5:Y:S02]  /*28050*/  LDL.LU R13, [R1+0x8] ;  /* 0x00000800010d7983 */ /* 0x000f640000300800 */
[----:B--2---:R-:W-:Y:S01]  /*28060*/  @!P4 IMAD.MOV R12, RZ, RZ, -R12 ;  /* 0x000000ffff0cc224 */ /* 0x004fe200078e0a0c */
[----:B------:R-:W-:-:S04]  /*28070*/  ISETP.GE.AND P4, PT, R18, RZ, PT ;  /* 0x000000ff1200720c */ /* 0x000fc80003f86270 */
[----:B------:R0:W-:Y:S04]  /*28080*/  STL [R1+0x10], R12 ;  /* 0x0000100c01007387 */ /* 0x0001e80000100800 */
[----:B0-----:R-:W2:Y:S01]  /*28090*/  LDL.LU R12, [R1+0x3e38] ;  /* 0x003e3800010c7983 */ /* 0x001ea20000300800 */
[----:B------:R-:W2:Y:S02]  /*280a0*/  LDL.LU R18, [R1+0x4] ;  /* 0x0000040001127983 */ /* 0x000ea40000300800 */
[----:B-----5:R-:W-:Y:S01]  /*280b0*/  @!P3 IMAD.MOV R13, RZ, RZ, -R13 ;  /* 0x000000ffff0db224 */ /* 0x020fe200078e0a0d */
[----:B------:R-:W-:-:S04]  /*280c0*/  ISETP.GE.AND P3, PT, R17, RZ, PT ;  /* 0x000000ff1100720c */ /* 0x000fc80003f66270 */
[----:B------:R0:W-:Y:S04]  /*280d0*/  STL [R1+0xc], R13 ;  /* 0x00000c0d01007387 */ /* 0x0001e80000100800 */
[----:B0-----:R-:W5:Y:S01]  /*280e0*/  LDL.LU R13, [R1+0x3e34] ;  /* 0x003e3400010d7983 */ /* 0x001f620000300800 */
[----:B------:R-:W3:Y:S02]  /*280f0*/  LDL.LU R17, [R1] ;  /* 0x0000000001117983 */ /* 0x000ee40000300800 */
[----:B--2---:R-:W-:-:S05]  /*28100*/  @!P5 IMAD.MOV R18, RZ, RZ, -R18 ;  /* 0x000000ffff12d224 */ /* 0x004fca00078e0a12 */
[----:B------:R0:W-:Y:S04]  /*28110*/  STL [R1+0x8], R18 ;  /* 0x0000081201007387 */ /* 0x0001e80000100800 */
[----:B0-----:R-:W2:Y:S01]  /*28120*/  LDL.LU R18, [R1+0x3e30] ;  /* 0x003e300001127983 */ /* 0x001ea20000300800 */
[----:B------:R-:W-:Y:S01]  /*28130*/  ISETP.GE.AND P5, PT, R15, RZ, PT ;  /* 0x000000ff0f00720c */ /* 0x000fe20003fa6270 */
[----:B---3--:R-:W-:Y:S02]  /*28140*/  @!P2 IMAD.MOV R17, RZ, RZ, -R17 ;  /* 0x000000ffff11a224 */ /* 0x008fe400078e0a11 */
[----:B--2---:R-:W-:Y:S02]  /*28150*/  IMAD.MOV.U32 R15, RZ, RZ, R18 ;  /* 0x000000ffff0f7224 */ /* 0x004fe400078e0012 */
[----:B------:R-:W2:Y:S01]  /*28160*/  LDL R18, [R1+0x345c] ;  /* 0x00345c0001127983 */ /* 0x000ea20000100800 */
[----:B------:R0:W-:Y:S03]  /*28170*/  STL [R1+0x4], R17 ;  /* 0x0000041101007387 */ /* 0x0001e60000100800 */
[----:B0-----:R-:W3:Y:S01]  /*28180*/  LDL.LU R17, [R1+0x3e2c] ;  /* 0x003e2c0001117983 */ /* 0x001ee20000300800 */
[----:B------:R-:W-:Y:S01]  /*28190*/  @!P0 IMAD.MOV R15, RZ, RZ, -R15 ;  /* 0x000000ffff0f8224 */ /* 0x000fe200078e0a0f */
[----:B------:R-:W-:-:S02]  /*281a0*/  ISETP.GE.AND P2, PT, R29, RZ, PT ;  /* 0x000000ff1d00720c */ /* 0x000fc40003f46270 */
[----:B----4-:R-:W-:Y:S01]  /*281b0*/  ISETP.GE.AND P0, PT, R16, RZ, PT ;  /* 0x000000ff1000720c */ /* 0x010fe20003f06270 */
[----:B---3--:R-:W-:Y:S02]  /*281c0*/  IMAD.MOV.U32 R29, RZ, RZ, R17 ;  /* 0x000000ffff1d7224 */ /* 0x008fe400078e0011 */
[----:B------:R-:W3:Y:S01]  /*281d0*/  LDL R17, [R1+0x344c] ;  /* 0x00344c0001117983 */ /* 0x000ee20000100800 */
[----:B------:R0:W-:Y:S03]  /*281e0*/  STL [R1], R15 ;  /* 0x0000000f01007387 */ /* 0x0001e60000100800 */
[----:B0-----:R-:W4:Y:S01]  /*281f0*/  LDL.LU R15, [R1+0x3e28] ;  /* 0x003e2800010f7983 */ /* 0x001f220000300800 */
[----:B------:R-:W3:Y:S02]  /*28200*/  LDL.LU R16, [R1+0x3e24] ;  /* 0x003e240001107983 */ /* 0x000ee40000300800 */
[----:B------:R-:W-:Y:S01]  /*28210*/  @!P4 IMAD.MOV R29, RZ, RZ, -R29 ;  /* 0x000000ffff1dc224 */ /* 0x000fe200078e0a1d */
[----:B--2---:R-:W-:-:S04]  /*28220*/  ISETP.GE.AND P4, PT, R18, RZ, PT ;  /* 0x000000ff1200720c */ /* 0x004fc80003f86270 */
[----:B------:R0:W-:Y:S01]  /*28230*/  STL [R1+0x3d00], R29 ;  /* 0x003d001d01007387 */ /* 0x0001e20000100800 */
[----:B------:R-:W2:Y:S03]  /*28240*/  LDL R18, [R1+0x3438] ;  /* 0x0034380001127983 */ /* 0x000ea60000100800 */
[----:B0-----:R-:W2:Y:S01]  /*28250*/  LDL R29, [R1+0x3440] ;  /* 0x00344000011d7983 */ /* 0x001ea20000100800 */
[----:B---3--:R-:W-:Y:S02]  /*28260*/  @!P3 IMAD.MOV R16, RZ, RZ, -R16 ;  /* 0x000000ffff10b224 */ /* 0x008fe400078e0a10 */
[----:B----4-:R-:W-:Y:S01]  /*28270*/  @!P5 IMAD.MOV R15, RZ, RZ, -R15 ;  /* 0x000000ffff0fd224 */ /* 0x010fe200078e0a0f */
[----:B------:R-:W-:Y:S02]  /*28280*/  ISETP.GE.AND P3, PT, R14, RZ, PT ;  /* 0x000000ff0e00720c */ /* 0x000fe40003f66270 */
[----:B------:R0:W-:Y:S04]  /*28290*/  STL [R1+0x3d04], R16 ;  /* 0x003d041001007387 */ /* 0x0001e80000100800 */
[----:B0-----:R-:W3:Y:S01]  /*282a0*/  LDL R16, [R1+0x3448] ;  /* 0x0034480001107983 */ /* 0x001ee20000100800 */
[----:B------:R-:W4:Y:S02]  /*282b0*/  LDL.LU R14, [R1+0x3e20] ;  /* 0x003e2000010e7983 */ /* 0x000f240000300800 */
[----:B------:R0:W-:Y:S02]  /*282c0*/  STL [R1+0x3d08], R15 ;  /* 0x003d080f01007387 */ /* 0x0001e40000100800 */
[----:B0-----:R-:W2:Y:S01]  /*282d0*/  LDL R15, [R1+0x3454] ;  /* 0x00345400010f7983 */ /* 0x001ea20000100800 */
[----:B-----5:R-:W-:Y:S01]  /*282e0*/  @!P0 IMAD.MOV R13, RZ, RZ, -R13 ;  /* 0x000000ffff0d8224 */ /* 0x020fe200078e0a0d */
[----:B------:R-:W-:Y:S01]  /*282f0*/  ISETP.GE.AND P0, PT, R17, RZ, PT ;  /* 0x000000ff1100720c */ /* 0x000fe20003f06270 */
[----:B----4-:R-:W-:Y:S01]  /*28300*/  @!P2 IMAD.MOV R14, RZ, RZ, -R14 ;  /* 0x000000ffff0ea224 */ /* 0x010fe200078e0a0e */
[----:B---3--:R-:W-:-:S02]  /*28310*/  ISETP.GE.AND P2, PT, R16, RZ, PT ;  /* 0x000000ff1000720c */ /* 0x008fc40003f46270 */
[----:B--2---:R-:W-:Y:S02]  /*28320*/  ISETP.GE.AND P5, PT, R15, RZ, PT ;  /* 0x000000ff0f00720c */ /* 0x004fe40003fa6270 */
[----:B------:R-:W2:Y:S01]  /*28330*/  LDL R15, [R1+0x3430] ;  /* 0x00343000010f7983 */ /* 0x000ea20000100800 */
[----:B------:R0:W-:Y:S02]  /*28340*/  STL [R1+0x3d0c], R14 ;  /* 0x003d0c0e01007387 */ /* 0x0001e40000100800 */
[----:B------:R-:W3:Y:S01]  /*28350*/  LDL R16, [R1+0x3434] ;  /* 0x0034340001107983 */ /* 0x000ee20000100800 */
[----:B0-----:R-:W4:Y:S01]  /*28360*/  LDL R14, [R1+0x343c] ;  /* 0x00343c00010e7983 */ /* 0x001f220000100800 */
[----:B------:R0:W-:Y:S02]  /*28370*/  STL [R1+0x3d10], R13 ;  /* 0x003d100d01007387 */ /* 0x0001e40000100800 */
[----:B------:R-:W5:Y:S01]  /*28380*/  LDL R17, [R1+0x3428] ;  /* 0x0034280001117983 */ /* 0x000f620000100800 */
[----:B0-----:R-:W3:Y:S01]  /*28390*/  LDL R13, [R1+0x3444] ;  /* 0x00344400010d7983 */ /* 0x001ee20000100800 */
[----:B------:R-:W-:Y:S01]  /*283a0*/  @!P4 IMAD.MOV R12, RZ, RZ, -R12 ;  /* 0x000000ffff0cc224 */ /* 0x000fe200078e0a0c */
[----:B------:R-:W-:Y:S01]  /*283b0*/  ISETP.GE.AND P4, PT, R29, RZ, PT ;  /* 0x000000ff1d00720c */ /* 0x000fe20003f86270 */
[----:B------:R-:W-:-:S02]  /*283c0*/  @!P3 IMAD.MOV R11, RZ, RZ, -R11 ;  /* 0x000000ffff0bb224 */ /* 0x000fc400078e0a0b */
[----:B------:R-:W-:Y:S01]  /*283d0*/  @!P5 IMAD.MOV R10, RZ, RZ, -R10 ;  /* 0x000000ffff0ad224 */ /* 0x000fe200078e0a0a */
[----:B------:R0:W-:Y:S01]  /*283e0*/  STL [R1+0x3d14], R12 ;  /* 0x003d140c01007387 */ /* 0x0001e20000100800 */
[----:B------:R-:W5:Y:S02]  /*283f0*/  LDL R29, [R1+0x342c] ;  /* 0x00342c00011d7983 */ /* 0x000f640000100800 */
[----:B------:R-:W-:Y:S02]  /*28400*/  STL [R1+0x3d18], R11 ;  /* 0x003d180b01007387 */ /* 0x000fe40000100800 */
[----:B------:R-:W-:Y:S01]  /*28410*/  STL [R1+0x3d1c], R10 ;  /* 0x003d1c0a01007387 */ /* 0x000fe20000100800 */
[----:B------:R-:W-:Y:S02]  /*28420*/  ISETP.GE.AND P5, PT, R18, RZ, PT ;  /* 0x000000ff1200720c */ /* 0x000fe40003fa6270 */
[----:B------:R-:W5:Y:S01]  /*28430*/  LDL R18, [R1+0x3420] ;  /* 0x0034200001127983 */ /* 0x000f620000100800 */
[----:B------:R-:W-:-:S02]  /*28440*/  @!P2 IMAD.MOV R9, RZ, RZ, -R9 ;  /* 0x000000ffff09a224 */ /* 0x000fc400078e0a09 */
[----:B------:R-:W-:Y:S02]  /*28450*/  @!P0 IMAD.MOV R8, RZ, RZ, -R8 ;  /* 0x000000ffff088224 */ /* 0x000fe400078e0a08 */
[----:B------:R-:W-:Y:S01]  /*28460*/  @!P4 IMAD.MOV R7, RZ, RZ, -R7 ;  /* 0x000000ffff07c224 */ /* 0x000fe200078e0a07 */
[----:B------:R-:W-:Y:S01]  /*28470*/  STL [R1+0x3d20], R9 ;  /* 0x003d200901007387 */ /* 0x000fe20000100800 */
[----:B0-----:R-:W5:Y:S01]  /*28480*/  LDL R12, [R1+0x3424] ;  /* 0x00342400010c7983 */ /* 0x001f620000100800 */
[----:B--2---:R-:W-:Y:S02]  /*28490*/  ISETP.GE.AND P0, PT, R15, RZ, PT ;  /* 0x000000ff0f00720c */ /* 0x004fe40003f06270 */
[----:B---3--:R-:W-:Y:S02]  /*284a0*/  ISETP.GE.AND P3, PT, R13, RZ, PT ;  /* 0x000000ff0d00720c */ /* 0x008fe40003f66270 */
[----:B----4-:R-:W-:Y:S01]  /*284b0*/  ISETP.GE.AND P2, PT, R14, RZ, PT ;  /* 0x000000ff0e00720c */ /* 0x010fe20003f46270 */
[----:B------:R-:W2:Y:S01]  /*284c0*/  LDL R13, [R1+0x3418] ;  /* 0x00341800010d7983 */ /* 0x000ea20000100800 */
[----:B------:R-:W-:Y:S02]  /*284d0*/  STL [R1+0x3d24], R8 ;  /* 0x003d240801007387 */ /* 0x000fe40000100800 */
[----:B------:R-:W3:Y:S02]  /*284e0*/  LDL R14, [R1+0x341c] ;  /* 0x00341c00010e7983 */ /* 0x000ee40000100800 */
[----:B------:R-:W-:Y:S01]  /*284f0*/  STL [R1+0x3d28], R7 ;  /* 0x003d280701007387 */ /* 0x000fe20000100800 */
[----:B------:R-:W4:Y:S04]  /*28500*/  LDL R15, [R1+0x3410] ;  /* 0x00341000010f7983 */ /* 0x000f280000100800 */
[----:B------:R-:W-:Y:S01]  /*28510*/  @!P3 IMAD.MOV R6, RZ, RZ, -R6 ;  /* 0x000000ffff06b224 */ /* 0x000fe200078e0a06 */
[----:B-----5:R-:W-:-:S04]  /*28520*/  ISETP.GE.AND P3, PT, R17, RZ, PT ;  /* 0x000000ff1100720c */ /* 0x020fc80003f66270 */
[----:B------:R-:W-:Y:S01]  /*28530*/  STL [R1+0x3d2c], R6 ;  /* 0x003d2c0601007387 */ /* 0x000fe20000100800 */
[----:B------:R-:W5:Y:S02]  /*28540*/  LDL R17, [R1+0xe0c] ;  /* 0x000e0c0001117983 */ /* 0x000f640000100800 */
[----:B------:R-:W-:Y:S01]  /*28550*/  @!P2 IMAD.MOV R4, RZ, RZ, -R4 ;  /* 0x000000ffff04a224 */ /* 0x000fe200078e0a04 */
[----:B------:R-:W-:Y:S02]  /*28560*/  ISETP.GE.AND P2, PT, R18, RZ, PT ;  /* 0x000000ff1200720c */ /* 0x000fe40003f46270 */
[----:B------:R-:W-:Y:S01]  /*28570*/  ISETP.GE.AND P4, PT, R16, RZ, PT ;  /* 0x000000ff1000720c */ /* 0x000fe20003f86270 */
[----:B------:R-:W-:Y:S01]  /*28580*/  @!P5 IMAD.MOV R5, RZ, RZ, -R5 ;  /* 0x000000ffff05d224 */ /* 0x000fe200078e0a05 */
[----:B------:R-:W-:Y:S01]  /*28590*/  ISETP.GE.AND P5, PT, R29, RZ, PT ;  /* 0x000000ff1d00720c */ /* 0x000fe20003fa6270 */
[----:B------:R-:W-:-:S08]  /*285a0*/  @!P0 IMAD.MOV R3, RZ, RZ, -R3 ;  /* 0x000000ffff038224 */ /* 0x000fd000078e0a03 */
[----:B------:R-:W-:Y:S01]  /*285b0*/  @!P2 IMAD.MOV R26, RZ, RZ, -R26 ;  /* 0x000000ffff1aa224 */ /* 0x000fe200078e0a1a */
[----:B------:R-:W-:Y:S01]  /*285c0*/  ISETP.GE.AND P0, PT, R12, RZ, PT ;  /* 0x000000ff0c00720c */ /* 0x000fe20003f06270 */
[----:B------:R-:W-:Y:S02]  /*285d0*/  @!P4 IMAD.MOV R2, RZ, RZ, -R2 ;  /* 0x000000ffff02c224 */ /* 0x000fe400078e0a02 */
[----:B------:R-:W-:Y:S01]  /*285e0*/  @!P3 IMAD.MOV R0, RZ, RZ, -R0 ;  /* 0x000000ffff00b224 */ /* 0x000fe200078e0a00 */
[----:B------:R-:W-:Y:S01]  /*285f0*/  STL [R1+0x3d30], R5 ;  /* 0x003d300501007387 */ /* 0x000fe20000100800 */
[----:B------:R-:W4:Y:S02]  /*28600*/  LDL R16, [R1+0x3414] ;  /* 0x0034140001107983 */ /* 0x000f240000100800 */
[----:B------:R-:W4:Y:S02]  /*28610*/  LDL R29, [R1+0x3408] ;  /* 0x00340800011d7983 */ /* 0x000f240000100800 */
[----:B------:R-:W-:Y:S01]  /*28620*/  STL [R1+0x3d34], R4 ;  /* 0x003d340401007387 */ /* 0x000fe20000100800 */
[----:B------:R-:W4:Y:S01]  /*28630*/  LDL R18, [R1+0x340c] ;  /* 0x00340c0001127983 */ /* 0x000f220000100800 */
[----:B------:R-:W-:-:S02]  /*28640*/  @!P5 IMAD.MOV R27, RZ, RZ, -R27 ;  /* 0x000000ffff1bd224 */ /* 0x000fc400078e0a1b */
[----:B------:R-:W-:Y:S02]  /*28650*/  STL [R1+0x3d38], R3 ;  /* 0x003d380301007387 */ /* 0x000fe40000100800 */
[----:B------:R-:W-:Y:S01]  /*28660*/  STL [R1+0x3d3c], R2 ;  /* 0x003d3c0201007387 */ /* 0x000fe20000100800 */
[----:B------:R-:W-:Y:S01]  /*28670*/  STL [R1+0x3d40], R0 ;  /* 0x003d400001007387 */ /* 0x000fe20000100800 */
[----:B------:R-:W-:Y:S02]  /*28680*/  @!P0 IMAD.MOV R25, RZ, RZ, -R25 ;  /* 0x000000ffff198224 */ /* 0x000fe400078e0a19 */
[----:B------:R-:W-:Y:S01]  /*28690*/  STL [R1+0x3d44], R27 ;  /* 0x003d441b01007387 */ /* 0x000fe20000100800 */
[----:B------:R-:W-:Y:S02]  /*286a0*/  STL [R1+0x3d48], R26 ;  /* 0x003d481a01007387 */ /* 0x000fe40000100800 */
[----:B------:R0:W-:Y:S01]  /*286b0*/  STL [R1+0x3d4c], R25 ;  /* 0x003d4c1901007387 */ /* 0x0001e20000100800 */
[----:B--2---:R-:W-:-:S02]  /*286c0*/  ISETP.GE.AND P4, PT, R13, RZ, PT ;  /* 0x000000ff0d00720c */ /* 0x004fc40003f86270 */
[----:B---3--:R-:W-:Y:S02]  /*286d0*/  ISETP.GE.AND P3, PT, R14, RZ, PT ;  /* 0x000000ff0e00720c */ /* 0x008fe40003f66270 */
[----:B-----5:R-:W-:Y:S02]  /*286e0*/  ISETP.GE.AND P2, PT, R17, RZ, PT ;  /* 0x000000ff1100720c */ /* 0x020fe40003f46270 */
[----:B------:R-:W1:Y:S07]  /*286f0*/  S2R R17, SR_TID.X ;  /* 0x0000000000117919 */ /* 0x000e6e0000002100 */
[----:B------:R-:W-:-:S02]  /*28700*/  @!P4 IMAD.MOV R24, RZ, RZ, -R24 ;  /* 0x000000ffff18c224 */ /* 0x000fc400078e0a18 */
[----:B------:R-:W-:-:S03]  /*28710*/  @!P3 IMAD.MOV R23, RZ, RZ, -R23 ;  /* 0x000000ffff17b224 */ /* 0x000fc600078e0a17 */
[----:B------:R-:W-:Y:S02]  /*28720*/  STL [R1+0x3d50], R24 ;  /* 0x003d501801007387 */ /* 0x000fe40000100800 */
[----:B------:R-:W-:Y:S02]  /*28730*/  STL [R1+0x3d54], R23 ;  /* 0x003d541701007387 */ /* 0x000fe40000100800 */
[----:B0-----:R-:W2:Y:S02]  /*28740*/  LDL.LU R25, [R1+0x7d8] ;  /* 0x0007d80001197983 */ /* 0x001ea40000300800 */
[----:B------:R-:W3:Y:S01]  /*28750*/  LDL.LU R26, [R1+0x7d4] ;  /* 0x0007d400011a7983 */ /* 0x000ee20000300800 */
[----:B------:R-:W5:Y:S01]  /*28760*/  LDL.LU R27, [R1+0x7d0] ;  /* 0x0007d000011b7983 */ /* 0x000f620000300800 */
[----:B-1----:R-:W-:-:S05]  /*28770*/  LOP3.LUT R17, R17, 0x7f, RZ, 0xc0, !PT ;  /* 0x0000007f11117812 */ /* 0x002fca00078ec0ff */
[----:B------:R-:W-:-:S05]  /*28780*/  IMAD R0, R17, c[0x0][0x18c], RZ ;  /* 0x0000630011007a24 */ /* 0x000fca00078e02ff */
[----:B------:R-:W-:Y:S02]  /*28790*/  LEA R17, P6, R0, c[0x0][0x168], 0x1 ;  /* 0x00005a0000117a11 */ /* 0x000fe400078c08ff */
[----:B------:R-:W5:Y:S01]  /*287a0*/  LDL.LU R0, [R1+0x7cc] ;  /* 0x0007cc0001007983 */ /* 0x000f620000300800 */
[----:B------:R-:W5:Y:S02]  /*287b0*/  LDL.LU R2, [R1+0x7c8] ;  /* 0x0007c80001027983 */ /* 0x000f640000300800 */
[----:B------:R-:W5:Y:S02]  /*287c0*/  LDL.LU R3, [R1+0x7c4] ;  /* 0x0007c40001037983 */ /* 0x000f640000300800 */
[----:B------:R-:W5:Y:S01]  /*287d0*/  LDL.LU R4, [R1+0x7c0] ;  /* 0x0007c00001047983 */ /* 0x000f620000300800 */
        /* <DEDUP_REMOVED lines=9> */
[----:B----4-:R-:W-:Y:S01]  /*28870*/  ISETP.GE.AND P5, PT, R15, RZ, PT ;  /* 0x000000ff0f00720c */ /* 0x010fe20003fa6270 */
[----:B------:R-:W4:Y:S02]  /*28880*/  LDL.LU R14, [R1+0x798] ;  /* 0x00079800010e7983 */ /* 0x000f240000300800 */
[----:B------:R-:W4:Y:S01]  /*28890*/  LDL.LU R15, [R1+0x794] ;  /* 0x00079400010f7983 */ /* 0x000f220000300800 */
[----:B------:R-:W-:-:S02]  /*288a0*/  ISETP.GE.AND P0, PT, R16, RZ, PT ;  /* 0x000000ff1000720c */ /* 0x000fc40003f06270 */
[----:B------:R-:W-:Y:S02]  /*288b0*/  ISETP.GE.AND P4, PT, R29, RZ, PT ;  /* 0x000000ff1d00720c */ /* 0x000fe40003f86270 */
[----:B------:R-:W-:Y:S02]  /*288c0*/  ISETP.GE.AND P3, PT, R18, RZ, PT ;  /* 0x000000ff1200720c */ /* 0x000fe40003f66270 */
[----:B------:R-:W-:Y:S01]  /*288d0*/  ISETP.NE.AND P1, PT, RZ, c[0x0][0x17c], PT ;  /* 0x00005f00ff007a0c */ /* 0x000fe20003f25270 */
[----:B------:R-:W-:Y:S02]  /*288e0*/  LOP3.LUT R18, RZ, c[0x0][0x17c], RZ, 0x33, !PT ;  /* 0x00005f00ff127a12 */ /* 0x000fe400078e33ff */
[----:B------:R-:W-:Y:S01]  /*288f0*/  @!P2 IMAD.MOV R21, RZ, RZ, -R21 ;  /* 0x000000ffff15a224 */ /* 0x000fe200078e0a15 */
[----:B------:R-:W4:Y:S01]  /*28900*/  LDL.LU R16, [R1+0x790] ;  /* 0x0007900001107983 */ /* 0x000f220000300800 */
[----:B------:R-:W4:Y:S02]  /*28910*/  LDL.LU R29, [R1+0x78c] ;  /* 0x00078c00011d7983 */ /* 0x000f240000300800 */
[----:B------:R-:W-:Y:S01]  /*28920*/  @!P5 IMAD.MOV R22, RZ, RZ, -R22 ;  /* 0x000000ffff16d224 */ /* 0x000fe200078e0a16 */
[----:B------:R2:W-:Y:S01]  /*28930*/  STL [R1+0x3c58], R17 ;  /* 0x003c581101007387 */ /* 0x0005e20000100800 */
[----:B------:R-:W-:-:S02]  /*28940*/  @!P0 IMAD.MOV R20, RZ, RZ, -R20 ;  /* 0x000000ffff148224 */ /* 0x000fc400078e0a14 */
[----:B------:R-:W-:Y:S02]  /*28950*/  @!P4 IMAD.MOV R19, RZ, RZ, -R19 ;  /* 0x000000ffff13c224 */ /* 0x000fe400078e0a13 */
[----:B------:R-:W-:Y:S01]  /*28960*/  @!P3 IMAD.MOV R28, RZ, RZ, -R28 ;  /* 0x000000ffff1cb224 */ /* 0x000fe200078e0a1c */
[----:B------:R-:W-:Y:S01]  /*28970*/  STL [R1+0x3d58], R22 ;  /* 0x003d581601007387 */ /* 0x000fe20000100800 */
[----:B------:R-:W-:Y:S02]  /*28980*/  STL [R1+0x3d5c], R21 ;  /* 0x003d5c1501007387 */ /* 0x000fe40000100800 */
[----:B------:R3:W-:Y:S02]  /*28990*/  STL [R1+0x3d60], R20 ;  /* 0x003d601401007387 */ /* 0x0007e40000100800 */
[----:B------:R5:W-:Y:S01]  /*289a0*/  STL [R1+0x3d64], R19 ;  /* 0x003d641301007387 */ /* 0x000be20000100800 */
[----:B------:R-:W-:Y:S01]  /*289b0*/  STL [R1+0x3d68], R28 ;  /* 0x003d681c01007387 */ /* 0x000fe20000100800 */
[----:B--2---:R-:W-:-:S02]  /*289c0*/  SEL R17, R18, R25, !P1 ;  /* 0x0000001912117207 */ /* 0x004fc40004800000 */
[C---:B---3--:R-:W-:Y:S02]  /*289d0*/  SEL R20, R18.reuse, R26, !P1 ;  /* 0x0000001a12147207 */ /* 0x048fe40004800000 */
[C---:B-----5:R-:W-:Y:S01]  /*289e0*/  SEL R19, R18.reuse, R27, !P1 ;  /* 0x0000001b12137207 */ /* 0x060fe20004800000 */
[----:B------:R0:W-:Y:S02]  /*289f0*/  STL [R1+0x8dc], R17 ;  /* 0x0008dc1101007387 */ /* 0x0001e40000100800 */
[----:B------:R-:W-:Y:S02]  /*28a00*/  STL [R1+0x8d8], R20 ;  /* 0x0008d81401007387 */ /* 0x000fe40000100800 */
[----:B------:R-:W-:Y:S01]  /*28a10*/  STL [R1+0x8d4], R19 ;  /* 0x0008d41301007387 */ /* 0x000fe20000100800 */
[C---:B0-----:R-:W-:Y:S01]  /*28a20*/  SEL R17, R18.reuse, R0, !P1 ;  /* 0x0000000012117207 */ /* 0x041fe20004800000 */
[C---:B------:R-:W-:Y:S01]  /*28a30*/  SEL R0, R18.reuse, R2, !P1 ;  /* 0x0000000212007207 */ /* 0x040fe20004800000 */
[----:B------:R-:W-:-:S02]  /*28a40*/  SEL R3, R18, R3, !P1 ;  /* 0x0000000312037207 */ /* 0x000fc40004800000 */
[C---:B------:R-:W-:Y:S01]  /*28a50*/  SEL R2, R18.reuse, R4, !P1 ;  /* 0x0000000412027207 */ /* 0x040fe20004800000 */
[----:B------:R-:W-:Y:S01]  /*28a60*/  STL [R1+0x8d0], R17 ;  /* 0x0008d01101007387 */ /* 0x000fe20000100800 */
[----:B------:R0:W-:Y:S02]  /*28a70*/  STL [R1+0xb8], R0 ;  /* 0x0000b80001007387 */ /* 0x0001e40000100800 */
[----:B------:R1:W-:Y:S02]  /*28a80*/  STL [R1+0x8cc], R3 ;  /* 0x0008cc0301007387 */ /* 0x0003e40000100800 */
[----:B------:R2:W-:Y:S01]  /*28a90*/  STL [R1+0x8c8], R2 ;  /* 0x0008c80201007387 */ /* 0x0005e20000100800 */
[C---:B0-----:R-:W-:Y:S02]  /*28aa0*/  SEL R0, R18.reuse, R5, !P1 ;  /* 0x0000000512007207 */ /* 0x041fe40004800000 */
[C---:B-1----:R-:W-:Y:S02]  /*28ab0*/  SEL R3, R18.reuse, R6, !P1 ;  /* 0x0000000612037207 */ /* 0x042fe40004800000 */
[C---:B--2---:R-:W-:Y:S01]  /*28ac0*/  SEL R2, R18.reuse, R7, !P1 ;  /* 0x0000000712027207 */ /* 0x044fe20004800000 */
[----:B------:R0:W-:Y:S02]  /*28ad0*/  STL [R1+0x8c4], R0 ;  /* 0x0008c40001007387 */ /* 0x0001e40000100800 */
[----:B------:R1:W-:Y:S02]  /*28ae0*/  STL [R1+0x8c0], R3 ;  /* 0x0008c00301007387 */ /* 0x0003e40000100800 */
[----:B------:R2:W-:Y:S01]  /*28af0*/  STL [R1+0x8bc], R2 ;  /* 0x0008bc0201007387 */ /* 0x0005e20000100800 */
[----:B0-----:R-:W-:-:S02]  /*28b00*/  SEL R0, R18, R8, !P1 ;  /* 0x0000000812007207 */ /* 0x001fc40004800000 */
[C---:B-1----:R-:W-:Y:S02]  /*28b10*/  SEL R3, R18.reuse, R9, !P1 ;  /* 0x0000000912037207 */ /* 0x042fe40004800000 */
[C---:B--2---:R-:W-:Y:S01]  /*28b20*/  SEL R2, R18.reuse, R10, !P1 ;  /* 0x0000000a12027207 */ /* 0x044fe20004800000 */
[----:B------:R0:W-:Y:S02]  /*28b30*/  STL [R1+0x8b8], R0 ;  /* 0x0008b80001007387 */ /* 0x0001e40000100800 */
[----:B------:R1:W-:Y:S02]  /*28b40*/  STL [R1+0x8b4], R3 ;  /* 0x0008b40301007387 */ /* 0x0003e40000100800 */
[----:B------:R2:W-:Y:S01]  /*28b50*/  STL [R1+0x8b0], R2 ;  /* 0x0008b00201007387 */ /* 0x0005e20000100800 */
[C---:B0-----:R-:W-:Y:S02]  /*28b60*/  SEL R0, R18.reuse, R11, !P1 ;  /* 0x0000000b12007207 */ /* 0x041fe40004800000 */
[----:B-1----:R-:W-:-:S02]  /*28b70*/  SEL R3, R18, R12, !P1 ;  /* 0x0000000c12037207 */ /* 0x002fc40004800000 */
[C---:B--2---:R-:W-:Y:S01]  /*28b80*/  SEL R2, R18.reuse, R13, !P1 ;  /* 0x0000000d12027207 */ /* 0x044fe20004800000 */
[----:B------:R4:W-:Y:S02]  /*28b90*/  STL [R1+0x8ac], R0 ;  /* 0x0008ac0001007387 */ /* 0x0009e40000100800 */
[----:B------:R0:W-:Y:S02]  /*28ba0*/  STL [R1+0x8a8], R3 ;  /* 0x0008a80301007387 */ /* 0x0001e40000100800 */
[----:B------:R1:W-:Y:S01]  /*28bb0*/  STL [R1+0x8a4], R2 ;  /* 0x0008a40201007387 */ /* 0x0003e20000100800 */
[C---:B----4-:R-:W-:Y:S02]  /*28bc0*/  SEL R0, R18.reuse, R14, !P1 ;  /* 0x0000000e12007207 */ /* 0x050fe40004800000 */
[----:B0-----:R-:W-:-:S03]  /*28bd0*/  SEL R3, R18, R15, !P1 ;  /* 0x0000000f12037207 */ /* 0x001fc60004800000 */
[----:B------:R0:W-:Y:S02]  /*28be0*/  STL [R1+0x8a0], R0 ;  /* 0x0008a00001007387 */ /* 0x0001e40000100800 */
[----:B------:R-:W-:Y:S02]  /*28bf0*/  STL [R1+0x89c], R3 ;  /* 0x00089c0301007387 */ /* 0x000fe40000100800 */
[----:B------:R-:W2:Y:S01]  /*28c00*/  LDL.LU R28, [R1+0x77c] ;  /* 0x00077c00011c7983 */ /* 0x000ea20000300800 */
[C---:B-1----:R-:W-:Y:S02]  /*28c10*/  SEL R2, R18.reuse, R16, !P1 ;  /* 0x0000001012027207 */ /* 0x042fe40004800000 */
[----:B0-----:R-:W-:-:S03]  /*28c20*/  SEL R0, R18, R29, !P1 ;  /* 0x0000001d12007207 */ /* 0x001fc60004800000 */
[----:B------:R-:W-:Y:S04]  /*28c30*/  STL [R1+0x898], R2 ;  /* 0x0008980201007387 */ /* 0x000fe80000100800 */
[----:B--2---:R0:W-:Y:S01]  /*28c40*/  STL [R1+0x3e14], R28 ;  /* 0x003e141c01007387 */ /* 0x0041e20000100800 */
[----:B------:R-:W-:Y:S03]  /*28c50*/  STL [R1+0x894], R0 ;  /* 0x0008940001007387 */ /* 0x000fe60000100800 */
[----:B0-----:R-:W2:Y:S04]  /*28c60*/  LDL.LU R28, [R1+0x780] ;  /* 0x00078000011c7983 */ /* 0x001ea80000300800 */
[----:B--2---:R0:W-:Y:S04]  /*28c70*/  STL [R1+0x3e18], R28 ;  /* 0x003e181c01007387 */ /* 0x0041e80000100800 */
[----:B0-----:R-:W2:Y:S04]  /*28c80*/  LDL.LU R28, [R1+0x784] ;  /* 0x00078400011c7983 */ /* 0x001ea80000300800 */
[----:B--2---:R0:W-:Y:S04]  /*28c90*/  STL [R1+0x3e1c], R28 ;  /* 0x003e1c1c01007387 */ /* 0x0041e80000100800 */
[----:B0-----:R-:W2:Y:S01]  /*28ca0*/  LDL.LU R28, [R1+0x788] ;  /* 0x00078800011c7983 */ /* 0x001ea20000300800 */
[----:B------:R-:W3:Y:S02]  /*28cb0*/  LDL.LU R19, [R1+0x778] ;  /* 0x0007780001137983 */ /* 0x000ee40000300800 */
[----:B------:R-:W4:Y:S02]  /*28cc0*/  LDL.LU R20, [R1+0x774] ;  /* 0x0007740001147983 */ /* 0x000f240000300800 */
[----:B------:R-:W5:Y:S01]  /*28cd0*/  LDL.LU R21, [R1+0x770] ;  /* 0x0007700001157983 */ /* 0x000f620000300800 */
[----:B------:R-:W3:Y:S01]  /*28ce0*/  LDL.LU R22, [R1+0x76c] ;  /* 0x00076c0001167983 */ /* 0x000ee20000300800 */
[----:B------:R-:W3:Y:S02]  /*28cf0*/  LDL.LU R17, [R1+0x768] ;  /* 0x0007680001117983 */ /* 0x000ee40000300800 */
[----:B------:R-:W3:Y:S02]  /*28d00*/  LDL.LU R23, [R1+0x764] ;  /* 0x0007640001177983 */ /* 0x000ee40000300800 */
[----:B------:R-:W3:Y:S01]  /*28d10*/  LDL.LU R24, [R1+0x760] ;  /* 0x0007600001187983 */ /* 0x000ee20000300800 */
        /* <DEDUP_REMOVED lines=20> */
[----:B--2---:R-:W-:-:S05]  /*28e60*/  SEL R28, R18, R28, !P1 ;  /* 0x0000001c121c7207 */ /* 0x004fca0004800000 */
[----:B------:R0:W-:Y:S04]  /*28e70*/  STL [R1+0x890], R28 ;  /* 0x0008901c01007387 */ /* 0x0001e80000100800 */
[----:B0-----:R-:W2:Y:S02]  /*28e80*/  LDL.LU R28, [R1+0x3e1c] ;  /* 0x003e1c00011c7983 */ /* 0x001ea40000300800 */
[----:B--2---:R-:W-:-:S05]  /*28e90*/  SEL R28, R18, R28, !P1 ;  /* 0x0000001c121c7207 */ /* 0x004fca0004800000 */
[----:B------:R0:W-:Y:S04]  /*28ea0*/  STL [R1+0x88c], R28 ;  /* 0x00088c1c01007387 */ /* 0x0001e80000100800 */
[----:B0-----:R-:W2:Y:S02]  /*28eb0*/  LDL.LU R28, [R1+0x3e18] ;  /* 0x003e1800011c7983 */ /* 0x001ea40000300800 */
[----:B--2---:R-:W-:-:S05]  /*28ec0*/  SEL R28, R18, R28, !P1 ;  /* 0x0000001c121c7207 */ /* 0x004fca0004800000 */
[----:B------:R0:W-:Y:S04]  /*28ed0*/  STL [R1+0x888], R28 ;  /* 0x0008881c01007387 */ /* 0x0001e80000100800 */
[----:B0-----:R-:W2:Y:S01]  /*28ee0*/  LDL.LU R28, [R1+0x3e14] ;  /* 0x003e1400011c7983 */ /* 0x001ea20000300800 */
[C---:B---3--:R-:W-:Y:S02]  /*28ef0*/  SEL R19, R18.reuse, R19, !P1 ;  /* 0x0000001312137207 */ /* 0x048fe40004800000 */
[C---:B------:R-:W-:Y:S02]  /*28f00*/  SEL R17, R18.reuse, R17, !P1 ;  /* 0x0000001112117207 */ /* 0x040fe40004800000 */
[C---:B------:R-:W-:Y:S02]  /*28f10*/  SEL R3, R18.reuse, R3, !P1 ;  /* 0x0000000312037207 */ /* 0x040fe40004800000 */
[----:B--2---:R-:W-:-:S05]  /*28f20*/  SEL R28, R18, R28, !P1 ;  /* 0x0000001c121c7207 */ /* 0x004fca0004800000 */
[----:B------:R4:W-:Y:S01]  /*28f30*/  STL [R1+0x884], R28 ;  /* 0x0008841c01007387 */ /* 0x0009e20000100800 */
[----:B------:R0:W-:Y:S01]  /*28f40*/  STL [R1+0x880], R19 ;  /* 0x0008801301007387 */ /* 0x0001e20000100800 */
[C---:B----4-:R-:W-:Y:S01]  /*28f50*/  SEL R28, R18.reuse, R20, !P1 ;  /* 0x00000014121c7207 */ /* 0x050fe20004800000 */
[C---:B-----5:R-:W-:Y:S01]  /*28f60*/  SEL R20, R18.reuse, R21, !P1 ;  /* 0x0000001512147207 */ /* 0x060fe20004800000 */
[----:B0-----:R-:W-:-:S03]  /*28f70*/  SEL R19, R18, R22, !P1 ;  /* 0x0000001612137207 */ /* 0x001fc60004800000 */
        /* <DEDUP_REMOVED lines=13> */
[C---:B------:R-:W-:Y:S01]  /*29050*/  SEL R0, R18.reuse, R2, !P1 ;  /* 0x0000000212007207 */ /* 0x040fe20004800000 */
[----:B------:R-:W-:Y:S01]  /*29060*/  STL [R1+0x860], R20 ;  /* 0x0008601401007387 */ /* 0x000fe20000100800 */
[----:B------:R-:W-:Y:S02]  /*29070*/  STL [R1+0x85c], R19 ;  /* 0x00085c1301007387 */ /* 0x000fe40000100800 */
[----:B------:R-:W-:Y:S01]  /*29080*/  STL [R1+0x858], R17 ;  /* 0x0008581101007387 */ /* 0x000fe20000100800 */
[C---:B------:R-:W-:Y:S01]  /*29090*/  SEL R2, R18.reuse, R4, !P1 ;  /* 0x0000000412027207 */ /* 0x040fe20004800000 */
[----:B------:R0:W-:Y:S01]  /*290a0*/  STL [R1+0x854], R0 ;  /* 0x0008540001007387 */ /* 0x0001e20000100800 */
[----:B------:R1:W-:Y:S03]  /*290b0*/  STL [R1+0x850], R3 ;  /* 0x0008500301007387 */ /* 0x0003e60000100800 */
        /* <DEDUP_REMOVED lines=20> */
[----:B-1----:R-:W-:-:S03]  /*29200*/  SEL R3, R18, R15, !P1 ;  /* 0x0000000f12037207 */ /* 0x002fc60004800000 */
[----:B------:R0:W-:Y:S02]  /*29210*/  STL [R1+0x824], R0 ;  /* 0x0008240001007387 */ /* 0x0001e40000100800 */
[----:B------:R-:W-:Y:S02]  /*29220*/  STL [R1+0x820], R3 ;  /* 0x0008200301007387 */ /* 0x000fe40000100800 */
[----:B------:R-:W3:Y:S01]  /*29230*/  LDL.LU R28, [R1+0x700] ;  /* 0x00070000011c7983 */ /* 0x000ee20000300800 */
[C---:B--2---:R-:W-:Y:S02]  /*29240*/  SEL R2, R18.reuse, R16, !P1 ;  /* 0x0000001012027207 */ /* 0x044fe40004800000 */
[----:B0-----:R-:W-:-:S03]  /*29250*/  SEL R0, R18, R29, !P1 ;  /* 0x0000001d12007207 */ /* 0x001fc60004800000 */
[----:B------:R-:W-:Y:S04]  /*29260*/  STL [R1+0x81c], R2 ;  /* 0x00081c0201007387 */ /* 0x000fe80000100800 */
[----:B---3--:R0:W-:Y:S01]  /*29270*/  STL [R1+0x3e08], R28 ;  /* 0x003e081c01007387 */ /* 0x0081e20000100800 */
        /* <DEDUP_REMOVED lines=1319> */
[----:B------:R-:W3:Y:S01]  /*2e4f0*/  LDL.LU R17, [R1] ;  /* 0x0000000001117983 */ /* 0x000ee20000300800 */
        /* <DEDUP_REMOVED lines=10> */
[C---:B----4-:R-:W-:Y:S02]  /*2e5a0*/  SEL R20, R18.reuse, R20, !P1 ;  /* 0x0000001412147207 */ /* 0x050fe40004800000 */
[C---:B-----5:R-:W-:Y:S02]  /*2e5b0*/  SEL R21, R18.reuse, R21, !P1 ;  /* 0x0000001512157207 */ /* 0x060fe40004800000 */
[----:B------:R-:W-:-:S02]  /*2e5c0*/  SEL R22, R18, R22, !P1 ;  /* 0x0000001612167207 */ /* 0x000fc40004800000 */
[C---:B------:R-:W-:Y:S02]  /*2e5d0*/  SEL R23, R18.reuse, R23, !P1 ;  /* 0x0000001712177207 */ /* 0x040fe40004800000 */
[C---:B------:R-:W-:Y:S02]  /*2e5e0*/  SEL R24, R18.reuse, R24, !P1 ;  /* 0x0000001812187207 */ /* 0x040fe40004800000 */
[C---:B------:R-:W-:Y:S02]  /*2e5f0*/  SEL R25, R18.reuse, R25, !P1 ;  /* 0x0000001912197207 */ /* 0x040fe40004800000 */
[C---:B------:R-:W-:Y:S02]  /*2e600*/  SEL R26, R18.reuse, R26, !P1 ;  /* 0x0000001a121a7207 */ /* 0x040fe40004800000 */
[C---:B------:R-:W-:Y:S02]  /*2e610*/  SEL R27, R18.reuse, R27, !P1 ;  /* 0x0000001b121b7207 */ /* 0x040fe40004800000 */
        /* <DEDUP_REMOVED lines=17> */
[----:B--2---:R-:W-:-:S05]  /*2e730*/  SEL R28, R18, R28, !P1 ;  /* 0x0000001c121c7207 */ /* 0x004fca0004800000 */
[----:B------:R0:W-:Y:S04]  /*2e740*/  STL [R1+0x138], R28 ;  /* 0x0001381c01007387 */ /* 0x0001e80000100800 */
[----:B0-----:R-:W2:Y:S01]  /*2e750*/  LDL.LU R28, [R1+0x3d68] ;  /* 0x003d6800011c7983 */ /* 0x001ea20000300800 */
[----:B------:R0:W-:Y:S03]  /*2e760*/  STL [R1+0x134], R19 ;  /* 0x0001341301007387 */ /* 0x0001e60000100800 */
[----:B0-----:R-:W3:Y:S01]  /*2e770*/  LDL.LU R19, [R1+0x3d64] ;  /* 0x003d640001137983 */ /* 0x001ee20000300800 */
[----:B------:R0:W-:Y:S03]  /*2e780*/  STL [R1+0x130], R20 ;  /* 0x0001301401007387 */ /* 0x0001e60000100800 */
[----:B0-----:R-:W4:Y:S01]  /*2e790*/  LDL.LU R20, [R1+0x3d60] ;  /* 0x003d600001147983 */ /* 0x001f220000300800 */
[----:B------:R0:W-:Y:S03]  /*2e7a0*/  STL [R1+0x12c], R21 ;  /* 0x00012c1501007387 */ /* 0x0001e60000100800 */
[----:B0-----:R-:W5:Y:S01]  /*2e7b0*/  LDL.LU R21, [R1+0x3d5c] ;  /* 0x003d5c0001157983 */ /* 0x001f620000300800 */
[----:B------:R0:W-:Y:S03]  /*2e7c0*/  STL [R1+0x128], R22 ;  /* 0x0001281601007387 */ /* 0x0001e60000100800 */
[----:B0-----:R-:W2:Y:S01]  /*2e7d0*/  LDL.LU R22, [R1+0x3d58] ;  /* 0x003d580001167983 */ /* 0x001ea20000300800 */
        /* <DEDUP_REMOVED lines=17> */
[----:B0-----:R-:W3:Y:S01]  /*2e8f0*/  LDL.LU R4, [R1+0x3d34] ;  /* 0x003d340001047983 */ /* 0x001ee20000300800 */
        /* <DEDUP_REMOVED lines=25> */
[----:B0-----:R-:W4:Y:S01]  /*2ea90*/  LDL.LU R29, [R1+0x3d00] ;  /* 0x003d0000011d7983 */ /* 0x001f220000300800 */
[----:B------:R-:W-:-:S05]  /*2eaa0*/  SEL R17, R18, R17, !P1 ;  /* 0x0000001112117207 */ /* 0x000fca0004800000 */
[----:B------:R3:W-:Y:S01]  /*2eab0*/  STL [R1+0xa4], R17 ;  /* 0x0000a41101007387 */ /* 0x0007e20000100800 */
[C---:B--2---:R-:W-:Y:S02]  /*2eac0*/  SEL R3, R18.reuse, R3, !P1 ;  /* 0x0000000312037207 */ /* 0x044fe40004800000 */
[C---:B---3--:R-:W-:Y:S01]  /*2ead0*/  SEL R17, R18.reuse, R16, !P1 ;  /* 0x0000001012117207 */ /* 0x048fe20004800000 */
[C---:B------:R-:W-:Y:S01]  /*2eae0*/  SEL R16, R18.reuse, R15, !P1 ;  /* 0x0000000f12107207 */ /* 0x040fe20004800000 */
[C---:B------:R-:W-:Y:S01]  /*2eaf0*/  SEL R15, R18.reuse, R14, !P1 ;  /* 0x0000000e120f7207 */ /* 0x040fe20004800000 */
[C---:B------:R-:W-:Y:S01]  /*2eb00*/  SEL R14, R18.reuse, R13, !P1 ;  /* 0x0000000d120e7207 */ /* 0x040fe20004800000 */
[C---:B------:R-:W-:Y:S01]  /*2eb10*/  SEL R13, R18.reuse, R12, !P1 ;  /* 0x0000000c120d7207 */ /* 0x040fe20004800000 */
[C---:B------:R-:W-:Y:S01]  /*2eb20*/  SEL R12, R18.reuse, R11, !P1 ;  /* 0x0000000b120c7207 */ /* 0x040fe20004800000 */
[C---:B----4-:R-:W-:Y:S02]  /*2eb30*/  SEL R29, R18.reuse, R29, !P1 ;  /* 0x0000001d121d7207 */ /* 0x050fe40004800000 */
[C---:B------:R-:W-:Y:S01]  /*2eb40*/  SEL R11, R18.reuse, R10, !P1 ;  /* 0x0000000a120b7207 */ /* 0x040fe20004800000 */
[----:B------:R-:W-:-:S02]  /*2eb50*/  SEL R10, R18, R9, !P1 ;  /* 0x00000009120a7207 */ /* 0x000fc40004800000 */
[----:B------:R-:W-:Y:S01]  /*2eb60*/  STL [R1+0x94], R29 ;  /* 0x0000941d01007387 */ /* 0x000fe20000100800 */
[----:B------:R-:W-:Y:S02]  /*2eb70*/  STL [R1+0x88], R17 ;  /* 0x0000881101007387 */ /* 0x000fe40000100800 */
[----:B------:R-:W-:Y:S02]  /*2eb80*/  STL [R1+0x7c], R16 ;  /* 0x00007c1001007387 */ /* 0x000fe40000100800 */
[----:B------:R-:W-:Y:S01]  /*2eb90*/  STL [R1+0x6c], R15 ;  /* 0x00006c0f01007387 */ /* 0x000fe20000100800 */
[----:B------:R-:W-:Y:S01]  /*2eba0*/  STL [R1+0x64], R14 ;  /* 0x0000640e01007387 */ /* 0x000fe20000100800 */
[C---:B------:R-:W-:Y:S01]  /*2ebb0*/  SEL R9, R18.reuse, R8, !P1 ;  /* 0x0000000812097207 */ /* 0x040fe20004800000 */
[----:B------:R-:W-:Y:S01]  /*2ebc0*/  STL [R1+0x54], R13 ;  /* 0x0000540d01007387 */ /* 0x000fe20000100800 */
[C---:B------:R-:W-:Y:S01]  /*2ebd0*/  SEL R8, R18.reuse, R7, !P1 ;  /* 0x0000000712087207 */ /* 0x040fe20004800000 */
[----:B------:R-:W-:Y:S01]  /*2ebe0*/  STL [R1+0x4c], R12 ;  /* 0x00004c0c01007387 */ /* 0x000fe20000100800 */
[C---:B------:R-:W-:Y:S01]  /*2ebf0*/  SEL R7, R18.reuse, R6, !P1 ;  /* 0x0000000612077207 */ /* 0x040fe20004800000 */
[----:B------:R-:W-:Y:S01]  /*2ec00*/  STL [R1+0x38], R11 ;  /* 0x0000380b01007387 */ /* 0x000fe20000100800 */
[C---:B------:R-:W-:Y:S01]  /*2ec10*/  SEL R6, R18.reuse, R5, !P1 ;  /* 0x0000000512067207 */ /* 0x040fe20004800000 */
[----:B------:R-:W-:Y:S01]  /*2ec20*/  STL [R1+0x2c], R10 ;  /* 0x00002c0a01007387 */ /* 0x000fe20000100800 */
[----:B------:R-:W-:Y:S01]  /*2ec30*/  STL [R1+0x1c], R9 ;  /* 0x00001c0901007387 */ /* 0x000fe20000100800 */
[C---:B------:R-:W-:Y:S01]  /*2ec40*/  SEL R5, R18.reuse, R4, !P1 ;  /* 0x0000000412057207 */ /* 0x040fe20004800000 */
[----:B------:R-:W-:Y:S01]  /*2ec50*/  STL [R1+0x14], R8 ;  /* 0x0000140801007387 */ /* 0x000fe20000100800 */
[----:B------:R-:W-:Y:S01]  /*2ec60*/  STL [R1+0x10], R7 ;  /* 0x0000100701007387 */ /* 0x000fe20000100800 */
[----:B------:R-:W-:Y:S02]  /*2ec70*/  STL [R1+0xc], R6 ;  /* 0x00000c0601007387 */ /* 0x000fe40000100800 */
[----:B------:R-:W2:Y:S02]  /*2ec80*/  LDL.LU R4, [R1+0x8e0] ;  /* 0x0008e00001047983 */ /* 0x000ea40000300800 */
[----:B------:R0:W-:Y:S02]  /*2ec90*/  STL [R1+0x8], R5 ;  /* 0x0000080501007387 */ /* 0x0001e40000100800 */
[----:B0-----:R-:W3:Y:S01]  /*2eca0*/  LDL.LU R5, [R1+0x8e4] ;  /* 0x0008e40001057983 */ /* 0x001ee20000300800 */
[----:B------:R0:W-:Y:S02]  /*2ecb0*/  STL [R1+0x4], R3 ;  /* 0x0000040301007387 */ /* 0x0001e40000100800 */
[----:B------:R-:W4:Y:S02]  /*2ecc0*/  LDL.LU R6, [R1+0x8dc] ;  /* 0x0008dc0001067983 */ /* 0x000f240000300800 */
[----:B------:R-:W4:Y:S01]  /*2ecd0*/  LDL.LU R7, [R1+0x8d8] ;  /* 0x0008d80001077983 */ /* 0x000f220000300800 */
[----:B------:R-:W4:Y:S01]  /*2ece0*/  LDL.LU R9, [R1+0x8d4] ;  /* 0x0008d40001097983 */ /* 0x000f220000300800 */
[----:B------:R-:W4:Y:S02]  /*2ecf0*/  LDL.LU R11, [R1+0x8d0] ;  /* 0x0008d000010b7983 */ /* 0x000f240000300800 */
[----:B------:R-:W4:Y:S02]  /*2ed00*/  LDL.LU R12, [R1+0xb8] ;  /* 0x0000b800010c7983 */ /* 0x000f240000300800 */
[----:B------:R-:W4:Y:S01]  /*2ed10*/  LDL.LU R13, [R1+0x8cc] ;  /* 0x0008cc00010d7983 */ /* 0x000f220000300800 */
[----:B------:R-:W4:Y:S01]  /*2ed20*/  LDL.LU R14, [R1+0x8c8] ;  /* 0x0008c800010e7983 */ /* 0x000f220000300800 */
[----:B------:R-:W4:Y:S02]  /*2ed30*/  LDL.LU R15, [R1+0x8c4] ;  /* 0x0008c400010f7983 */ /* 0x000f240000300800 */
[----:B------:R-:W4:Y:S01]  /*2ed40*/  LDL.LU R16, [R1+0x8c0] ;  /* 0x0008c00001107983 */ /* 0x000f220000300800 */
[----:B0-----:R-:W0:Y:S01]  /*2ed50*/  S2R R3, SR_TID.X ;  /* 0x0000000000037919 */ /* 0x001e220000002100 */
[----:B------:R-:W-:-:S02]  /*2ed60*/  SEL R17, R18, R2, !P1 ;  /* 0x0000000212117207 */ /* 0x000fc40004800000 */
[C---:B------:R-:W-:Y:S02]  /*2ed70*/  SEL R29, R18.reuse, R0, !P1 ;  /* 0x00000000121d7207 */ /* 0x040fe40004800000 */
[C---:B------:R-:W-:Y:S01]  /*2ed80*/  SEL R27, R18.reuse, R27, !P1 ;  /* 0x0000001b121b7207 */ /* 0x040fe20004800000 */
[----:B------:R-:W4:Y:S01]  /*2ed90*/  LDL.LU R10, [R1+0x8bc] ;  /* 0x0008bc00010a7983 */ /* 0x000f220000300800 */
[C---:B------:R-:W-:Y:S01]  /*2eda0*/  SEL R26, R18.reuse, R26, !P1 ;  /* 0x0000001a121a7207 */ /* 0x040fe20004800000 */
[----:B------:R-:W4:Y:S01]  /*2edb0*/  LDL.LU R8, [R1+0x8b8] ;  /* 0x0008b80001087983 */ /* 0x000f220000300800 */
        /* <DEDUP_REMOVED lines=8> */
[C---:B-----5:R-:W-:Y:S01]  /*2ee40*/  SEL R21, R18.reuse, R21, !P1 ;  /* 0x0000001512157207 */ /* 0x060fe20004800000 */
[----:B------:R-:W-:Y:S01]  /*2ee50*/  STL [R1+0x3c6c], R25 ;  /* 0x003c6c1901007387 */ /* 0x000fe20000100800 */
[----:B------:R-:W-:-:S02]  /*2ee60*/  SEL R20, R18, R20, !P1 ;  /* 0x0000001412147207 */ /* 0x000fc40004800000 */
[----:B0-----:R-:W-:Y:S01]  /*2ee70*/  LOP3.LUT R3, R3, 0x7f, RZ, 0xc0, !PT ;  /* 0x0000007f03037812 */ /* 0x001fe200078ec0ff */
[----:B------:R-:W-:Y:S01]  /*2ee80*/  STL [R1+0x3c70], R24 ;  /* 0x003c701801007387 */ /* 0x000fe20000100800 */
[----:B------:R-:W-:-:S03]  /*2ee90*/  SEL R19, R18, R19, !P1 ;  /* 0x0000001312137207 */ /* 0x000fc60004800000 */
[----:B------:R-:W-:Y:S01]  /*2eea0*/  IMAD R3, R3, c[0x0][0x18c], RZ ;  /* 0x0000630003037a24 */ /* 0x000fe200078e02ff */
[----:B------:R-:W-:Y:S01]  /*2eeb0*/  STL [R1+0x3c74], R23 ;  /* 0x003c741701007387 */ /* 0x000fe20000100800 */
[----:B------:R-:W-:Y:S01]  /*2eec0*/  SEL R18, R18, R28, !P1 ;  /* 0x0000001c12127207 */ /* 0x000fe20004800000 */
[----:B------:R-:W-:Y:S02]  /*2eed0*/  STL [R1+0x3c78], R22 ;  /* 0x003c781601007387 */ /* 0x000fe40000100800 */
[----:B------:R-:W-:Y:S01]  /*2eee0*/  STL [R1+0x3c7c], R21 ;  /* 0x003c7c1501007387 */ /* 0x000fe20000100800 */
[----:B------:R-:W-:Y:S01]  /*2eef0*/  LEA.HI.X.SX32 R0, R3, c[0x0][0x16c], 0x1, P6 ;  /* 0x00005b0003007a11 */ /* 0x000fe200030f0eff */
[----:B------:R-:W-:Y:S01]  /*2ef00*/  STL [R1+0x3c80], R20 ;  /* 0x003c801401007387 */ /* 0x000fe20000100800 */
[----:B------:R-:W-:Y:S02]  /*2ef10*/  STL [R1+0x3c84], R19 ;  /* 0x003c841301007387 */ /* 0x000fe40000100800 */
[----:B------:R-:W-:Y:S01]  /*2ef20*/  STL [R1+0x3c88], R18 ;  /* 0x003c881201007387 */ /* 0x000fe20000100800 */
[----:B------:R2:W-:Y:S02]  /*2ef30*/  STL [R1+0x3c8c], R0 ;  /* 0x003c8c0001007387 */ /* 0x0005e40000100800 */
[----:B--2---:R-:W-:-:S05]  /*2ef40*/  IMAD R0, R4, c[0x0][0x184], RZ ;  /* 0x0000610004007a24 */ /* 0x004fca00078e02ff */
[----:B------:R0:W-:Y:S01]  /*2ef50*/  STL [R1+0xdc], R0 ;  /* 0x0000dc0001007387 */ /* 0x0001e20000100800 */
[----:B---3--:R-:W-:Y:S02]  /*2ef60*/  IMAD R2, R5, c[0x0][0x184], RZ ;  /* 0x0000610005027a24 */ /* 0x008fe400078e02ff */
[----:B----4-:R-:W-:Y:S02]  /*2ef70*/  IMAD R3, R6, c[0x0][0x190], RZ ;  /* 0x0000640006037a24 */ /* 0x010fe400078e02ff */
[----:B0-----:R-:W-:Y:S01]  /*2ef80*/  IMAD R0, R7, c[0x0][0x190], RZ ;  /* 0x0000640007007a24 */ /* 0x001fe200078e02ff */
[----:B------:R0:W-:Y:S02]  /*2ef90*/  STL [R1+0xd8], R2 ;  /* 0x0000d80201007387 */ /* 0x0001e40000100800 */
[----:B------:R-:W-:Y:S02]  /*2efa0*/  STL [R1+0xd0], R3 ;  /* 0x0000d00301007387 */ /* 0x000fe40000100800 */
[----:B0-----:R-:W-:-:S02]  /*2efb0*/  IMAD R2, R9, c[0x0][0x190], RZ ;  /* 0x0000640009027a24 */ /* 0x001fc400078e02ff */
[----:B------:R-:W2:Y:S01]  /*2efc0*/  LDL.LU R9, [R1+0x8b4] ;  /* 0x0008b40001097983 */ /* 0x000ea20000300800 */
[----:B------:R0:W-:Y:S02]  /*2efd0*/  STL [R1+0xc8], R0 ;  /* 0x0000c80001007387 */ /* 0x0001e40000100800 */
[----:B------:R1:W-:Y:S02]  /*2efe0*/  STL [R1+0xc4], R2 ;  /* 0x0000c40201007387 */ /* 0x0003e40000100800 */
[----:B0-----:R-:W-:Y:S02]  /*2eff0*/  IMAD R0, R11, c[0x0][0x190], RZ ;  /* 0x000064000b007a24 */ /* 0x001fe400078e02ff */
[----:B-1----:R-:W-:Y:S01]  /*2f000*/  IMAD R2, R12, c[0x0][0x190], RZ ;  /* 0x000064000c027a24 */ /* 0x002fe200078e02ff */
[----:B------:R-:W3:Y:S02]  /*2f010*/  LDL.LU R11, [R1+0x8b0] ;  /* 0x0008b000010b7983 */ /* 0x000ee40000300800 */
[----:B------:R0:W-:Y:S02]  /*2f020*/  STL [R1+0xc0], R0 ;  /* 0x0000c00001007387 */ /* 0x0001e40000100800 */
[----:B------:R-:W4:Y:S01]  /*2f030*/  LDL.LU R12, [R1+0x8ac] ;  /* 0x0008ac00010c7983 */ /* 0x000f220000300800 */
[----:B------:R1:W-:Y:S01]  /*2f040*/  STL [R1+0xb8], R2 ;  /* 0x0000b80201007387 */ /* 0x0003e20000100800 */
[----:B0-----:R-:W-:-:S03]  /*2f050*/  IMAD R0, R13, c[0x0][0x190], RZ ;  /* 0x000064000d007a24 */ /* 0x001fc600078e02ff */
[----:B------:R-:W5:Y:S01]  /*2f060*/  LDL.LU R13, [R1+0x8a8] ;  /* 0x0008a800010d7983 */ /* 0x000f620000300800 */
[----:B-1----:R-:W-:Y:S02]  /*2f070*/  IMAD R2, R14, c[0x0][0x190], RZ ;  /* 0x000064000e027a24 */ /* 0x002fe400078e02ff */
[----:B------:R0:W-:Y:S02]  /*2f080*/  STL [R1+0xb0], R0 ;  /* 0x0000b00001007387 */ /* 0x0001e40000100800 */
[----:B------:R-:W5:Y:S01]  /*2f090*/  LDL.LU R14, [R1+0x8a4] ;  /* 0x0008a400010e7983 */ /* 0x000f620000300800 */
[----:B------:R-:W-:Y:S01]  /*2f0a0*/  STL [R1+0xac], R2 ;  /* 0x0000ac0201007387 */ /* 0x000fe20000100800 */
[----:B------:R-:W5:Y:S02]  /*2f0b0*/  LDL.LU R22, [R1+0x8a0] ;  /* 0x0008a00001167983 */ /* 0x000f640000300800 */
[----:B------:R-:W5:Y:S02]  /*2f0c0*/  LDL.LU R23, [R1+0x89c] ;  /* 0x00089c0001177983 */ /* 0x000f640000300800 */
[----:B0-----:R-:W-:-:S05]  /*2f0d0*/  IMAD R0, R15, c[0x0][0x190], RZ ;  /* 0x000064000f007a24 */ /* 0x001fca00078e02ff */
[----:B------:R0:W-:Y:S01]  /*2f0e0*/  STL [R1+0xa8], R0 ;  /* 0x0000a80001007387 */ /* 0x0001e20000100800 */
[----:B------:R-:W5:Y:S02]  /*2f0f0*/  LDL.LU R15, [R1+0x898] ;  /* 0x00089800010f7983 */ /* 0x000f640000300800 */
        /* <DEDUP_REMOVED lines=16> */
[----:B------:R-:W5:Y:S01]  /*2f200*/  LDL.LU R4, [R1+0x86c] ;  /* 0x00086c0001047983 */ /* 0x000f620000300800 */
[----:B------:R-:W5:Y:S01]  /*2f210*/  LDL.LU R5, [R1+0x868] ;  /* 0x0008680001057983 */ /* 0x000f620000300800 */
[----:B------:R-:W5:Y:S02]  /*2f220*/  LDL.LU R6, [R1+0x864] ;  /* 0x0008640001067983 */ /* 0x000f640000300800 */
[----:B------:R-:W5:Y:S02]  /*2f230*/  LDL.LU R7, [R1+0x860] ;  /* 0x0008600001077983 */ /* 0x000f640000300800 */
[----:B------:R-:W5:Y:S02]  /*2f240*/  LDL.LU R8, [R1+0x85c] ;  /* 0x00085c0001087983 */ /* 0x000f640000300800 */
[----:B--2---:R-:W-:-:S02]  /*2f250*/  IMAD R0, R9, c[0x0][0x190], RZ ;  /* 0x0000640009007a24 */ /* 0x004fc400078e02ff */
[----:B------:R-:W2:Y:S03]  /*2f260*/  LDL.LU R9, [R1+0x858] ;  /* 0x0008580001097983 */ /* 0x000ea60000300800 */
[----:B------:R4:W-:Y:S02]  /*2f270*/  STL [R1+0x90], R0 ;  /* 0x0000900001007387 */ /* 0x0009e40000100800 */
[----:B---3--:R-:W-:Y:S02]  /*2f280*/  IMAD R18, R11, c[0x0][0x190], RZ ;  /* 0x000064000b127a24 */ /* 0x008fe400078e02ff */
[----:B----4-:R-:W-:Y:S01]  /*2f290*/  IMAD R0, R12, c[0x0][0x190], RZ ;  /* 0x000064000c007a24 */ /* 0x010fe200078e02ff */
[----:B------:R-:W3:Y:S02]  /*2f2a0*/  LDL.LU R11, [R1+0x854] ;  /* 0x00085400010b7983 */ /* 0x000ee40000300800 */
[----:B------:R5:W-:Y:S02]  /*2f2b0*/  STL [R1+0x8c], R18 ;  /* 0x00008c1201007387 */ /* 0x000be40000100800 */
[----:B------:R-:W4:Y:S01]  /*2f2c0*/  LDL.LU R12, [R1+0x850] ;  /* 0x00085000010c7983 */ /* 0x000f220000300800 */
[----:B------:R0:W-:Y:S01]  /*2f2d0*/  STL [R1+0x84], R0 ;  /* 0x0000840001007387 */ /* 0x0001e20000100800 */
[----:B-----5:R-:W-:-:S03]  /*2f2e0*/  IMAD R18, R13, c[0x0][0x190], RZ ;  /* 0x000064000d127a24 */ /* 0x020fc600078e02ff */
[----:B------:R-:W5:Y:S01]  /*2f2f0*/  LDL.LU R13, [R1+0x84c] ;  /* 0x00084c00010d7983 */ /* 0x000f620000300800 */
[----:B0-----:R-:W-:Y:S02]  /*2f300*/  IMAD R0, R14, c[0x0][0x190], RZ ;  /* 0x000064000e007a24 */ /* 0x001fe400078e02ff */
[----:B------:R0:W-:Y:S02]  /*2f310*/  STL [R1+0x80], R18 ;  /* 0x0000801201007387 */ /* 0x0001e40000100800 */
[----:B------:R-:W5:Y:S02]  /*2f320*/  LDL.LU R14, [R1+0x848] ;  /* 0x00084800010e7983 */ /* 0x000f640000300800 */
[----:B------:R-:W-:Y:S01]  /*2f330*/  IMAD R19, R22, c[0x0][0x190], RZ ;  /* 0x0000640016137a24 */ /* 0x000fe200078e02ff */
[----:B------:R1:W-:Y:S04]  /*2f340*/  STL [R1+0x78], R0 ;  /* 0x0000780001007387 */ /* 0x0003e80000100800 */
[----:B------:R1:W-:Y:S02]  /*2f350*/  STL [R1+0x74], R19 ;  /* 0x0000741301007387 */ /* 0x0003e40000100800 */
[----:B0-----:R-:W-:-:S02]  /*2f360*/  IMAD R18, R23, c[0x0][0x190], RZ ;  /* 0x0000640017127a24 */ /* 0x001fc400078e02ff */
[----:B-1----:R-:W-:Y:S02]  /*2f370*/  IMAD R0, R15, c[0x0][0x190], RZ ;  /* 0x000064000f007a24 */ /* 0x002fe400078e02ff */
[----:B------:R-:W-:Y:S01]  /*2f380*/  IMAD R19, R24, c[0x0][0x190], RZ ;  /* 0x0000640018137a24 */ /* 0x000fe200078e02ff */
[----:B------:R-:W5:Y:S01]  /*2f390*/  LDL.LU R15, [R1+0x844] ;  /* 0x00084400010f7983 */ /* 0x000f620000300800 */
[----:B------:R-:W-:Y:S02]  /*2f3a0*/  STL [R1+0x70], R18 ;  /* 0x0000701201007387 */ /* 0x000fe40000100800 */
[----:B------:R0:W-:Y:S01]  /*2f3b0*/  STL [R1+0x68], R0 ;  /* 0x0000680001007387 */ /* 0x0001e20000100800 */
[----:B------:R1:W-:Y:S01]  /*2f3c0*/  STL [R1+0x60], R19 ;  /* 0x0000601301007387 */ /* 0x0003e20000100800 */
[----:B0-----:R-:W-:-:S03]  /*2f3d0*/  IMAD R0, R16, c[0x0][0x190], RZ ;  /* 0x0000640010007a24 */ /* 0x001fc600078e02ff */
[----:B------:R-:W5:Y:S01]  /*2f3e0*/  LDL.LU R16, [R1+0x840] ;  /* 0x0008400001107983 */ /* 0x000f620000300800 */
[----:B------:R-:W-:Y:S02]  /*2f3f0*/  IMAD R18, R25, c[0x0][0x190], RZ ;  /* 0x0000640019127a24 */ /* 0x000fe400078e02ff */
[----:B-1----:R-:W-:-:S03]  /*2f400*/  IMAD R19, R26, c[0x0][0x190], RZ ;  /* 0x000064001a137a24 */ /* 0x002fc600078e02ff */
[----:B------:R0:W-:Y:S01]  /*2f410*/  STL [R1+0x5c], R18 ;  /* 0x00005c1201007387 */ /* 0x0001e20000100800 */
[----:B------:R1:W-:Y:S02]  /*2f420*/  STL [R1+0x58], R0 ;  /* 0x0000580001007387 */ /* 0x0003e40000100800 */
[----:B------:R-:W-:Y:S02]  /*2f430*/  STL [R1+0x50], R19 ;  /* 0x0000501301007387 */ /* 0x000fe40000100800 */
[----:B0-----:R-:W-:Y:S02]  /*2f440*/  IMAD R18, R27, c[0x0][0x190], RZ ;  /* 0x000064001b127a24 */ /* 0x001fe400078e02ff */
[----:B-1----:R-:W-:Y:S02]  /*2f450*/  IMAD R0, R10, c[0x0][0x190], RZ ;  /* 0x000064000a007a24 */ /* 0x002fe400078e02ff */
[----:B------:R-:W5:Y:S01]  /*2f460*/  LDL.LU R10, [R1+0x83c] ;  /* 0x00083c00010a7983 */ /* 0x000f620000300800 */
[----:B------:R0:W-:Y:S02]  /*2f470*/  STL [R1+0x48], R18 ;  /* 0x0000481201007387 */ /* 0x0001e40000100800 */
[----:B------:R1:W-:Y:S02]  /*2f480*/  STL [R1+0x44], R0 ;  /* 0x0000440001007387 */ /* 0x0003e40000100800 */
[----:B------:R-:W-:-:S02]  /*2f490*/  IMAD R2, R2, c[0x0][0x190], RZ ;  /* 0x0000640002027a24 */ /* 0x000fc400078e02ff */
[----:B0-----:R-:W-:Y:S02]  /*2f4a0*/  IMAD R18, R29, c[0x0][0x190], RZ ;  /* 0x000064001d127a24 */ /* 0x001fe400078e02ff */
[----:B-1----:R-:W-:Y:S02]  /*2f4b0*/  IMAD R0, R17, c[0x0][0x190], RZ ;  /* 0x0000640011007a24 */ /* 0x002fe400078e02ff */
[----:B------:R-:W-:Y:S01]  /*2f4c0*/  IMAD R3, R3, c[0x0][0x190], RZ ;  /* 0x0000640003037a24 */ /* 0x000fe200078e02ff */
[----:B------:R-:W-:Y:S02]  /*2f4d0*/  STL [R1+0x40], R18 ;  /* 0x0000401201007387 */ /* 0x000fe40000100800 */
[----:B------:R0:W-:Y:S02]  /*2f4e0*/  STL [R1+0x3c], R0 ;  /* 0x00003c0001007387 */ /* 0x0001e40000100800 */
[----:B------:R1:W-:Y:S02]  /*2f4f0*/  STL [R1+0x34], R2 ;  /* 0x0000340201007387 */ /* 0x0003e40000100800 */
[----:B------:R1:W-:Y:S02]  /*2f500*/  STL [R1+0x30], R3 ;  /* 0x0000300301007387 */ /* 0x0003e40000100800 */
[----:B0-----:R-:W-:-:S02]  /*2f510*/  IMAD R0, R4, c[0x0][0x190], RZ ;  /* 0x0000640004007a24 */ /* 0x001fc400078e02ff */
[----:B-1----:R-:W-:Y:S02]  /*2f520*/  IMAD R2, R5, c[0x0][0x190], RZ ;  /* 0x0000640005027a24 */ /* 0x002fe400078e02ff */
[----:B------:R-:W-:Y:S01]  /*2f530*/  IMAD R3, R6, c[0x0][0x190], RZ ;  /* 0x0000640006037a24 */ /* 0x000fe200078e02ff */
[----:B------:R0:W-:Y:S02]  /*2f540*/  STL [R1+0x28], R0 ;  /* 0x0000280001007387 */ /* 0x0001e40000100800 */
[----:B------:R1:W-:Y:S02]  /*2f550*/  STL [R1+0x24], R2 ;  /* 0x0000240201007387 */ /* 0x0003e40000100800 */
[----:B------:R2:W-:Y:S02]  /*2f560*/  STL [R1+0x20], R3 ;  /* 0x0000200301007387 */ /* 0x0005e40000100800 */
[----:B0-----:R-:W-:Y:S02]  /*2f570*/  IMAD R0, R7, c[0x0][0x190], RZ ;  /* 0x0000640007007a24 */ /* 0x001fe400078e02ff */
[----:B-1----:R-:W-:-:S05]  /*2f580*/  IMAD R2, R8, c[0x0][0x190], RZ ;  /* 0x0000640008027a24 */ /* 0x002fca00078e02ff */
[----:B------:R-:W-:Y:S01]  /*2f590*/  STL [R1+0x3c18], R2 ;  /* 0x003c180201007387 */ /* 0x000fe20000100800 */
[----:B------:R-:W-:Y:S02]  /*2f5a0*/  STL [R1+0x18], R0 ;  /* 0x0000180001007387 */ /* 0x000fe40000100800 */
[----:B--2---:R-:W-:-:S05]  /*2f5b0*/  IMAD R3, R9, c[0x0][0x190], RZ ;  /* 0x0000640009037a24 */ /* 0x004fca00078e02ff */
[----:B------:R-:W-:Y:S01]  /*2f5c0*/  STL [R1+0x3c1c], R3 ;  /* 0x003c1c0301007387 */ /* 0x000fe20000100800 */
[----:B---3--:R-:W-:Y:S02]  /*2f5d0*/  IMAD R4, R11, c[0x0][0x190], RZ ;  /* 0x000064000b047a24 */ /* 0x008fe400078e02ff */
[----:B----4-:R-:W-:-:S03]  /*2f5e0*/  IMAD R5, R12, c[0x0][0x190], RZ ;  /* 0x000064000c057a24 */ /* 0x010fc600078e02ff */
[----:B------:R-:W-:Y:S02]  /*2f5f0*/  STL [R1+0x3c20], R4 ;  /* 0x003c200401007387 */ /* 0x000fe40000100800 */
[----:B------:R0:W-:Y:S02]  /*2f600*/  STL [R1+0x3c24], R5 ;  /* 0x003c240501007387 */ /* 0x0001e40000100800 */
[----:B-----5:R-:W-:Y:S02]  /*2f610*/  IMAD R6, R13, c[0x0][0x190], RZ ;  /* 0x000064000d067a24 */ /* 0x020fe400078e02ff */
[----:B------:R-:W-:-:S03]  /*2f620*/  IMAD R7, R14, c[0x0][0x190], RZ ;  /* 0x000064000e077a24 */ /* 0x000fc600078e02ff */
[----:B------:R-:W-:Y:S01]  /*2f630*/  STL [R1+0x3c28], R6 ;  /* 0x003c280601007387 */ /* 0x000fe20000100800 */
[----:B------:R-:W2:Y:S02]  /*2f640*/  LDL.LU R11, [R1+0x838] ;  /* 0x00083800010b7983 */ /* 0x000ea40000300800 */
[----:B------:R-:W3:Y:S02]  /*2f650*/  LDL.LU R12, [R1+0x834] ;  /* 0x00083400010c7983 */ /* 0x000ee40000300800 */
[----:B------:R-:W-:Y:S01]  /*2f660*/  STL [R1+0x3c2c], R7 ;  /* 0x003c2c0701007387 */ /* 0x000fe20000100800 */
[----:B------:R-:W4:Y:S01]  /*2f670*/  LDL.LU R13, [R1+0x830] ;  /* 0x00083000010d7983 */ /* 0x000f220000300800 */
[----:B------:R-:W5:Y:S02]  /*2f680*/  LDL.LU R14, [R1+0x82c] ;  /* 0x00082c00010e7983 */ /* 0x000f640000300800 */
[----:B------:R-:W-:-:S05]  /*2f690*/  IMAD R8, R15, c[0x0][0x190], RZ ;  /* 0x000064000f087a24 */ /* 0x000fca00078e02ff */
[----:B------:R-:W-:Y:S01]  /*2f6a0*/  STL [R1+0x3c30], R8 ;  /* 0x003c300801007387 */ /* 0x000fe20000100800 */
[----:B------:R-:W5:Y:S02]  /*2f6b0*/  LDL.LU R15, [R1+0x828] ;  /* 0x00082800010f7983 */ /* 0x000f640000300800 */
[----:B------:R-:W-:Y:S02]  /*2f6c0*/  IMAD R9, R16, c[0x0][0x190], RZ ;  /* 0x0000640010097a24 */ /* 0x000fe400078e02ff */
[----:B------:R-:W5:Y:S03]  /*2f6d0*/  LDL.LU R16, [R1+0x824] ;  /* 0x0008240001107983 */ /* 0x000f660000300800 */
[----:B------:R-:W-:Y:S02]  /*2f6e0*/  STL [R1+0x3c34], R9 ;  /* 0x003c340901007387 */ /* 0x000fe40000100800 */
[----:B------:R-:W5:Y:S02]  /*2f6f0*/  LDL.LU R28, [R1+0x820] ;  /* 0x00082000011c7983 */ /* 0x000f640000300800 */
[----:B0-----:R-:W5:Y:S01]  /*2f700*/  LDL.LU R5, [R1+0x81c] ;  /* 0x00081c0001057983 */ /* 0x001f620000300800 */
        /* <DEDUP_REMOVED lines=14> */
[----:B------:R-:W-:-:S02]  /*2f7f0*/  IMAD R10, R10, c[0x0][0x190], RZ ;  /* 0x000064000a0a7a24 */ /* 0x000fc400078e02ff */
[----:B------:R-:W5:Y:S01]  /*2f800*/  LDL.LU R29, [R1+0x7e0] ;  /* 0x0007e000011d7983 */ /* 0x000f620000300800 */
[----:B------:R-:W5:Y:S02]  /*2f810*/  LDL.LU R17, [R1+0x7dc] ;  /* 0x0007dc0001117983 */ /* 0x000f640000300800 */
[----:B------:R-:W-:Y:S02]  /*2f820*/  STL [R1+0x3c38], R10 ;  /* 0x003c380a01007387 */ /* 0x000fe40000100800 */
[----:B--2---:R-:W-:Y:S02]  /*2f830*/  IMAD R11, R11, c[0x0][0x190], RZ ;  /* 0x000064000b0b7a24 */ /* 0x004fe400078e02ff */
[----:B---3--:R-:W-:Y:S02]  /*2f840*/  IMAD R12, R12, c[0x0][0x190], RZ ;  /* 0x000064000c0c7a24 */ /* 0x008fe400078e02ff */
[----:B----4-:R-:W-:Y:S02]  /*2f850*/  IMAD R13, R13, c[0x0][0x190], RZ ;  /* 0x000064000d0d7a24 */ /* 0x010fe400078e02ff */
[----:B-----5:R-:W-:Y:S01]  /*2f860*/  IMAD R14, R14, c[0x0][0x190], RZ ;  /* 0x000064000e0e7a24 */ /* 0x020fe200078e02ff */
[----:B------:R-:W-:Y:S01]  /*2f870*/  STL [R1+0x3c3c], R11 ;  /* 0x003c3c0b01007387 */ /* 0x000fe20000100800 */
[----:B------:R-:W-:Y:S02]  /*2f880*/  STL [R1+0x3c40], R12 ;  /* 0x003c400c01007387 */ /* 0x000fe40000100800 */
[----:B------:R-:W-:Y:S01]  /*2f890*/  STL [R1+0x3c44], R13 ;  /* 0x003c440d01007387 */ /* 0x000fe20000100800 */
[----:B------:R-:W-:Y:S01]  /*2f8a0*/  STL [R1+0x3c48], R14 ;  /* 0x003c480e01007387 */ /* 0x000fe20000100800 */
[----:B------:R-:W-:-:S05]  /*2f8b0*/  IMAD R15, R15, c[0x0][0x190], RZ ;  /* 0x000064000f0f7a24 */ /* 0x000fca00078e02ff */
[----:B------:R-:W-:Y:S01]  /*2f8c0*/  STL [R1+0x3c4c], R15 ;  /* 0x003c4c0f01007387 */ /* 0x000fe20000100800 */
[----:B------:R-:W-:Y:S02]  /*2f8d0*/  IMAD R16, R16, c[0x0][0x190], RZ ;  /* 0x0000640010107a24 */ /* 0x000fe400078e02ff */
[----:B------:R-:W-:Y:S02]  /*2f8e0*/  IMAD R28, R28, c[0x0][0x190], RZ ;  /* 0x000064001c1c7a24 */ /* 0x000fe400078e02ff */
[----:B------:R-:W-:Y:S02]  /*2f8f0*/  IMAD R5, R5, c[0x0][0x190], RZ ;  /* 0x0000640005057a24 */ /* 0x000fe400078e02ff */
[----:B------:R-:W-:Y:S02]  /*2f900*/  IMAD R4, R4, c[0x0][0x190], RZ ;  /* 0x0000640004047a24 */ /* 0x000fe400078e02ff */
[----:B------:R-:W-:Y:S01]  /*2f910*/  IMAD R3, R3, c[0x0][0x190], RZ ;  /* 0x0000640003037a24 */ /* 0x000fe200078e02ff */
[----:B------:R-:W-:Y:S01]  /*2f920*/  STL [R1+0x3c50], R16 ;  /* 0x003c501001007387 */ /* 0x000fe20000100800 */
[----:B------:R-:W-:Y:S02]  /*2f930*/  STL [R1+0x3c54], R28 ;  /* 0x003c541c01007387 */ /* 0x000fe40000100800 */
[----:B------:R-:W-:Y:S02]  /*2f940*/  STL [R1+0x3f4], R5 ;  /* 0x0003f40501007387 */ /* 0x000fe40000100800 */
[----:B------:R-:W-:Y:S01]  /*2f950*/  IMAD R2, R2, c[0x0][0x190], RZ ;  /* 0x0000640002027a24 */ /* 0x000fe200078e02ff */
[----:B------:R-:W-:Y:S01]  /*2f960*/  STL [R1+0x40c], R4 ;  /* 0x00040c0401007387 */ /* 0x000fe20000100800 */
[----:B------:R-:W-:-:S02]  /*2f970*/  IMAD R0, R0, c[0x0][0x190], RZ ;  /* 0x0000640000007a24 */ /* 0x000fc400078e02ff */
[----:B------:R0:W-:Y:S01]  /*2f980*/  STL [R1+0x41c], R3 ;  /* 0x00041c0301007387 */ /* 0x0001e20000100800 */
[----:B------:R1:W-:Y:S02]  /*2f990*/  STL [R1+0x434], R2 ;  /* 0x0004340201007387 */ /* 0x0003e40000100800 */
[----:B------:R2:W-:Y:S02]  /*2f9a0*/  STL [R1+0x444], R0 ;  /* 0x0004440001007387 */ /* 0x0005e40000100800 */
[----:B0-----:R-:W-:Y:S02]  /*2f9b0*/  IMAD R3, R18, c[0x0][0x190], RZ ;  /* 0x0000640012037a24 */ /* 0x001fe400078e02ff */
[----:B-1----:R-:W-:Y:S02]  /*2f9c0*/  IMAD R2, R19, c[0x0][0x190], RZ ;  /* 0x0000640013027a24 */ /* 0x002fe400078e02ff */
[----:B--2---:R-:W-:Y:S01]  /*2f9d0*/  IMAD R0, R20, c[0x0][0x190], RZ ;  /* 0x0000640014007a24 */ /* 0x004fe200078e02ff */
[----:B------:R0:W-:Y:S02]  /*2f9e0*/  STL [R1+0x45c], R3 ;  /* 0x00045c0301007387 */ /* 0x0001e40000100800 */
[----:B------:R1:W-:Y:S02]  /*2f9f0*/  STL [R1+0x470], R2 ;  /* 0x0004700201007387 */ /* 0x0003e40000100800 */
[----:B------:R2:W-:Y:S02]  /*2fa00*/  STL [R1+0x484], R0 ;  /* 0x0004840001007387 */ /* 0x0005e40000100800 */
[----:B0-----:R-:W-:-:S02]  /*2fa10*/  IMAD R3, R21, c[0x0][0x190], RZ ;  /* 0x0000640015037a24 */ /* 0x001fc400078e02ff */
[----:B-1----:R-:W-:Y:S02]  /*2fa20*/  IMAD R2, R22, c[0x0][0x190], RZ ;  /* 0x0000640016027a24 */ /* 0x002fe400078e02ff */
[----:B--2---:R-:W-:Y:S01]  /*2fa30*/  IMAD R0, R23, c[0x0][0x190], RZ ;  /* 0x0000640017007a24 */ /* 0x004fe200078e02ff */
[----:B------:R0:W-:Y:S02]  /*2fa40*/  STL [R1+0x49c], R3 ;  /* 0x00049c0301007387 */ /* 0x0001e40000100800 */
[----:B------:R1:W-:Y:S02]  /*2fa50*/  STL [R1+0x4b0], R2 ;  /* 0x0004b00201007387 */ /* 0x0003e40000100800 */
[----:B------:R2:W-:Y:S02]  /*2fa60*/  STL [R1+0x4c4], R0 ;  /* 0x0004c40001007387 */ /* 0x0005e40000100800 */
[----:B0-----:R-:W-:Y:S02]  /*2fa70*/  IMAD R3, R24, c[0x0][0x190], RZ ;  /* 0x0000640018037a24 */ /* 0x001fe400078e02ff */
[----:B-1----:R-:W-:-:S02]  /*2fa80*/  IMAD R2, R25, c[0x0][0x190], RZ ;  /* 0x0000640019027a24 */ /* 0x002fc400078e02ff */
[----:B--2---:R-:W-:Y:S01]  /*2fa90*/  IMAD R0, R26, c[0x0][0x190], RZ ;  /* 0x000064001a007a24 */ /* 0x004fe200078e02ff */
[----:B------:R0:W-:Y:S02]  /*2faa0*/  STL [R1+0x4dc], R3 ;  /* 0x0004dc0301007387 */ /* 0x0001e40000100800 */
[----:B------:R1:W-:Y:S02]  /*2fab0*/  STL [R1+0x4ec], R2 ;  /* 0x0004ec0201007387 */ /* 0x0003e40000100800 */
[----:B------:R2:W-:Y:S02]  /*2fac0*/  STL [R1+0x504], R0 ;  /* 0x0005040001007387 */ /* 0x0005e40000100800 */
[----:B0-----:R-:W-:-:S05]  /*2fad0*/  IMAD R3, R27, c[0x0][0x190], RZ ;  /* 0x000064001b037a24 */ /* 0x001fca00078e02ff */
[----:B------:R-:W-:Y:S01]  /*2fae0*/  STL [R1+0x514], R3 ;  /* 0x0005140301007387 */ /* 0x000fe20000100800 */
[----:B------:R-:W3:Y:S02]  /*2faf0*/  LDL.LU R28, [R1+0x7d0] ;  /* 0x0007d000011c7983 */ /* 0x000ee40000300800 */
[----:B-1----:R-:W-:Y:S02]  /*2fb00*/  IMAD R2, R29, c[0x0][0x190], RZ ;  /* 0x000064001d027a24 */ /* 0x002fe400078e02ff */
[----:B--2---:R-:W-:-:S03]  /*2fb10*/  IMAD R0, R17, c[0x0][0x190], RZ ;  /* 0x0000640011007a24 */ /* 0x004fc600078e02ff */
[----:B------:R-:W-:Y:S04]  /*2fb20*/  STL [R1+0x52c], R2 ;  /* 0x00052c0201007387 */ /* 0x000fe80000100800 */
[----:B---3--:R0:W-:Y:S01]  /*2fb30*/  STL [R1+0x3cf8], R28 ;  /* 0x003cf81c01007387 */ /* 0x0081e20000100800 */
[----:B------:R-:W-:Y:S03]  /*2fb40*/  STL [R1+0x540], R0 ;  /* 0x0005400001007387 */ /* 0x000fe60000100800 */
        /* <DEDUP_REMOVED lines=31> */
[----:B--2---:R-:W-:-:S05]  /*2fd40*/  IMAD R28, R28, c[0x0][0x190], RZ ;  /* 0x000064001c1c7a24 */ /* 0x004fca00078e02ff */
[----:B------:R0:W-:Y:S04]  /*2fd50*/  STL [R1+0x554], R28 ;  /* 0x0005541c01007387 */ /* 0x0001e80000100800 */
[----:B0-----:R-:W2:Y:S02]  /*2fd60*/  LDL.LU R28, [R1+0x3cfc] ;  /* 0x003cfc00011c7983 */ /* 0x001ea40000300800 */
[----:B--2---:R-:W-:-:S05]  /*2fd70*/  IMAD R28, R28, c[0x0][0x190], RZ ;  /* 0x000064001c1c7a24 */ /* 0x004fca00078e02ff */
[----:B------:R0:W-:Y:S04]  /*2fd80*/  STL [R1+0x56c], R28 ;  /* 0x00056c1c01007387 */ /* 0x0001e80000100800 */
[----:B0-----:R-:W2:Y:S01]  /*2fd90*/  LDL.LU R28, [R1+0x3cf8] ;  /* 0x003cf800011c7983 */ /* 0x001ea20000300800 */
[----:B---3--:R-:W-:Y:S02]  /*2fda0*/  IMAD R16, R16, c[0x0][0x190], RZ ;  /* 0x0000640010107a24 */ /* 0x008fe400078e02ff */
[----:B----4-:R-:W-:Y:S02]  /*2fdb0*/  IMAD R15, R15, c[0x0][0x190], RZ ;  /* 0x000064000f0f7a24 */ /* 0x010fe400078e02ff */
[----:B-----5:R-:W-:Y:S02]  /*2fdc0*/  IMAD R14, R14, c[0x0][0x190], RZ ;  /* 0x000064000e0e7a24 */ /* 0x020fe400078e02ff */
[----:B------:R-:W-:-:S02]  /*2fdd0*/  IMAD R13, R13, c[0x0][0x190], RZ ;  /* 0x000064000d0d7a24 */ /* 0x000fc400078e02ff */
[----:B------:R-:W-:Y:S02]  /*2fde0*/  IMAD R12, R12, c[0x0][0x190], RZ ;  /* 0x000064000c0c7a24 */ /* 0x000fe400078e02ff */
[----:B------:R-:W-:Y:S02]  /*2fdf0*/  IMAD R11, R11, c[0x0][0x190], RZ ;  /* 0x000064000b0b7a24 */ /* 0x000fe400078e02ff */
[----:B------:R-:W-:Y:S02]  /*2fe00*/  IMAD R10, R10, c[0x0][0x190], RZ ;  /* 0x000064000a0a7a24 */ /* 0x000fe400078e02ff */
[----:B------:R-:W-:Y:S02]  /*2fe10*/  IMAD R9, R9, c[0x0][0x190], RZ ;  /* 0x0000640009097a24 */ /* 0x000fe400078e02ff */
[----:B------:R-:W-:Y:S02]  /*2fe20*/  IMAD R8, R8, c[0x0][0x190], RZ ;  /* 0x0000640008087a24 */ /* 0x000fe400078e02ff */
[----:B------:R-:W-:-:S02]  /*2fe30*/  IMAD R7, R7, c[0x0][0x190], RZ ;  /* 0x0000640007077a24 */ /* 0x000fc400078e02ff */
[----:B------:R-:W-:Y:S02]  /*2fe40*/  IMAD R6, R6, c[0x0][0x190], RZ ;  /* 0x0000640006067a24 */ /* 0x000fe400078e02ff */
[----:B------:R-:W-:Y:S02]  /*2fe50*/  IMAD R5, R5, c[0x0][0x190], RZ ;  /* 0x0000640005057a24 */ /* 0x000fe400078e02ff */
[----:B------:R-:W-:Y:S02]  /*2fe60*/  IMAD R4, R4, c[0x0][0x190], RZ ;  /* 0x0000640004047a24 */ /* 0x000fe400078e02ff */
[----:B------:R-:W-:Y:S02]  /*2fe70*/  IMAD R3, R3, c[0x0][0x190], RZ ;  /* 0x0000640003037a24 */ /* 0x000fe400078e02ff */
[----:B------:R-:W-:Y:S02]  /*2fe80*/  IMAD R2, R2, c[0x0][0x190], RZ ;  /* 0x0000640002027a24 */ /* 0x000fe400078e02ff */
[----:B------:R-:W-:-:S02]  /*2fe90*/  IMAD R0, R0, c[0x0][0x190], RZ ;  /* 0x0000640000007a24 */ /* 0x000fc400078e02ff */
[----:B--2---:R-:W-:-:S05]  /*2fea0*/  IMAD R28, R28, c[0x0][0x190], RZ ;  /* 0x000064001c1c7a24 */ /* 0x004fca00078e02ff */
[----:B------:R-:W-:Y:S01]  /*2feb0*/  STL [R1+0x580], R28 ;  /* 0x0005801c01007387 */ /* 0x000fe20000100800 */
[----:B------:R-:W-:Y:S02]  /*2fec0*/  STL [R1+0x594], R16 ;  /* 0x0005941001007387 */ /* 0x000fe40000100800 */
[----:B------:R-:W-:Y:S02]  /*2fed0*/  STL [R1+0x5ac], R15 ;  /* 0x0005ac0f01007387 */ /* 0x000fe40000100800 */
[----:B------:R-:W-:Y:S01]  /*2fee0*/  STL [R1+0x5bc], R14 ;  /* 0x0005bc0e01007387 */ /* 0x000fe20000100800 */
        /* <DEDUP_REMOVED lines=10> */
[----:B------:R0:W-:Y:S02]  /*2ff90*/  STL [R1+0x6a4], R3 ;  /* 0x0006a40301007387 */ /* 0x0001e40000100800 */
[----:B------:R1:W-:Y:S01]  /*2ffa0*/  STL [R1+0x6b4], R2 ;  /* 0x0006b40201007387 */ /* 0x0003e20000100800 */
[----:B------:R2:W-:Y:S01]  /*2ffb0*/  STL [R1+0x6cc], R0 ;  /* 0x0006cc0001007387 */ /* 0x0005e20000100800 */
        /* <DEDUP_REMOVED lines=1129> */
[----:B0-----:R-:W2:Y:S02]  /*34650*/  LDL.LU R28, [R1+0x3c98] ;  /* 0x003c9800011c7983 */ /* 0x001ea40000300800 */
[----:B--2---:R-:W-:-:S05]  /*34660*/  IMAD R28, R28, c[0x0][0x190], RZ ;  /* 0x000064001c1c7a24 */ /* 0x004fca00078e02ff */
[----:B------:R3:W-:Y:S02]  /*34670*/  STL [R1+0x17c], R28 ;  /* 0x00017c1c01007387 */ /* 0x0007e40000100800 */
[----:B---3--:R-:W-:Y:S02]  /*34680*/  IMAD R28, R16, c[0x0][0x190], RZ ;  /* 0x00006400101c7a24 */ /* 0x008fe400078e02ff */
[----:B----4-:R-:W-:Y:S02]  /*34690*/  IMAD R16, R15, c[0x0][0x190], RZ ;  /* 0x000064000f107a24 */ /* 0x010fe400078e02ff */
[----:B-----5:R-:W-:Y:S02]  /*346a0*/  IMAD R15, R14, c[0x0][0x190], RZ ;  /* 0x000064000e0f7a24 */ /* 0x020fe400078e02ff */
[----:B------:R-:W-:Y:S02]  /*346b0*/  IMAD R14, R13, c[0x0][0x190], RZ ;  /* 0x000064000d0e7a24 */ /* 0x000fe400078e02ff */
[----:B------:R-:W-:Y:S01]  /*346c0*/  IMAD R13, R12, c[0x0][0x190], RZ ;  /* 0x000064000c0d7a24 */ /* 0x000fe200078e02ff */
[----:B------:R-:W-:Y:S01]  /*346d0*/  STL [R1+0x178], R28 ;  /* 0x0001781c01007387 */ /* 0x000fe20000100800 */
[----:B------:R-:W-:-:S02]  /*346e0*/  IMAD R12, R11, c[0x0][0x190], RZ ;  /* 0x000064000b0c7a24 */ /* 0x000fc400078e02ff */
[----:B------:R-:W-:Y:S02]  /*346f0*/  STL [R1+0x174], R16 ;  /* 0x0001741001007387 */ /* 0x000fe40000100800 */
[----:B------:R-:W-:Y:S01]  /*34700*/  IMAD R11, R10, c[0x0][0x190], RZ ;  /* 0x000064000a0b7a24 */ /* 0x000fe200078e02ff */
[----:B------:R-:W-:Y:S01]  /*34710*/  STL [R1+0x170], R15 ;  /* 0x0001700f01007387 */ /* 0x000fe20000100800 */
[----:B------:R-:W-:Y:S02]  /*34720*/  IMAD R10, R9, c[0x0][0x190], RZ ;  /* 0x00006400090a7a24 */ /* 0x000fe400078e02ff */
[----:B------:R-:W-:Y:S02]  /*34730*/  STL [R1+0x16c], R14 ;  /* 0x00016c0e01007387 */ /* 0x000fe40000100800 */
        /* <DEDUP_REMOVED lines=37> */
[----:B------:R-:W-:Y:S02]  /*34990*/  STL [R1+0x11c], R3 ;  /* 0x00011c0301007387 */ /* 0x000fe40000100800 */
[----:B------:R-:W-:Y:S02]  /*349a0*/  STL [R1+0x118], R2 ;  /* 0x0001180201007387 */ /* 0x000fe40000100800 */
[----:B------:R0:W-:Y:S02]  /*349b0*/  STL [R1+0x114], R0 ;  /* 0x0001140001007387 */ /* 0x0001e40000100800 */
[----:B0-----:R-:W2:Y:S01]  /*349c0*/  LDL.LU R0, [R1+0x100] ;  /* 0x0001000001007983 */ /* 0x001ea20000300800 */
[----:B------:R-:W-:-:S02]  /*349d0*/  IMAD R3, R29, c[0x0][0x190], RZ ;  /* 0x000064001d037a24 */ /* 0x000fc400078e02ff */
[----:B------:R-:W-:-:S03]  /*349e0*/  IMAD R2, R17, c[0x0][0x190], RZ ;  /* 0x0000640011027a24 */ /* 0x000fc600078e02ff */
[----:B------:R-:W-:Y:S04]  /*349f0*/  STL [R1+0x110], R3 ;  /* 0x0001100301007387 */ /* 0x000fe80000100800 */
[----:B--2---:R0:W-:Y:S01]  /*34a00*/  STL [R1+0x3c90], R0 ;  /* 0x003c900001007387 */ /* 0x0041e20000100800 */
        /* <DEDUP_REMOVED lines=50> */
[----:B--2---:R-:W-:-:S05]  /*34d30*/  IMAD R0, R0, c[0x0][0x190], RZ ;  /* 0x0000640000007a24 */ /* 0x004fca00078e02ff */
        /* <DEDUP_REMOVED lines=25> */
[----:B0-----:R-:W5:Y:S01]  /*34ed0*/  LDL.LU R17, [R1+0x3c5c] ;  /* 0x003c5c0001117983 */ /* 0x001f620000300800 */
[----:B------:R-:W-:-:S05]  /*34ee0*/  IMAD R28, R28, c[0x0][0x190], RZ ;  /* 0x000064001c1c7a24 */ /* 0x000fca00078e02ff */
[----:B------:R0:W-:Y:S02]  /*34ef0*/  STL [R1+0xa4], R28 ;  /* 0x0000a41c01007387 */ /* 0x0001e40000100800 */
[----:B0-----:R-:W-:Y:S02]  /*34f00*/  IMAD R28, R16, c[0x0][0x190], RZ ;  /* 0x00006400101c7a24 */ /* 0x001fe400078e02ff */
[----:B------:R-:W-:Y:S02]  /*34f10*/  IMAD R16, R15, c[0x0][0x190], RZ ;  /* 0x000064000f107a24 */ /* 0x000fe400078e02ff */
[----:B------:R-:W-:Y:S02]  /*34f20*/  IMAD R15, R14, c[0x0][0x190], RZ ;  /* 0x000064000e0f7a24 */ /* 0x000fe400078e02ff */
        /* <DEDUP_REMOVED lines=18> */
[----:B------:R0:W-:Y:S01]  /*35050*/  STL [R1+0x2c], R9 ;  /* 0x00002c0901007387 */ /* 0x0001e20000100800 */
[----:B------:R-:W-:-:S02]  /*35060*/  IMAD R4, R3, c[0x0][0x190], RZ ;  /* 0x0000640003047a24 */ /* 0x000fc400078e02ff */
[----:B------:R1:W-:Y:S02]  /*35070*/  STL [R1+0x1c], R8 ;  /* 0x00001c0801007387 */ /* 0x0003e40000100800 */
[----:B------:R0:W-:Y:S02]  /*35080*/  STL [R1+0x14], R7 ;  /* 0x0000140701007387 */ /* 0x0001e40000100800 */
[----:B------:R-:W-:Y:S01]  /*35090*/  IMAD R3, R2, c[0x0][0x190], RZ ;  /* 0x0000640002037a24 */ /* 0x000fe200078e02ff */
[----:B------:R0:W-:Y:S01]  /*350a0*/  STL [R1+0x10], R6 ;  /* 0x0000100601007387 */ /* 0x0001e20000100800 */
[----:B------:R0:W-:Y:S02]  /*350b0*/  STL [R1+0xc], R5 ;  /* 0x00000c0501007387 */ /* 0x0001e40000100800 */
[----:B------:R0:W-:Y:S02]  /*350c0*/  STL [R1+0x8], R4 ;  /* 0x0000080401007387 */ /* 0x0001e40000100800 */
[----:B--2---:R-:W-:-:S02]  /*350d0*/  IMAD R25, R25, c[0x0][0x190], RZ ;  /* 0x0000640019197a24 */ /* 0x004fc400078e02ff */
[----:B---3--:R-:W-:Y:S02]  /*350e0*/  IMAD R26, R26, c[0x0][0x190], RZ ;  /* 0x000064001a1a7a24 */ /* 0x008fe400078e02ff */
[----:B----4-:R-:W-:Y:S02]  /*350f0*/  IMAD R27, R27, c[0x0][0x190], RZ ;  /* 0x000064001b1b7a24 */ /* 0x010fe400078e02ff */
[----:B-----5:R-:W-:Y:S02]  /*35100*/  IMAD R29, R29, c[0x0][0x190], RZ ;  /* 0x000064001d1d7a24 */ /* 0x020fe400078e02ff */
[----:B------:R-:W-:Y:S02]  /*35110*/  IMAD R2, R17, c[0x0][0x190], RZ ;  /* 0x0000640011027a24 */ /* 0x000fe400078e02ff */
[----:B------:R-:W2:Y:S01]  /*35120*/  LDL.LU R17, [R1+0x3c58] ;  /* 0x003c580001117983 */ /* 0x000ea20000300800 */
[----:B------:R3:W-:Y:S02]  /*35130*/  STL [R1+0x4], R3 ;  /* 0x0000040301007387 */ /* 0x0007e40000100800 */
[----:B0-----:R-:W4:Y:S02]  /*35140*/  LDL.LU R9, [R1+0xd8] ;  /* 0x0000d80001097983 */ /* 0x001f240000300800 */
[----:B-1----:R-:W2:Y:S01]  /*35150*/  LDL.LU R8, [R1+0xd0] ;  /* 0x0000d00001087983 */ /* 0x002ea20000300800 */
[----:B------:R0:W-:Y:S01]  /*35160*/  STL [R1], R2 ;  /* 0x0000000201007387 */ /* 0x0001e20000100800 */
[----:B------:R-:W5:Y:S02]  /*35170*/  LDL.LU R7, [R1+0xc8] ;  /* 0x0000c80001077983 */ /* 0x000f640000300800 */
[----:B------:R-:W4:Y:S02]  /*35180*/  LDL.LU R6, [R1+0xc4] ;  /* 0x0000c40001067983 */ /* 0x000f240000300800 */
[----:B------:R-:W4:Y:S01]  /*35190*/  LDL.LU R5, [R1+0xc0] ;  /* 0x0000c00001057983 */ /* 0x000f220000300800 */
[----:B------:R-:W4:Y:S01]  /*351a0*/  LDL.LU R4, [R1+0xb8] ;  /* 0x0000b80001047983 */ /* 0x000f220000300800 */
[----:B---3--:R-:W3:Y:S03]  /*351b0*/  LDL.LU R3, [R1+0xb0] ;  /* 0x0000b00001037983 */ /* 0x008ee60000300800 */
[----:B0-----:R-:W3:Y:S01]  /*351c0*/  LDL.LU R2, [R1+0xac] ;  /* 0x0000ac0001027983 */ /* 0x001ee20000300800 */
[----:B------:R-:W3:Y:S02]  /*351d0*/  LDL.LU R28, [R1+0x98] ;  /* 0x00009800011c7983 */ /* 0x000ee40000300800 */
[----:B------:R-:W3:Y:S02]  /*351e0*/  LDL.LU R16, [R1+0x90] ;  /* 0x0000900001107983 */ /* 0x000ee40000300800 */
[----:B------:R-:W3:Y:S01]  /*351f0*/  LDL.LU R15, [R1+0x8c] ;  /* 0x00008c00010f7983 */ /* 0x000ee20000300800 */
[----:B------:R0:W-:Y:S04]  /*35200*/  STL [R1+0x3bfc], R29 ;  /* 0x003bfc1d01007387 */ /* 0x0001e80000100800 */
[----:B0-----:R-:W3:Y:S01]  /*35210*/  LDL.LU R29, [R1+0x9c] ;  /* 0x00009c00011d7983 */ /* 0x001ee20000300800 */
[----:B------:R0:W-:Y:S03]  /*35220*/  STL [R1+0x3c00], R27 ;  /* 0x003c001b01007387 */ /* 0x0001e60000100800 */
[----:B0-----:R-:W3:Y:S01]  /*35230*/  LDL.LU R27, [R1+0xa0] ;  /* 0x0000a000011b7983 */ /* 0x001ee20000300800 */
[----:B------:R0:W-:Y:S03]  /*35240*/  STL [R1+0x3c04], R26 ;  /* 0x003c041a01007387 */ /* 0x0001e60000100800 */
[----:B0-----:R-:W3:Y:S01]  /*35250*/  LDL.LU R26, [R1+0xa8] ;  /* 0x0000a800011a7983 */ /* 0x001ee20000300800 */
[----:B------:R0:W-:Y:S03]  /*35260*/  STL [R1+0x3c08], R25 ;  /* 0x003c081901007387 */ /* 0x0001e60000100800 */
[----:B0-----:R-:W3:Y:S01]  /*35270*/  LDL.LU R25, [R1+0xdc] ;  /* 0x0000dc0001197983 */ /* 0x001ee20000300800 */
[----:B------:R-:W-:-:S02]  /*35280*/  IMAD R24, R24, c[0x0][0x190], RZ ;  /* 0x0000640018187a24 */ /* 0x000fc400078e02ff */
[----:B------:R-:W-:Y:S02]  /*35290*/  IMAD R23, R23, c[0x0][0x190], RZ ;  /* 0x0000640017177a24 */ /* 0x000fe400078e02ff */
[----:B------:R-:W-:Y:S01]  /*352a0*/  IMAD R22, R22, c[0x0][0x190], RZ ;  /* 0x0000640016167a24 */ /* 0x000fe200078e02ff */
[----:B------:R-:W-:Y:S02]  /*352b0*/  STL [R1+0x3c0c], R24 ;  /* 0x003c0c1801007387 */ /* 0x000fe40000100800 */
[----:B------:R-:W-:Y:S02]  /*352c0*/  STL [R1+0x3c10], R23 ;  /* 0x003c101701007387 */ /* 0x000fe40000100800 */
[----:B------:R-:W-:Y:S01]  /*352d0*/  STL [R1+0x3c14], R22 ;  /* 0x003c141601007387 */ /* 0x000fe20000100800 */
[-C--:B--2---:R-:W-:Y:S02]  /*352e0*/  LEA R14, P0, R8, R17.reuse, 0x1 ;  /* 0x00000011080e7211 */ /* 0x084fe400078008ff */
[----:B-----5:R-:W-:-:S03]  /*352f0*/  LEA R11, P1, R7, R17, 0x1 ;  /* 0x00000011070b7211 */ /* 0x020fc600078208ff */
[----:B------:R0:W-:Y:S01]  /*35300*/  STL [R1+0x33dc], R14 ;  /* 0x0033dc0e01007387 */ /* 0x0001e20000100800 */
[----:B----4-:R-:W-:-:S03]  /*35310*/  LEA R13, P2, R6, R17, 0x1 ;  /* 0x00000011060d7211 */ /* 0x010fc600078408ff */
[----:B0-----:R-:W2:Y:S01]  /*35320*/  LDL.LU R14, [R1+0x84] ;  /* 0x00008400010e7983 */ /* 0x001ea20000300800 */
[----:B------:R0:W-:Y:S02]  /*35330*/  STL [R1+0x33e0], R11 ;  /* 0x0033e00b01007387 */ /* 0x0001e40000100800 */
[----:B------:R1:W-:Y:S01]  /*35340*/  STL [R1+0x33e4], R13 ;  /* 0x0033e40d01007387 */ /* 0x0003e20000100800 */
[----:B0-----:R-:W-:Y:S02]  /*35350*/  LEA R11, P3, R5, R17, 0x1 ;  /* 0x00000011050b7211 */ /* 0x001fe400078608ff */
[----:B------:R-:W-:Y:S02]  /*35360*/  LEA R10, P5, R9, c[0x0][0x160], 0x1 ;  /* 0x00005800090a7a11 */ /* 0x000fe400078a08ff */
[----:B---3--:R-:W-:-:S04]  /*35370*/  LEA R12, P4, R25, c[0x0][0x160], 0x1 ;  /* 0x00005800190c7a11 */ /* 0x008fc800078808ff */
[----:B-1----:R-:W-:-:S05]  /*35380*/  LEA.HI.X.SX32 R13, R25, c[0x0][0x164], 0x1, P4 ;  /* 0x00005900190d7a11 */ /* 0x002fca00020f0eff */
[----:B------:R0:W-:Y:S01]  /*35390*/  STL.64 [R1+0x1bd8], R12 ;  /* 0x001bd80c01007387 */ /* 0x0001e20000100a00 */
[----:B------:R1:W-:Y:S03]  /*353a0*/  STL [R1+0x33e8], R11 ;  /* 0x0033e80b01007387 */ /* 0x0003e60000100800 */
[----:B0-----:R-:W3:Y:S01]  /*353b0*/  LDL.LU R13, [R1+0x80] ;  /* 0x00008000010d7983 */ /* 0x001ee20000300800 */
[----:B------:R-:W-:Y:S02]  /*353c0*/  LEA R12, P4, R4, R17, 0x1 ;  /* 0x00000011040c7211 */ /* 0x000fe400078808ff */
[----:B-1----:R-:W-:-:S03]  /*353d0*/  LEA.HI.X.SX32 R11, R9, c[0x0][0x164], 0x1, P5 ;  /* 0x00005900090b7a11 */ /* 0x002fc600028f0eff */
[----:B------:R0:W-:Y:S02]  /*353e0*/  STL [R1+0x33d8], R12 ;  /* 0x0033d80c01007387 */ /* 0x0001e40000100800 */
[----:B------:R1:W-:Y:S01]  /*353f0*/  STL.64 [R1+0x1bd0], R10 ;  /* 0x001bd00a01007387 */ /* 0x0003e20000100a00 */
[-C--:B------:R-:W-:Y:S01]  /*35400*/  LEA R9, P5, R3, R17.reuse, 0x1 ;  /* 0x0000001103097211 */ /* 0x080fe200078a08ff */
[----:B0-----:R-:W4:Y:S04]  /*35410*/  LDL.LU R12, [R1+0x78] ;  /* 0x00007800010c7983 */ /* 0x001f280000300800 */
[----:B------:R0:W-:Y:S01]  /*35420*/  STL [R1+0x33d0], R9 ;  /* 0x0033d00901007387 */ /* 0x0001e20000100800 */
[----:B-1----:R-:W-:Y:S02]  /*35430*/  LEA R10, P6, R2, R17, 0x1 ;  /* 0x00000011020a7211 */ /* 0x002fe400078c08ff */
[----:B0-----:R-:W-:-:S03]  /*35440*/  LEA.HI.X.SX32 R9, R8, R0, 0x1, P0 ;  /* 0x0000000008097211 */ /* 0x001fc600000f0eff */
[----:B------:R-:W-:Y:S04]  /*35450*/  STL [R1+0x33d4], R10 ;  /* 0x0033d40a01007387 */ /* 0x000fe80000100800 */
[----:B------:R-:W-:Y:S01]  /*35460*/  STL [R1+0x33c8], R9 ;  /* 0x0033c80901007387 */ /* 0x000fe20000100800 */
[----:B------:R-:W5:Y:S01]  /*35470*/  LDL.LU R11, [R1+0x74] ;  /* 0x00007400010b7983 */ /* 0x000f620000300800 */
[----:B------:R-:W-:Y:S02]  /*35480*/  LEA R8, P0, R26, R17, 0x1 ;  /* 0x000000111a087211 */ /* 0x000fe400078008ff */
[----:B------:R-:W-:-:S03]  /*35490*/  LEA.HI.X.SX32 R7, R7, R0, 0x1, P1 ;  /* 0x0000000007077211 */ /* 0x000fc600008f0eff */
[----:B------:R0:W-:Y:S02]  /*354a0*/  STL [R1+0x33cc], R8 ;  /* 0x0033cc0801007387 */ /* 0x0001e40000100800 */
[----:B------:R1:W-:Y:S01]  /*354b0*/  STL [R1+0x33c0], R7 ;  /* 0x0033c00701007387 */ /* 0x0003e20000100800 */
[----:B------:R-:W-:Y:S02]  /*354c0*/  LEA.HI.X.SX32 R6, R6, R0, 0x1, P2 ;  /* 0x0000000006067211 */ /* 0x000fe400010f0eff */
[-C--:B0-----:R-:W-:Y:S02]  /*354d0*/  LEA R8, P1, R27, R17.reuse, 0x1 ;  /* 0x000000111b087211 */ /* 0x081fe400078208ff */
[----:B-1----:R-:W-:-:S03]  /*354e0*/  LEA R7, P2, R29, R17, 0x1 ;  /* 0x000000111d077211 */ /* 0x002fc600078408ff */
[----:B------:R-:W-:Y:S01]  /*354f0*/  STL [R1+0x33c4], R8 ;  /* 0x0033c40801007387 */ /* 0x000fe20000100800 */
[----:B------:R-:W5:Y:S02]  /*35500*/  LDL.LU R10, [R1+0x70] ;  /* 0x00007000010a7983 */ /* 0x000f640000300800 */
[----:B------:R0:W-:Y:S02]  /*35510*/  STL [R1+0x33b8], R6 ;  /* 0x0033b80601007387 */ /* 0x0001e40000100800 */
[----:B------:R1:W-:Y:S01]  /*35520*/  STL [R1+0x33bc], R7 ;  /* 0x0033bc0701007387 */ /* 0x0003e20000100800 */
[----:B------:R-:W5:Y:S01]  /*35530*/  LDL.LU R9, [R1+0x68] ;  /* 0x0000680001097983 */ /* 0x000f620000300800 */
[----:B0-----:R-:W-:Y:S01]  /*35540*/  LEA.HI.X.SX32 R6, R5, R0, 0x1, P3 ;  /* 0x0000000005067211 */ /* 0x001fe200018f0eff */
[----:B------:R-:W-:-:S04]  /*35550*/  LEA R5, P3, R28, R17, 0x1 ;  /* 0x000000111c057211 */ /* 0x000fc800078608ff */
[----:B------:R0:W-:Y:S01]  /*35560*/  STL [R1+0x33b0], R6 ;  /* 0x0033b00601007387 */ /* 0x0001e20000100800 */
[----:B------:R-:W5:Y:S02]  /*35570*/  LDL.LU R8, [R1+0x60] ;  /* 0x0000600001087983 */ /* 0x000f640000300800 */
[----:B------:R0:W-:Y:S02]  /*35580*/  STL [R1+0x33b4], R5 ;  /* 0x0033b40501007387 */ /* 0x0001e40000100800 */
[----:B-1----:R-:W5:Y:S01]  /*35590*/  LDL.LU R7, [R1+0x5c] ;  /* 0x00005c0001077983 */ /* 0x002f620000300800 */
[----:B------:R-:W-:-:S05]  /*355a0*/  LEA.HI.X.SX32 R4, R4, R0, 0x1, P4 ;  /* 0x0000000004047211 */ /* 0x000fca00020f0eff */
[----:B------:R1:W-:Y:S01]  /*355b0*/  STL [R1+0x33a8], R4 ;  /* 0x0033a80401007387 */ /* 0x0003e20000100800 */
[----:B0-----:R-:W5:Y:S01]  /*355c0*/  LDL.LU R6, [R1+0x58] ;  /* 0x0000580001067983 */ /* 0x001f620000300800 */
[----:B------:R-:W-:-:S05]  /*355d0*/  LEA R5, P4, R16, R17, 0x1 ;  /* 0x0000001110057211 */ /* 0x000fca00078808ff */
[----:B------:R0:W-:Y:S01]  /*355e0*/  STL [R1+0x33ac], R5 ;  /* 0x0033ac0501007387 */ /* 0x0001e20000100800 */
[----:B-1----:R-:W-:-:S03]  /*355f0*/  LEA.HI.X.SX32 R4, R3, R0, 0x1, P5 ;  /* 0x0000000003047211 */ /* 0x002fc600028f0eff */
[----:B0-----:R-:W5:Y:S02]  /*35600*/  LDL.LU R5, [R1+0x50] ;  /* 0x0000500001057983 */ /* 0x001f640000300800 */
[----:B------:R0:W-:Y:S01]  /*35610*/  STL [R1+0x33a0], R4 ;  /* 0x0033a00401007387 */ /* 0x0001e20000100800 */
[----:B------:R-:W-:Y:S01]  /*35620*/  LEA R3, P5, R15, R17, 0x1 ;  /* 0x000000110f037211 */ /* 0x000fe200078a08ff */
[----:B0-----:R-:W5:Y:S04]  /*35630*/  LDL.LU R4, [R1+0x48] ;  /* 0x0000480001047983 */ /* 0x001f680000300800 */
[----:B------:R0:W-:Y:S01]  /*35640*/  STL [R1+0x33a4], R3 ;  /* 0x0033a40301007387 */ /* 0x0001e20000100800 */
[-C--:B------:R-:W-:Y:S01]  /*35650*/  LEA.HI.X.SX32 R2, R2, R0.reuse, 0x1, P6 ;  /* 0x0000000002027211 */ /* 0x080fe200030f0eff */
[----:B0-----:R-:W5:Y:S04]  /*35660*/  LDL.LU R3, [R1+0x44] ;  /* 0x0000440001037983 */ /* 0x001f680000300800 */
[----:B------:R0:W-:Y:S02]  /*35670*/  STL [R1+0x3398], R2 ;  /* 0x0033980201007387 */ /* 0x0001e40000100800 */
[----:B0-----:R-:W5:Y:S01]  /*35680*/  LDL.LU R2, [R1+0x40] ;  /* 0x0000400001027983 */ /* 0x001f620000300800 */
[----:B------:R-:W-:-:S02]  /*35690*/  LEA.HI.X.SX32 R23, R26, R0, 0x1, P0 ;  /* 0x000000001a177211 */ /* 0x000fc400000f0eff */
[-C--:B------:R-:W-:Y:S01]  /*356a0*/  LEA.HI.X.SX32 R25, R27, R0.reuse, 0x1, P1 ;  /* 0x000000001b197211 */ /* 0x080fe200008f0eff */
[----:B------:R-:W-:Y:S01]  /*356b0*/  LEA.HI.X.SX32 R27, R29, R0, 0x1, P2 ;  /* 0x000000001d1b7211 */ /* 0x000fe200010f0eff */
[----:B--2---:R-:W-:-:S05]  /*356c0*/  LEA R22, P6, R14, R17, 0x1 ;  /* 0x000000110e167211 */ /* 0x004fca00078c08ff */
[----:B------:R0:W-:Y:S04]  /*356d0*/  STL [R1+0x339c], R22 ;  /* 0x00339c1601007387 */ /* 0x0001e80000100800 */
[----:B0-----:R-:W2:Y:S01]  /*356e0*/  LDL.LU R22, [R1+0x3c] ;  /* 0x00003c0001167983 */ /* 0x001ea20000300800 */
[----:B------:R0:W-:Y:S03]  /*356f0*/  STL [R1+0x3390], R23 ;  /* 0x0033901701007387 */ /* 0x0001e60000100800 */
[----:B0-----:R-:W2:Y:S01]  /*35700*/  LDL.LU R23, [R1+0x34] ;  /* 0x0000340001177983 */ /* 0x001ea20000300800 */
[----:B---3--:R-:W-:-:S05]  /*35710*/  LEA R24, P0, R13, R17, 0x1 ;  /* 0x000000110d187211 */ /* 0x008fca00078008ff */
[----:B------:R0:W-:Y:S04]  /*35720*/  STL [R1+0x3394], R24 ;  /* 0x0033941801007387 */ /* 0x0001e80000100800 */
[----:B0-----:R-:W3:Y:S01]  /*35730*/  LDL.LU R24, [R1+0x30] ;  /* 0x0000300001187983 */ /* 0x001ee20000300800 */
[----:B------:R0:W-:Y:S01]  /*35740*/  STL [R1+0x3388], R25 ;  /* 0x0033881901007387 */ /* 0x0001e20000100800 */
[-C--:B----4-:R-:W-:Y:S02]  /*35750*/  LEA R26, P1, R12, R17.reuse, 0x1 ;  /* 0x000000110c1a7211 */ /* 0x090fe400078208ff */
[----:B0-----:R-:W4:Y:S03]  /*35760*/  LDL.LU R25, [R1+0x28] ;  /* 0x0000280001197983 */ /* 0x001f260000300800 */
[----:B------:R0:W-:Y:S02]  /*35770*/  STL [R1+0x338c], R26 ;  /* 0x00338c1a01007387 */ /* 0x0001e40000100800 */
[----:B0-----:R-:W3:Y:S01]  /*35780*/  LDL.LU R26, [R1+0x24] ;  /* 0x00002400011a7983 */ /* 0x001ee20000300800 */
[----:B------:R0:W-:Y:S01]  /*35790*/  STL [R1+0x3380], R27 ;  /* 0x0033801b01007387 */ /* 0x0001e20000100800 */
[----:B-----5:R-:W-:-:S02]  /*357a0*/  LEA R29, P2, R11, R17, 0x1 ;  /* 0x000000110b1d7211 */ /* 0x020fc400078408ff */
[----:B0-----:R-:W5:Y:S04]  /*357b0*/  LDL.LU R27, [R1+0x20] ;  /* 0x00002000011b7983 */ /* 0x001f680000300800 */
[----:B------:R0:W-:Y:S04]  /*357c0*/  STL [R1+0x3384], R29 ;  /* 0x0033841d01007387 */ /* 0x0001e80000100800 */
[----:B0-----:R-:W3:Y:S01]  /*357d0*/  LDL.LU R29, [R1+0x18] ;  /* 0x00001800011d7983 */ /* 0x001ee20000300800 */
[-C--:B------:R-:W-:Y:S02]  /*357e0*/  LEA.HI.X.SX32 R28, R28, R0.reuse, 0x1, P3 ;  /* 0x000000001c1c7211 */ /* 0x080fe400018f0eff */
[----:B------:R-:W-:-:S03]  /*357f0*/  LEA.HI.X.SX32 R16, R16, R0, 0x1, P4 ;  /* 0x0000000010107211 */ /* 0x000fc600020f0eff */
[----:B------:R0:W-:Y:S02]  /*35800*/  STL [R1+0x3378], R28 ;  /* 0x0033781c01007387 */ /* 0x0001e40000100800 */
[----:B0-----:R-:W-:-:S05]  /*35810*/  LEA R28, P3, R10, R17, 0x1 ;  /* 0x000000110a1c7211 */ /* 0x001fca00078608ff */
[----:B------:R0:W-:Y:S01]  /*35820*/  STL [R1+0x337c], R28 ;  /* 0x00337c1c01007387 */ /* 0x0001e20000100800 */
[----:B------:R-:W-:-:S03]  /*35830*/  LEA.HI.X.SX32 R15, R15, R0, 0x1, P5 ;  /* 0x000000000f0f7211 */ /* 0x000fc600028f0eff */
[----:B0-----:R-:W5:Y:S01]  /*35840*/  LDL.LU R28, [R1+0x3c54] ;  /* 0x003c5400011c7983 */ /* 0x001f620000300800 */
        /* <DEDUP_REMOVED lines=41> */
[----:B--2---:R-:W-:-:S05]  /*35ae0*/  LEA R8, P5, R22, R17, 0x1 ;  /* 0x0000001116087211 */ /* 0x004fca00078a08ff */
[----:B------:R0:W-:Y:S01]  /*35af0*/  STL [R1+0x3334], R8 ;  /* 0x0033340801007387 */ /* 0x0001e20000100800 */
[----:B------:R-:W-:-:S03]  /*35b00*/  LEA.HI.X.SX32 R6, R6, R0, 0x1, P0 ;  /* 0x0000000006067211 */ /* 0x000fc600000f0eff */
[----:B0-----:R-:W2:Y:S01]  /*35b10*/  LDL.LU R8, [R1+0x3c30] ;  /* 0x003c300001087983 */ /* 0x001ea20000300800 */
[----:B------:R0:W-:Y:S02]  /*35b20*/  STL [R1+0x3328], R7 ;  /* 0x0033280701007387 */ /* 0x0001e40000100800 */
[----:B0-----:R-:W-:-:S05]  /*35b30*/  LEA R7, P6, R23, R17, 0x1 ;  /* 0x0000001117077211 */ /* 0x001fca00078c08ff */
[----:B------:R0:W-:Y:S01]  /*35b40*/  STL [R1+0x332c], R7 ;  /* 0x00332c0701007387 */ /* 0x0001e20000100800 */
[----:B------:R-:W-:-:S03]  /*35b50*/  LEA.HI.X.SX32 R5, R5, R0, 0x1, P1 ;  /* 0x0000000005057211 */ /* 0x000fc600008f0eff */
[----:B0-----:R-:W2:Y:S01]  /*35b60*/  LDL.LU R7, [R1+0x3c2c] ;  /* 0x003c2c0001077983 */ /* 0x001ea20000300800 */
[----:B------:R3:W-:Y:S02]  /*35b70*/  STL [R1+0x3320], R6 ;  /* 0x0033200601007387 */ /* 0x0007e40000100800 */
[----:B---3--:R-:W-:-:S05]  /*35b80*/  LEA R6, P0, R24, R17, 0x1 ;  /* 0x0000001118067211 */ /* 0x008fca00078008ff */
[----:B------:R0:W-:Y:S01]  /*35b90*/  STL [R1+0x3324], R6 ;  /* 0x0033240601007387 */ /* 0x0001e20000100800 */
[----:B------:R-:W-:-:S03]  /*35ba0*/  LEA.HI.X.SX32 R4, R4, R0, 0x1, P2 ;  /* 0x0000000004047211 */ /* 0x000fc600010f0eff */
[----:B0-----:R-:W3:Y:S01]  /*35bb0*/  LDL.LU R6, [R1+0x3c28] ;  /* 0x003c280001067983 */ /* 0x001ee20000300800 */
[----:B------:R4:W-:Y:S02]  /*35bc0*/  STL [R1+0x3318], R5 ;  /* 0x0033180501007387 */ /* 0x0009e40000100800 */
[----:B----4-:R-:W-:-:S05]  /*35bd0*/  LEA R5, P1, R25, R17, 0x1 ;  /* 0x0000001119057211 */ /* 0x010fca00078208ff */
[----:B------:R0:W-:Y:S01]  /*35be0*/  STL [R1+0x331c], R5 ;  /* 0x00331c0501007387 */ /* 0x0001e20000100800 */
[----:B------:R-:W-:-:S03]  /*35bf0*/  LEA.HI.X.SX32 R3, R3, R0, 0x1, P3 ;  /* 0x0000000003037211 */ /* 0x000fc600018f0eff */
[----:B0-----:R-:W4:Y:S01]  /*35c00*/  LDL.LU R5, [R1+0x3c24] ;  /* 0x003c240001057983 */ /* 0x001f220000300800 */
[----:B------:R0:W-:Y:S02]  /*35c10*/  STL [R1+0x3310], R4 ;  /* 0x0033100401007387 */ /* 0x0001e40000100800 */
[----:B0-----:R-:W-:-:S05]  /*35c20*/  LEA R4, P2, R26, R17, 0x1 ;  /* 0x000000111a047211 */ /* 0x001fca00078408ff */
[----:B------:R0:W-:Y:S01]  /*35c30*/  STL [R1+0x3314], R4 ;  /* 0x0033140401007387 */ /* 0x0001e20000100800 */
[----:B------:R-:W-:-:S03]  /*35c40*/  LEA.HI.X.SX32 R2, R2, R0, 0x1, P4 ;  /* 0x0000000002027211 */ /* 0x000fc600020f0eff */
[----:B0-----:R-:W2:Y:S01]  /*35c50*/  LDL.LU R4, [R1+0x3c20] ;  /* 0x003c200001047983 */ /* 0x001ea20000300800 */
[----:B------:R5:W-:Y:S02]  /*35c60*/  STL [R1+0x3308], R3 ;  /* 0x0033080301007387 */ /* 0x000be40000100800 */
[----:B-----5:R-:W-:-:S05]  /*35c70*/  LEA R3, P3, R27, R17, 0x1 ;  /* 0x000000111b037211 */ /* 0x020fca00078608ff */
[----:B------:R0:W-:Y:S04]  /*35c80*/  STL [R1+0x330c], R3 ;  /* 0x00330c0301007387 */ /* 0x0001e80000100800 */
[----:B0-----:R-:W5:Y:S01]  /*35c90*/  LDL.LU R3, [R1+0x3c1c] ;  /* 0x003c1c0001037983 */ /* 0x001f620000300800 */
[----:B------:R0:W-:Y:S02]  /*35ca0*/  STL [R1+0x3300], R2 ;  /* 0x0033000201007387 */ /* 0x0001e40000100800 */
[----:B0-----:R-:W-:-:S05]  /*35cb0*/  LEA R2, P4, R29, R17, 0x1 ;  /* 0x000000111d027211 */ /* 0x001fca00078808ff */
[----:B------:R0:W-:Y:S04]  /*35cc0*/  STL [R1+0x3304], R2 ;  /* 0x0033040201007387 */ /* 0x0001e80000100800 */
[----:B0-----:R-:W2:Y:S01]  /*35cd0*/  LDL.LU R2, [R1+0x3c18] ;  /* 0x003c180001027983 */ /* 0x001ea20000300800 */
[----:B------:R-:W-:-:S05]  /*35ce0*/  LEA.HI.X.SX32 R22, R22, R0, 0x1, P5 ;  /* 0x0000000016167211 */ /* 0x000fca00028f0eff */
[----:B------:R2:W-:Y:S02]  /*35cf0*/  STL [R1+0x32f8], R22 ;  /* 0x0032f81601007387 */ /* 0x0005e40000100800 */
[----:B--2---:R-:W-:-:S05]  /*35d00*/  LEA R22, P5, R2, R17, 0x1 ;  /* 0x0000001102167211 */ /* 0x004fca00078a08ff */
[----:B------:R0:W-:Y:S02]  /*35d10*/  STL [R1+0x32fc], R22 ;  /* 0x0032fc1601007387 */ /* 0x0001e40000100800 */
[----:B0-----:R-:W-:Y:S01]  /*35d20*/  LEA.HI.X.SX32 R22, R23, R0, 0x1, P6 ;  /* 0x0000000017167211 */ /* 0x001fe200030f0eff */
[----:B-----5:R-:W-:-:S04]  /*35d30*/  LEA R23, P6, R3, R17, 0x1 ;  /* 0x0000001103177211 */ /* 0x020fc800078c08ff */
[----:B------:R0:W-:Y:S01]  /*35d40*/  STL [R1+0x32f0], R22 ;  /* 0x0032f01601007387 */ /* 0x0001e20000100800 */
[----:B------:R1:W-:Y:S01]  /*35d50*/  STL [R1+0x32f4], R23 ;  /* 0x0032f41701007387 */ /* 0x0003e20000100800 */
[-C--:B0-----:R-:W-:Y:S01]  /*35d60*/  LEA.HI.X.SX32 R22, R24, R0.reuse, 0x1, P0 ;  /* 0x0000000018167211 */ /* 0x081fe200000f0eff */
[----:B-1----:R-:W-:Y:S01]  /*35d70*/  LEA R23, P0, R4, R17, 0x1 ;  /* 0x0000001104177211 */ /* 0x002fe200078008ff */
[----:B------:R-:W-:-:S03]  /*35d80*/  LEA.HI.X.SX32 R24, R25, R0, 0x1, P1 ;  /* 0x0000000019187211 */ /* 0x000fc600008f0eff */
[----:B------:R4:W-:Y:S01]  /*35d90*/  STL [R1+0x32e8], R22 ;  /* 0x0032e81601007387 */ /* 0x0009e20000100800 */
[----:B------:R0:W-:Y:S02]  /*35da0*/  STL [R1+0x32ec], R23 ;  /* 0x0032ec1701007387 */ /* 0x0001e40000100800 */
[----:B------:R3:W-:Y:S01]  /*35db0*/  STL [R1+0x32e0], R24 ;  /* 0x0032e01801007387 */ /* 0x0007e20000100800 */
[-C--:B----4-:R-:W-:Y:S02]  /*35dc0*/  LEA R22, P1, R5, R17.reuse, 0x1 ;  /* 0x0000001105167211 */ /* 0x090fe400078208ff */
[-C--:B0-----:R-:W-:Y:S01]  /*35dd0*/  LEA.HI.X.SX32 R23, R26, R0.reuse, 0x1, P2 ;  /* 0x000000001a177211 */ /* 0x081fe200010f0eff */
[-C--:B---3--:R-:W-:Y:S02]  /*35de0*/  LEA R24, P2, R6, R17.reuse, 0x1 ;  /* 0x0000001106187211 */ /* 0x088fe400078408ff */
[----:B------:R0:W-:Y:S02]  /*35df0*/  STL [R1+0x32e4], R22 ;  /* 0x0032e41601007387 */ /* 0x0001e40000100800 */
[----:B------:R1:W-:Y:S02]  /*35e00*/  STL [R1+0x32d8], R23 ;  /* 0x0032d81701007387 */ /* 0x0003e40000100800 */
[----:B------:R2:W-:Y:S01]  /*35e10*/  STL [R1+0x32dc], R24 ;  /* 0x0032dc1801007387 */ /* 0x0005e20000100800 */
[-C--:B0-----:R-:W-:Y:S01]  /*35e20*/  LEA.HI.X.SX32 R22, R27, R0.reuse, 0x1, P3 ;  /* 0x000000001b167211 */ /* 0x081fe200018f0eff */
[----:B-1----:R-:W-:Y:S01]  /*35e30*/  LEA R23, P3, R7, R17, 0x1 ;  /* 0x0000001107177211 */ /* 0x002fe200078608ff */
[----:B--2---:R-:W-:-:S03]  /*35e40*/  LEA.HI.X.SX32 R24, R29, R0, 0x1, P4 ;  /* 0x000000001d187211 */ /* 0x004fc600020f0eff */
[----:B------:R0:W-:Y:S04]  /*35e50*/  STL [R1+0x32d0], R22 ;  /* 0x0032d01601007387 */ /* 0x0001e80000100800 */
[----:B0-----:R-:W2:Y:S01]  /*35e60*/  LDL.LU R22, [R1+0x3f4] ;  /* 0x0003f40001167983 */ /* 0x001ea20000300800 */
[----:B------:R0:W-:Y:S02]  /*35e70*/  STL [R1+0x32d4], R23 ;  /* 0x0032d41701007387 */ /* 0x0001e40000100800 */
[----:B------:R1:W-:Y:S01]  /*35e80*/  STL [R1+0x32c8], R24 ;  /* 0x0032c81801007387 */ /* 0x0003e20000100800 */
[-C--:B0-----:R-:W-:Y:S02]  /*35e90*/  LEA R23, P4, R8, R17.reuse, 0x1 ;  /* 0x0000001108177211 */ /* 0x081fe400078808ff */
[----:B-1----:R-:W-:Y:S01]  /*35ea0*/  LEA.HI.X.SX32 R24, R2, R0, 0x1, P5 ;  /* 0x0000000002187211 */ /* 0x002fe200028f0eff */
[----:B------:R-:W-:-:S02]  /*35eb0*/  LEA R2, P5, R9, R17, 0x1 ;  /* 0x0000001109027211 */ /* 0x000fc400078a08ff */
[----:B------:R0:W-:Y:S02]  /*35ec0*/  STL [R1+0x32cc], R23 ;  /* 0x0032cc1701007387 */ /* 0x0001e40000100800 */
[----:B------:R-:W-:Y:S01]  /*35ed0*/  STL [R1+0x32c0], R24 ;  /* 0x0032c01801007387 */ /* 0x000fe20000100800 */
[-C--:B0-----:R-:W-:Y:S02]  /*35ee0*/  LEA.HI.X.SX32 R23, R3, R0.reuse, 0x1, P6 ;  /* 0x0000000003177211 */ /* 0x081fe400030f0eff */
[----:B------:R-:W3:Y:S01]  /*35ef0*/  LDL.LU R3, [R1+0x41c] ;  /* 0x00041c0001037983 */ /* 0x000ee20000300800 */
[----:B------:R0:W-:Y:S02]  /*35f00*/  STL [R1+0x32c4], R2 ;  /* 0x0032c40201007387 */ /* 0x0001e40000100800 */
[----:B------:R1:W-:Y:S01]  /*35f10*/  STL [R1+0x32b8], R23 ;  /* 0x0032b81701007387 */ /* 0x0003e20000100800 */
[----:B------:R-:W-:Y:S02]  /*35f20*/  LEA.HI.X.SX32 R5, R5, R0, 0x1, P1 ;  /* 0x0000000005057211 */ /* 0x000fe400008f0eff */
[----:B0-----:R-:W-:-:S02]  /*35f30*/  LEA R2, P6, R10, R17, 0x1 ;  /* 0x000000110a027211 */ /* 0x001fc400078c08ff */
[-C--:B-1----:R-:W-:Y:S01]  /*35f40*/  LEA.HI.X.SX32 R23, R4, R0.reuse, 0x1, P0 ;  /* 0x0000000004177211 */ /* 0x082fe200000f0eff */
[-C--:B------:R-:W-:Y:S01]  /*35f50*/  LEA R24, P0, R11, R17.reuse, 0x1 ;  /* 0x000000110b187211 */ /* 0x080fe200078008ff */
[----:B------:R-:W4:Y:S01]  /*35f60*/  LDL.LU R4, [R1+0x40c] ;  /* 0x00040c0001047983 */ /* 0x000f220000300800 */
[----:B------:R0:W-:Y:S01]  /*35f70*/  STL [R1+0x32bc], R2 ;  /* 0x0032bc0201007387 */ /* 0x0001e20000100800 */
[-C--:B------:R-:W-:Y:S02]  /*35f80*/  LEA R25, P1, R12, R17.reuse, 0x1 ;  /* 0x000000110c197211 */ /* 0x080fe400078208ff */
[----:B0-----:R-:W5:Y:S01]  /*35f90*/  LDL.LU R2, [R1+0x434] ;  /* 0x0004340001027983 */ /* 0x001f620000300800 */
[----:B------:R0:W-:Y:S03]  /*35fa0*/  STL [R1+0x32b0], R23 ;  /* 0x0032b01701007387 */ /* 0x0001e60000100800 */
[----:B0-----:R-:W5:Y:S01]  /*35fb0*/  LDL.LU R23, [R1+0x444] ;  /* 0x0004440001177983 */ /* 0x001f620000300800 */
[----:B------:R0:W-:Y:S02]  /*35fc0*/  STL [R1+0x32b4], R24 ;  /* 0x0032b41801007387 */ /* 0x0001e40000100800 */
[----:B------:R1:W-:Y:S02]  /*35fd0*/  STL [R1+0x32a8], R5 ;  /* 0x0032a80501007387 */ /* 0x0003e40000100800 */
[----:B------:R-:W-:Y:S01]  /*35fe0*/  STL [R1+0x32ac], R25 ;  /* 0x0032ac1901007387 */ /* 0x000fe20000100800 */
[-C--:B0-----:R-:W-:Y:S01]  /*35ff0*/  LEA.HI.X.SX32 R24, R6, R0.reuse, 0x1, P2 ;  /* 0x0000000006187211 */ /* 0x081fe200010f0eff */
[----:B-1----:R-:W-:Y:S01]  /*36000*/  LEA R5, P2, R13, R17, 0x1 ;  /* 0x000000110d057211 */ /* 0x002fe200078408ff */
[----:B------:R-:W-:-:S03]  /*36010*/  LEA.HI.X.SX32 R6, R7, R0, 0x1, P3 ;  /* 0x0000000007067211 */ /* 0x000fc600018f0eff */
[----:B------:R0:W-:Y:S04]  /*36020*/  STL [R1+0x32a0], R24 ;  /* 0x0032a01801007387 */ /* 0x0001e80000100800 */
[----:B0-----:R-:W5:Y:S01]  /*36030*/  LDL.LU R24, [R1+0x470] ;  /* 0x0004700001187983 */ /* 0x001f620000300800 */
[----:B------:R0:W-:Y:S02]  /*36040*/  STL [R1+0x32a4], R5 ;  /* 0x0032a40501007387 */ /* 0x0001e40000100800 */
[----:B------:R1:W-:Y:S02]  /*36050*/  STL [R1+0x3298], R6 ;  /* 0x0032980601007387 */ /* 0x0003e40000100800 */
[----:B------:R-:W5:Y:S01]  /*36060*/  LDL.LU R25, [R1+0x484] ;  /* 0x0004840001197983 */ /* 0x000f620000300800 */
[----:B0-----:R-:W-:-:S02]  /*36070*/  LEA R5, P3, R14, R17, 0x1 ;  /* 0x000000110e057211 */ /* 0x001fc400078608ff */
[-C--:B-1----:R-:W-:Y:S02]  /*36080*/  LEA.HI.X.SX32 R6, R8, R0.reuse, 0x1, P4 ;  /* 0x0000000008067211 */ /* 0x082fe400020f0eff */
[----:B------:R-:W-:Y:S01]  /*36090*/  LEA.HI.X.SX32 R7, R9, R0, 0x1, P5 ;  /* 0x0000000009077211 */ /* 0x000fe200028f0eff */
[----:B------:R0:W-:Y:S02]  /*360a0*/  STL [R1+0x329c], R5 ;  /* 0x00329c0501007387 */ /* 0x0001e40000100800 */
[----:B------:R1:W-:Y:S01]  /*360b0*/  STL [R1+0x3290], R6 ;  /* 0x0032900601007387 */ /* 0x0003e20000100800 */
[-C--:B0-----:R-:W-:Y:S02]  /*360c0*/  LEA R5, P4, R15, R17.reuse, 0x1 ;  /* 0x000000110f057211 */ /* 0x081fe400078808ff */
[----:B-1----:R-:W-:-:S03]  /*360d0*/  LEA R6, P5, R16, R17, 0x1 ;  /* 0x0000001110067211 */ /* 0x002fc600078a08ff */
[----:B------:R0:W-:Y:S01]  /*360e0*/  STL [R1+0x3294], R5 ;  /* 0x0032940501007387 */ /* 0x0001e20000100800 */
[----:B------:R-:W-:Y:S01]  /*360f0*/  STL [R1+0x3288], R7 ;  /* 0x0032880701007387 */ /* 0x000fe20000100800 */
[-C--:B0-----:R-:W-:Y:S02]  /*36100*/  LEA.HI.X.SX32 R5, R10, R0.reuse, 0x1, P6 ;  /* 0x000000000a057211 */ /* 0x081fe400030f0eff */
[----:B------:R-:W5:Y:S01]  /*36110*/  LDL.LU R10, [R1+0x49c] ;  /* 0x00049c00010a7983 */ /* 0x000f620000300800 */
[----:B------:R-:W-:Y:S02]  /*36120*/  STL [R1+0x328c], R6 ;  /* 0x00328c0601007387 */ /* 0x000fe40000100800 */
[----:B------:R-:W5:Y:S02]  /*36130*/  LDL.LU R26, [R1+0x4b0] ;  /* 0x0004b000011a7983 */ /* 0x000f640000300800 */
[----:B------:R0:W-:Y:S02]  /*36140*/  STL [R1+0x3280], R5 ;  /* 0x0032800501007387 */ /* 0x0001e40000100800 */
[----:B0-----:R-:W-:-:S02]  /*36150*/  LEA.HI.X.SX32 R5, R11, R0, 0x1, P0 ;  /* 0x000000000b057211 */ /* 0x001fc400000f0eff */
[----:B------:R-:W5:Y:S01]  /*36160*/  LDL.LU R11, [R1+0x45c] ;  /* 0x00045c00010b7983 */ /* 0x000f620000300800 */
[----:B------:R-:W-:-:S05]  /*36170*/  LEA R6, P6, R28, R17, 0x1 ;  /* 0x000000111c067211 */ /* 0x000fca00078c08ff */
[----:B------:R-:W-:Y:S01]  /*36180*/  STL [R1+0x3284], R6 ;  /* 0x0032840601007387 */ /* 0x000fe20000100800 */
[----:B------:R-:W5:Y:S02]  /*36190*/  LDL.LU R27, [R1+0x4c4] ;  /* 0x0004c400011b7983 */ /* 0x000f640000300800 */
[----:B------:R0:W-:Y:S02]  /*361a0*/  STL [R1+0x3278], R5 ;  /* 0x0032780501007387 */ /* 0x0001e40000100800 */
[----:B------:R-:W5:Y:S01]  /*361b0*/  LDL.LU R9, [R1+0x4dc] ;  /* 0x0004dc0001097983 */ /* 0x000f620000300800 */
[----:B0-----:R-:W-:Y:S02]  /*361c0*/  LEA.HI.X.SX32 R5, R12, R0, 0x1, P1 ;  /* 0x000000000c057211 */ /* 0x001fe400008f0eff */
[----:B--2---:R-:W-:-:S05]  /*361d0*/  LEA R6, P0, R22, R17, 0x1 ;  /* 0x0000001116067211 */ /* 0x004fca00078008ff */
[----:B------:R-:W-:Y:S01]  /*361e0*/  STL [R1+0x327c], R6 ;  /* 0x00327c0601007387 */ /* 0x000fe20000100800 */
[----:B------:R0:W-:Y:S02]  /*361f0*/  STL [R1+0x3270], R5 ;  /* 0x0032700501007387 */ /* 0x0001e40000100800 */
[----:B------:R-:W2:Y:S01]  /*36200*/  LDL.LU R29, [R1+0x4ec] ;  /* 0x0004ec00011d7983 */ /* 0x000ea20000300800 */
[-C--:B0-----:R-:W-:Y:S01]  /*36210*/  LEA.HI.X.SX32 R5, R13, R0.reuse, 0x1, P2 ;  /* 0x000000000d057211 */ /* 0x081fe200010f0eff */
[----:B------:R-:W-:Y:S01]  /*36220*/  LEA.HI.X.SX32 R13, R28, R0, 0x1, P6 ;  /* 0x000000001c0d7211 */ /* 0x000fe200030f0eff */
[----:B----4-:R-:W-:-:S05]  /*36230*/  LEA R6, P1, R4, R17, 0x1 ;  /* 0x0000001104067211 */ /* 0x010fca00078208ff */
[----:B------:R3:W-:Y:S01]  /*36240*/  STL [R1+0x3274], R6 ;  /* 0x0032740601007387 */ /* 0x0007e20000100800 */
[----:B------:R0:W-:Y:S02]  /*36250*/  STL [R1+0x3268], R5 ;  /* 0x0032680501007387 */ /* 0x0001e40000100800 */
[----:B------:R-:W4:Y:S01]  /*36260*/  LDL.LU R8, [R1+0x504] ;  /* 0x0005040001087983 */ /* 0x000f220000300800 */
[----:B---3--:R-:W-:Y:S02]  /*36270*/  LEA R6, P2, R3, R17, 0x1 ;  /* 0x0000001103067211 */ /* 0x008fe400078408ff */
[----:B0-----:R-:W-:-:S03]  /*36280*/  LEA.HI.X.SX32 R5, R14, R0, 0x1, P3 ;  /* 0x000000000e057211 */ /* 0x001fc600018f0eff */
[----:B------:R5:W-:Y:S02]  /*36290*/  STL [R1+0x326c], R6 ;  /* 0x00326c0601007387 */ /* 0x000be40000100800 */
[----:B------:R0:W-:Y:S02]  /*362a0*/  STL [R1+0x3260], R5 ;  /* 0x0032600501007387 */ /* 0x0001e40000100800 */
[----:B------:R-:W3:Y:S01]  /*362b0*/  LDL.LU R7, [R1+0x514] ;  /* 0x0005140001077983 */ /* 0x000ee20000300800 */
[-C--:B-----5:R-:W-:Y:S02]  /*362c0*/  LEA R6, P3, R2, R17.reuse, 0x1 ;  /* 0x0000001102067211 */ /* 0x0a0fe400078608ff */
[-C--:B0-----:R-:W-:Y:S01]  /*362d0*/  LEA.HI.X.SX32 R5, R15, R0.reuse, 0x1, P4 ;  /* 0x000000000f057211 */ /* 0x081fe200020f0eff */
[-C--:B------:R-:W-:Y:S02]  /*362e0*/  LEA R12, P4, R23, R17.reuse, 0x1 ;  /* 0x00000011170c7211 */ /* 0x080fe400078808ff */
[----:B------:R0:W-:Y:S02]  /*362f0*/  STL [R1+0x3264], R6 ;  /* 0x0032640601007387 */ /* 0x0001e40000100800 */
[----:B------:R1:W-:Y:S02]  /*36300*/  STL [R1+0x3258], R5 ;  /* 0x0032580501007387 */ /* 0x0003e40000100800 */
[----:B0-----:R-:W5:Y:S01]  /*36310*/  LDL.LU R6, [R1+0x52c] ;  /* 0x00052c0001067983 */ /* 0x001f620000300800 */
[----:B-1----:R-:W-:Y:S01]  /*36320*/  LEA.HI.X.SX32 R5, R16, R0, 0x1, P5 ;  /* 0x0000000010057211 */ /* 0x002fe200028f0eff */
[----:B------:R-:W-:Y:S04]  /*36330*/  STL [R1+0x325c], R12 ;  /* 0x00325c0c01007387 */ /* 0x000fe80000100800 */
[----:B------:R0:W-:Y:S04]  /*36340*/  STL [R1+0x3250], R5 ;  /* 0x0032500501007387 */ /* 0x0001e80000100800 */
[----:B0-----:R-:W5:Y:S01]  /*36350*/  LDL.LU R5, [R1+0x540] ;  /* 0x0005400001057983 */ /* 0x001f620000300800 */
[----:B------:R-:W-:-:S05]  /*36360*/  LEA R12, P5, R11, R17, 0x1 ;  /* 0x000000110b0c7211 */ /* 0x000fca00078a08ff */
[----:B------:R0:W-:Y:S01]  /*36370*/  STL [R1+0x3254], R12 ;  /* 0x0032540c01007387 */ /* 0x0001e20000100800 */
[----:B------:R1:W-:Y:S01]  /*36380*/  STL [R1+0x240c], R13 ;  /* 0x00240c0d01007387 */ /* 0x0003e20000100800 */
[-C--:B0-----:R-:W-:Y:S02]  /*36390*/  LEA R12, P6, R24, R17.reuse, 0x1 ;  /* 0x00000011180c7211 */ /* 0x081fe400078c08ff */
[----:B-1----:R-:W-:Y:S02]  /*363a0*/  LEA.HI.X.SX32 R13, R22, R0, 0x1, P0 ;  /* 0x00000000160d7211 */ /* 0x002fe400000f0eff */
[----:B------:R-:W5:Y:S01]  /*363b0*/  LDL.LU R22, [R1+0x3c14] ;  /* 0x003c140001167983 */ /* 0x000f620000300800 */
[----:B------:R0:W-:Y:S03]  /*363c0*/  STL [R1+0x242c], R12 ;  /* 0x00242c0c01007387 */ /* 0x0001e60000100800 */
[----:B0-----:R-:W5:Y:S01]  /*363d0*/  LDL.LU R12, [R1+0x554] ;  /* 0x00055400010c7983 */ /* 0x001f620000300800 */
[----:B------:R0:W-:Y:S01]  /*363e0*/  STL [R1+0x2410], R13 ;  /* 0x0024100d01007387 */ /* 0x0001e20000100800 */
[----:B------:R-:W-:-:S02]  /*363f0*/  LEA R14, P0, R25, R17, 0x1 ;  /* 0x00000011190e7211 */ /* 0x000fc400078008ff */
[-C--:B0-----:R-:W-:Y:S02]  /*36400*/  LEA.HI.X.SX32 R13, R4, R0.reuse, 0x1, P1 ;  /* 0x00000000040d7211 */ /* 0x081fe400008f0eff */
[----:B------:R-:W5:Y:S01]  /*36410*/  LDL.LU R4, [R1+0x56c] ;  /* 0x00056c0001047983 */ /* 0x000f620000300800 */
[----:B------:R0:W-:Y:S02]  /*36420*/  STL [R1+0x2434], R14 ;  /* 0x0024340e01007387 */ /* 0x0001e40000100800 */
[----:B------:R1:W-:Y:S01]  /*36430*/  STL [R1+0x2414], R13 ;  /* 0x0024140d01007387 */ /* 0x0003e20000100800 */
[----:B0-----:R-:W-:Y:S02]  /*36440*/  LEA R14, P1, R10, R17, 0x1 ;  /* 0x000000110a0e7211 */ /* 0x001fe400078208ff */
[-C--:B-1----:R-:W-:Y:S02]  /*36450*/  LEA.HI.X.SX32 R13, R3, R0.reuse, 0x1, P2 ;  /* 0x00000000030d7211 */ /* 0x082fe400010f0eff */
[----:B------:R-:W5:Y:S01]  /*36460*/  LDL.LU R3, [R1+0x580] ;  /* 0x0005800001037983 */ /* 0x000f620000300800 */
[----:B------:R-:W-:Y:S02]  /*36470*/  STL [R1+0x243c], R14 ;  /* 0x00243c0e01007387 */ /* 0x000fe40000100800 */
[----:B------:R0:W-:Y:S02]  /*36480*/  STL [R1+0x2418], R13 ;  /* 0x0024180d01007387 */ /* 0x0001e40000100800 */
[----:B0-----:R-:W-:-:S02]  /*36490*/  LEA.HI.X.SX32 R13, R2, R0, 0x1, P3 ;  /* 0x00000000020d7211 */ /* 0x001fc400018f0eff */
[----:B------:R-:W5:Y:S01]  /*364a0*/  LDL.LU R2, [R1+0x594] ;  /* 0x0005940001027983 */ /* 0x000f620000300800 */
[----:B------:R-:W-:-:S05]  /*364b0*/  LEA R14, P2, R26, R17, 0x1 ;  /* 0x000000111a0e7211 */ /* 0x000fca00078408ff */
[----:B------:R-:W-:Y:S01]  /*364c0*/  STL [R1+0x2444], R14 ;  /* 0x0024440e01007387 */ /* 0x000fe20000100800 */
[----:B------:R0:W-:Y:S02]  /*364d0*/  STL [R1+0x241c], R13 ;  /* 0x00241c0d01007387 */ /* 0x0001e40000100800 */
[----:B0-----:R-:W-:Y:S02]  /*364e0*/  LEA.HI.X.SX32 R13, R23, R0, 0x1, P4 ;  /* 0x00000000170d7211 */ /* 0x001fe400020f0eff */
[----:B------:R-:W5:Y:S01]  /*364f0*/  LDL.LU R23, [R1+0x5ac] ;  /* 0x0005ac0001177983 */ /* 0x000f620000300800 */
[----:B------:R-:W-:-:S05]  /*36500*/  LEA R14, P3, R27, R17, 0x1 ;  /* 0x000000111b0e7211 */ /* 0x000fca00078608ff */
[----:B------:R0:W-:Y:S01]  /*36510*/  STL [R1+0x244c], R14 ;  /* 0x00244c0e01007387 */ /* 0x0001e20000100800 */
        /* <DEDUP_REMOVED lines=8> */
[----:B--2---:R-:W-:-:S05]  /*365a0*/  LEA R14, P5, R29, R17, 0x1 ;  /* 0x000000111d0e7211 */ /* 0x004fca00078a08ff */
[----:B------:R-:W-:Y:S01]  /*365b0*/  STL [R1+0x245c], R14 ;  /* 0x00245c0e01007387 */ /* 0x000fe20000100800 */
[----:B------:R0:W-:Y:S02]  /*365c0*/  STL [R1+0x2428], R13 ;  /* 0x0024280d01007387 */ /* 0x0001e40000100800 */
[----:B0-----:R-:W-:Y:S02]  /*365d0*/  LEA.HI.X.SX32 R13, R25, R0, 0x1, P0 ;  /* 0x00000000190d7211 */ /* 0x001fe400000f0eff */
[----:B------:R-:W2:Y:S01]  /*365e0*/  LDL.LU R25, [R1+0x5e4] ;  /* 0x0005e40001197983 */ /* 0x000ea20000300800 */
[----:B----4-:R-:W-:-:S05]  /*365f0*/  LEA R14, P6, R8, R17, 0x1 ;  /* 0x00000011080e7211 */ /* 0x010fca00078c08ff */
[----:B------:R3:W-:Y:S01]  /*36600*/  STL [R1+0x2464], R14 ;  /* 0x0024640e01007387 */ /* 0x0007e20000100800 */
[----:B------:R0:W-:Y:S01]  /*36610*/  STL [R1+0x2430], R13 ;  /* 0x0024300d01007387 */ /* 0x0001e20000100800 */
[----:B---3--:R-:W-:Y:S02]  /*36620*/  LEA R14, P0, R7, R17, 0x1 ;  /* 0x00000011070e7211 */ /* 0x008fe400078008ff */
[-C--:B0-----:R-:W-:Y:S02]  /*36630*/  LEA.HI.X.SX32 R13, R10, R0.reuse, 0x1, P1 ;  /* 0x000000000a0d7211 */ /* 0x081fe400008f0eff */
[----:B------:R-:W3:Y:S01]  /*36640*/  LDL.LU R10, [R1+0x5fc] ;  /* 0x0005fc00010a7983 */ /* 0x000ee20000300800 */
[----:B------:R-:W-:Y:S02]  /*36650*/  STL [R1+0x246c], R14 ;  /* 0x00246c0e01007387 */ /* 0x000fe40000100800 */
[----:B------:R0:W-:Y:S02]  /*36660*/  STL [R1+0x2438], R13 ;  /* 0x0024380d01007387 */ /* 0x0001e40000100800 */
[----:B0-----:R-:W-:-:S02]  /*36670*/  LEA.HI.X.SX32 R13, R26, R0, 0x1, P2 ;  /* 0x000000001a0d7211 */ /* 0x001fc400010f0eff */
[----:B------:R-:W4:Y:S01]  /*36680*/  LDL.LU R26, [R1+0x610] ;  /* 0x00061000011a7983 */ /* 0x000f220000300800 */
[----:B-----5:R-:W-:-:S05]  /*36690*/  LEA R14, P1, R6, R17, 0x1 ;  /* 0x00000011060e7211 */ /* 0x020fca00078208ff */
        /* <DEDUP_REMOVED lines=17> */
[-C--:B0-----:R-:W-:Y:S02]  /*367b0*/  LEA R14, P5, R3, R17.reuse, 0x1 ;  /* 0x00000011030e7211 */ /* 0x081fe400078a08ff */
[----:B-1----:R-:W-:Y:S02]  /*367c0*/  LEA.HI.X.SX32 R13, R8, R0, 0x1, P6 ;  /* 0x00000000080d7211 */ /* 0x002fe400030f0eff */
[----:B------:R-:W5:Y:S01]  /*367d0*/  LDL.LU R8, [R1+0x664] ;  /* 0x0006640001087983 */ /* 0x000f620000300800 */
[----:B------:R0:W-:Y:S02]  /*367e0*/  STL [R1+0x2494], R14 ;  /* 0x0024940e01007387 */ /* 0x0001e40000100800 */
[----:B------:R1:W-:Y:S01]  /*367f0*/  STL [R1+0x2460], R13 ;  /* 0x0024600d01007387 */ /* 0x0003e20000100800 */
[----:B0-----:R-:W-:-:S02]  /*36800*/  LEA R14, P6, R2, R17, 0x1 ;  /* 0x00000011020e7211 */ /* 0x001fc400078c08ff */
[-C--:B-1----:R-:W-:Y:S02]  /*36810*/  LEA.HI.X.SX32 R13, R7, R0.reuse, 0x1, P0 ;  /* 0x00000000070d7211 */ /* 0x082fe400000f0eff */
[----:B------:R-:W5:Y:S01]  /*36820*/  LDL.LU R7, [R1+0x67c] ;  /* 0x00067c0001077983 */ /* 0x000f620000300800 */
[----:B------:R-:W-:Y:S02]  /*36830*/  STL [R1+0x249c], R14 ;  /* 0x00249c0e01007387 */ /* 0x000fe40000100800 */
[----:B------:R0:W-:Y:S02]  /*36840*/  STL [R1+0x2468], R13 ;  /* 0x0024680d01007387 */ /* 0x0001e40000100800 */
[----:B0-----:R-:W-:Y:S02]  /*36850*/  LEA.HI.X.SX32 R13, R6, R0, 0x1, P1 ;  /* 0x00000000060d7211 */ /* 0x001fe400008f0eff */
        /* <DEDUP_REMOVED lines=21> */
[----:B---3--:R-:W-:-:S05]  /*369b0*/  LEA R14, P4, R10, R17, 0x1 ;  /* 0x000000110a0e7211 */ /* 0x008fca00078808ff */
[----:B------:R4:W-:Y:S01]  /*369c0*/  STL [R1+0x24c4], R14 ;  /* 0x0024c40e01007387 */ /* 0x0009e20000100800 */
[----:B------:R0:W-:Y:S01]  /*369d0*/  STL [R1+0x2490], R13 ;  /* 0x0024900d01007387 */ /* 0x0001e20000100800 */
[----:B----4-:R-:W-:Y:S02]  /*369e0*/  LEA R14, P5, R26, R17, 0x1 ;  /* 0x000000111a0e7211 */ /* 0x010fe400078a08ff */
        /* <DEDUP_REMOVED lines=1767> */
[----:B------:R0:W-:Y:S02]  /*3d860*/  STL [R1+0x2fd4], R14 ;  /* 0x002fd40e01007387 */ /* 0x0001e40000100800 */
[----:B------:R1:W-:Y:S01]  /*3d870*/  STL [R1+0x2fa0], R13 ;  /* 0x002fa00d01007387 */ /* 0x0003e20000100800 */
[----:B------:R-:W-:-:S02]  /*3d880*/  LEA.HI.X.SX32 R12, R12, R0, 0x1, P3 ;  /* 0x000000000c0c7211 */ /* 0x000fc400018f0eff */
[-C--:B0-----:R-:W-:Y:S01]  /*3d890*/  LEA R14, P2, R24, R17.reuse, 0x1 ;  /* 0x00000011180e7211 */ /* 0x081fe200078408ff */
[----:B-1----:R-:W5:Y:S04]  /*3d8a0*/  LDL.LU R13, [R1+0x17c] ;  /* 0x00017c00010d7983 */ /* 0x002f680000300800 */
[----:B------:R-:W-:Y:S01]  /*3d8b0*/  STL [R1+0x2fdc], R14 ;  /* 0x002fdc0e01007387 */ /* 0x000fe20000100800 */
        /* <DEDUP_REMOVED lines=18> */
[-C--:B------:R-:W-:Y:S02]  /*3d9e0*/  LEA.HI.X.SX32 R11, R11, R0.reuse, 0x1, P1 ;  /* 0x000000000b0b7211 */ /* 0x080fe400008f0eff */
[----:B------:R-:W-:Y:S02]  /*3d9f0*/  LEA.HI.X.SX32 R10, R10, R0, 0x1, P4 ;  /* 0x000000000a0a7211 */ /* 0x000fe400020f0eff */
[----:B--2---:R-:W-:-:S05]  /*3da00*/  LEA R14, P6, R27, R17, 0x1 ;  /* 0x000000111b0e7211 */ /* 0x004fca00078c08ff */
[----:B------:R-:W-:Y:S01]  /*3da10*/  STL [R1+0x2ffc], R14 ;  /* 0x002ffc0e01007387 */ /* 0x000fe20000100800 */
[----:B------:R0:W-:Y:S03]  /*3da20*/  STL [R1+0x2fc8], R12 ;  /* 0x002fc80c01007387 */ /* 0x0001e60000100800 */
[----:B0-----:R-:W2:Y:S01]  /*3da30*/  LDL.LU R12, [R1+0x168] ;  /* 0x00016800010c7983 */ /* 0x001ea20000300800 */
        /* <DEDUP_REMOVED lines=14> */
[----:B-1----:R-:W5:Y:S04]  /*3db20*/  LDL.LU R11, [R1+0x15c] ;  /* 0x00015c00010b7983 */ /* 0x002f680000300800 */
[----:B------:R-:W-:Y:S01]  /*3db30*/  STL [R1+0x301c], R14 ;  /* 0x00301c0e01007387 */ /* 0x000fe20000100800 */
[----:B------:R0:W-:Y:S02]  /*3db40*/  STL [R1+0x2fe8], R10 ;  /* 0x002fe80a01007387 */ /* 0x0001e40000100800 */
[----:B0-----:R-:W-:-:S02]  /*3db50*/  LEA.HI.X.SX32 R10, R26, R0, 0x1, P5 ;  /* 0x000000001a0a7211 */ /* 0x001fc400028f0eff */
[----:B------:R-:W5:Y:S01]  /*3db60*/  LDL.LU R26, [R1+0x158] ;  /* 0x00015800011a7983 */ /* 0x000f620000300800 */
[----:B------:R-:W-:-:S05]  /*3db70*/  LEA R14, P4, R6, R17, 0x1 ;  /* 0x00000011060e7211 */ /* 0x000fca00078808ff */
[----:B------:R-:W-:Y:S01]  /*3db80*/  STL [R1+0x3024], R14 ;  /* 0x0030240e01007387 */ /* 0x000fe20000100800 */
[----:B------:R0:W-:Y:S02]  /*3db90*/  STL [R1+0x2ff0], R10 ;  /* 0x002ff00a01007387 */ /* 0x0001e40000100800 */
[-C--:B0-----:R-:W-:Y:S02]  /*3dba0*/  LEA.HI.X.SX32 R10, R27, R0.reuse, 0x1, P6 ;  /* 0x000000001b0a7211 */ /* 0x081fe400030f0eff */
[----:B------:R-:W5:Y:S01]  /*3dbb0*/  LDL.LU R27, [R1+0x154] ;  /* 0x00015400011b7983 */ /* 0x000f620000300800 */
[----:B------:R-:W-:Y:S02]  /*3dbc0*/  LEA R14, P5, R5, R17, 0x1 ;  /* 0x00000011050e7211 */ /* 0x000fe400078a08ff */
[----:B------:R-:W-:-:S03]  /*3dbd0*/  LEA.HI.X.SX32 R9, R9, R0, 0x1, P0 ;  /* 0x0000000009097211 */ /* 0x000fc600000f0eff */
[----:B------:R0:W-:Y:S01]  /*3dbe0*/  STL [R1+0x302c], R14 ;  /* 0x00302c0e01007387 */ /* 0x0001e20000100800 */
[----:B------:R1:W-:Y:S01]  /*3dbf0*/  STL [R1+0x2ff8], R10 ;  /* 0x002ff80a01007387 */ /* 0x0003e20000100800 */
[----:B0-----:R-:W-:Y:S02]  /*3dc00*/  LEA R14, P6, R13, R17, 0x1 ;  /* 0x000000110d0e7211 */ /* 0x001fe400078c08ff */
[----:B-1----:R-:W5:Y:S04]  /*3dc10*/  LDL.LU R10, [R1+0x150] ;  /* 0x00015000010a7983 */ /* 0x002f680000300800 */
[----:B------:R-:W-:Y:S01]  /*3dc20*/  STL [R1+0x3034], R14 ;  /* 0x0030340e01007387 */ /* 0x000fe20000100800 */
[----:B------:R0:W-:Y:S02]  /*3dc30*/  STL [R1+0x3000], R9 ;  /* 0x0030000901007387 */ /* 0x0001e40000100800 */
[----:B0-----:R-:W-:-:S02]  /*3dc40*/  LEA.HI.X.SX32 R9, R29, R0, 0x1, P1 ;  /* 0x000000001d097211 */ /* 0x001fc400008f0eff */
[-C--:B------:R-:W-:Y:S01]  /*3dc50*/  LEA R14, P0, R4, R17.reuse, 0x1 ;  /* 0x00000011040e7211 */ /* 0x080fe200078008ff */
[----:B------:R-:W5:Y:S04]  /*3dc60*/  LDL.LU R29, [R1+0x14c] ;  /* 0x00014c00011d7983 */ /* 0x000f680000300800 */
[----:B------:R-:W-:Y:S01]  /*3dc70*/  STL [R1+0x303c], R14 ;  /* 0x00303c0e01007387 */ /* 0x000fe20000100800 */
[----:B------:R0:W-:Y:S01]  /*3dc80*/  STL [R1+0x3008], R9 ;  /* 0x0030080901007387 */ /* 0x0001e20000100800 */
[----:B------:R-:W-:Y:S02]  /*3dc90*/  LEA.HI.X.SX32 R15, R8, R0, 0x1, P2 ;  /* 0x00000000080f7211 */ /* 0x000fe400010f0eff */
[----:B0-----:R-:W5:Y:S01]  /*3dca0*/  LDL.LU R9, [R1+0x148] ;  /* 0x0001480001097983 */ /* 0x001f620000300800 */
[----:B------:R-:W-:-:S05]  /*3dcb0*/  LEA R14, P1, R3, R17, 0x1 ;  /* 0x00000011030e7211 */ /* 0x000fca00078208ff */
[----:B------:R0:W-:Y:S01]  /*3dcc0*/  STL [R1+0x3044], R14 ;  /* 0x0030440e01007387 */ /* 0x0001e20000100800 */
[----:B------:R-:W5:Y:S02]  /*3dcd0*/  LDL.LU R8, [R1+0x144] ;  /* 0x0001440001087983 */ /* 0x000f640000300800 */
[----:B------:R1:W-:Y:S01]  /*3dce0*/  STL [R1+0x3010], R15 ;  /* 0x0030100f01007387 */ /* 0x0003e20000100800 */
[----:B0-----:R-:W-:Y:S02]  /*3dcf0*/  LEA R14, P2, R2, R17, 0x1 ;  /* 0x00000011020e7211 */ /* 0x001fe400078408ff */
[----:B-1----:R-:W-:-:S03]  /*3dd00*/  LEA.HI.X.SX32 R15, R7, R0, 0x1, P3 ;  /* 0x00000000070f7211 */ /* 0x002fc600018f0eff */
[----:B------:R0:W-:Y:S01]  /*3dd10*/  STL [R1+0x304c], R14 ;  /* 0x00304c0e01007387 */ /* 0x0001e20000100800 */
[----:B------:R-:W5:Y:S02]  /*3dd20*/  LDL.LU R7, [R1+0x140] ;  /* 0x0001400001077983 */ /* 0x000f640000300800 */
[----:B------:R1:W-:Y:S01]  /*3dd30*/  STL [R1+0x3018], R15 ;  /* 0x0030180f01007387 */ /* 0x0003e20000100800 */
[----:B0-----:R-:W-:Y:S02]  /*3dd40*/  LEA R14, P3, R23, R17, 0x1 ;  /* 0x00000011170e7211 */ /* 0x001fe400078608ff */
[----:B-1----:R-:W-:-:S03]  /*3dd50*/  LEA.HI.X.SX32 R15, R6, R0, 0x1, P4 ;  /* 0x00000000060f7211 */ /* 0x002fc600020f0eff */
[----:B------:R-:W-:Y:S01]  /*3dd60*/  STL [R1+0x3054], R14 ;  /* 0x0030540e01007387 */ /* 0x000fe20000100800 */
[----:B------:R-:W5:Y:S02]  /*3dd70*/  LDL.LU R6, [R1+0x13c] ;  /* 0x00013c0001067983 */ /* 0x000f640000300800 */
[----:B------:R0:W-:Y:S02]  /*3dd80*/  STL [R1+0x3020], R15 ;  /* 0x0030200f01007387 */ /* 0x0001e40000100800 */
[----:B0-----:R-:W-:Y:S02]  /*3dd90*/  LEA.HI.X.SX32 R15, R5, R0, 0x1, P5 ;  /* 0x00000000050f7211 */ /* 0x001fe400028f0eff */
[----:B--2---:R-:W-:-:S05]  /*3dda0*/  LEA R14, P4, R12, R17, 0x1 ;  /* 0x000000110c0e7211 */ /* 0x004fca00078808ff */
[----:B------:R-:W-:Y:S01]  /*3ddb0*/  STL [R1+0x305c], R14 ;  /* 0x00305c0e01007387 */ /* 0x000fe20000100800 */
[----:B------:R-:W2:Y:S02]  /*3ddc0*/  LDL.LU R5, [R1+0x138] ;  /* 0x0001380001057983 */ /* 0x000ea40000300800 */
[----:B------:R0:W-:Y:S02]  /*3ddd0*/  STL [R1+0x3028], R15 ;  /* 0x0030280f01007387 */ /* 0x0001e40000100800 */
[-C--:B0-----:R-:W-:Y:S01]  /*3dde0*/  LEA.HI.X.SX32 R15, R13, R0.reuse, 0x1, P6 ;  /* 0x000000000d0f7211 */ /* 0x081fe200030f0eff */
[----:B------:R-:W-:Y:S01]  /*3ddf0*/  LEA.HI.X.SX32 R13, R4, R0, 0x1, P0 ;  /* 0x00000000040d7211 */ /* 0x000fe200000f0eff */
[----:B---3--:R-:W-:-:S05]  /*3de00*/  LEA R14, P5, R24, R17, 0x1 ;  /* 0x00000011180e7211 */ /* 0x008fca00078a08ff */
[----:B------:R4:W-:Y:S01]  /*3de10*/  STL [R1+0x3064], R14 ;  /* 0x0030640e01007387 */ /* 0x0009e20000100800 */
[----:B------:R-:W-:Y:S02]  /*3de20*/  STL [R1+0x3030], R15 ;  /* 0x0030300f01007387 */ /* 0x000fe40000100800 */
[----:B------:R-:W3:Y:S01]  /*3de30*/  LDL.LU R4, [R1+0x134] ;  /* 0x0001340001047983 */ /* 0x000ee20000300800 */
[----:B----4-:R-:W-:-:S05]  /*3de40*/  LEA R14, P6, R25, R17, 0x1 ;  /* 0x00000011190e7211 */ /* 0x010fca00078c08ff */
[----:B------:R-:W-:Y:S01]  /*3de50*/  STL [R1+0x306c], R14 ;  /* 0x00306c0e01007387 */ /* 0x000fe20000100800 */
[----:B------:R0:W-:Y:S02]  /*3de60*/  STL [R1+0x3038], R13 ;  /* 0x0030380d01007387 */ /* 0x0001e40000100800 */
[----:B0-----:R-:W-:Y:S02]  /*3de70*/  LEA.HI.X.SX32 R13, R3, R0, 0x1, P1 ;  /* 0x00000000030d7211 */ /* 0x001fe400008f0eff */
[----:B------:R-:W4:Y:S01]  /*3de80*/  LDL.LU R3, [R1+0x130] ;  /* 0x0001300001037983 */ /* 0x000f220000300800 */
[----:B-----5:R-:W-:-:S05]  /*3de90*/  LEA R14, P0, R11, R17, 0x1 ;  /* 0x000000110b0e7211 */ /* 0x020fca00078008ff */
[----:B------:R-:W-:Y:S01]  /*3dea0*/  STL [R1+0x3074], R14 ;  /* 0x0030740e01007387 */ /* 0x000fe20000100800 */
[----:B------:R0:W-:Y:S02]  /*3deb0*/  STL [R1+0x3040], R13 ;  /* 0x0030400d01007387 */ /* 0x0001e40000100800 */
[-C--:B0-----:R-:W-:Y:S02]  /*3dec0*/  LEA.HI.X.SX32 R13, R2, R0.reuse, 0x1, P2 ;  /* 0x00000000020d7211 */ /* 0x081fe400010f0eff */
[----:B------:R-:W-:Y:S01]  /*3ded0*/  LEA R14, P1, R26, R17, 0x1 ;  /* 0x000000111a0e7211 */ /* 0x000fe200078208ff */
[----:B------:R-:W5:Y:S04]  /*3dee0*/  LDL.LU R2, [R1+0x12c] ;  /* 0x00012c0001027983 */ /* 0x000f680000300800 */
[----:B------:R-:W-:Y:S01]  /*3def0*/  STL [R1+0x307c], R14 ;  /* 0x00307c0e01007387 */ /* 0x000fe20000100800 */
[----:B------:R0:W-:Y:S02]  /*3df00*/  STL [R1+0x3048], R13 ;  /* 0x0030480d01007387 */ /* 0x0001e40000100800 */
[----:B0-----:R-:W-:-:S02]  /*3df10*/  LEA.HI.X.SX32 R13, R23, R0, 0x1, P3 ;  /* 0x00000000170d7211 */ /* 0x001fc400018f0eff */
[----:B------:R-:W5:Y:S01]  /*3df20*/  LDL.LU R23, [R1+0x128] ;  /* 0x0001280001177983 */ /* 0x000f620000300800 */
[----:B------:R-:W-:-:S05]  /*3df30*/  LEA R14, P2, R27, R17, 0x1 ;  /* 0x000000111b0e7211 */ /* 0x000fca00078408ff */
[----:B------:R-:W-:Y:S01]  /*3df40*/  STL [R1+0x3084], R14 ;  /* 0x0030840e01007387 */ /* 0x000fe20000100800 */
[----:B------:R0:W-:Y:S03]  /*3df50*/  STL [R1+0x3050], R13 ;  /* 0x0030500d01007387 */ /* 0x0001e60000100800 */
[----:B0-----:R-:W5:Y:S01]  /*3df60*/  LDL.LU R13, [R1+0x124] ;  /* 0x00012400010d7983 */ /* 0x001f620000300800 */
[----:B------:R-:W-:Y:S02]  /*3df70*/  LEA R14, P3, R10, R17, 0x1 ;  /* 0x000000110a0e7211 */ /* 0x000fe400078608ff */
[----:B------:R-:W-:-:S03]  /*3df80*/  LEA.HI.X.SX32 R12, R12, R0, 0x1, P4 ;  /* 0x000000000c0c7211 */ /* 0x000fc600020f0eff */
[----:B------:R0:W-:Y:S02]  /*3df90*/  STL [R1+0x308c], R14 ;  /* 0x00308c0e01007387 */ /* 0x0001e40000100800 */
[----:B------:R1:W-:Y:S01]  /*3dfa0*/  STL [R1+0x3058], R12 ;  /* 0x0030580c01007387 */ /* 0x0003e20000100800 */
[----:B------:R-:W-:Y:S02]  /*3dfb0*/  LEA R15, P4, R29, R17, 0x1 ;  /* 0x000000111d0f7211 */ /* 0x000fe400078808ff */
[----:B0-----:R-:W-:-:S03]  /*3dfc0*/  LEA.HI.X.SX32 R14, R24, R0, 0x1, P5 ;  /* 0x00000000180e7211 */ /* 0x001fc600028f0eff */
[----:B------:R-:W-:Y:S01]  /*3dfd0*/  STL [R1+0x3094], R15 ;  /* 0x0030940f01007387 */ /* 0x000fe20000100800 */
[----:B------:R-:W5:Y:S03]  /*3dfe0*/  LDL.LU R24, [R1+0x120] ;  /* 0x0001200001187983 */ /* 0x000f660000300800 */
[----:B------:R0:W-:Y:S01]  /*3dff0*/  STL [R1+0x3060], R14 ;  /* 0x0030600e01007387 */ /* 0x0001e20000100800 */
[----:B-1----:R-:W-:Y:S02]  /*3e000*/  LEA R12, P5, R9, R17, 0x1 ;  /* 0x00000011090c7211 */ /* 0x002fe400078a08ff */
[----:B0-----:R-:W-:-:S03]  /*3e010*/  LEA.HI.X.SX32 R14, R25, R0, 0x1, P6 ;  /* 0x00000000190e7211 */ /* 0x001fc600030f0eff */
[----:B------:R0:W-:Y:S01]  /*3e020*/  STL [R1+0x309c], R12 ;  /* 0x00309c0c01007387 */ /* 0x0001e20000100800 */
[----:B------:R-:W5:Y:S03]  /*3e030*/  LDL.LU R25, [R1+0x11c] ;  /* 0x00011c0001197983 */ /* 0x000f660000300800 */
[----:B------:R1:W-:Y:S01]  /*3e040*/  STL [R1+0x3068], R14 ;  /* 0x0030680e01007387 */ /* 0x0003e20000100800 */
[----:B0-----:R-:W-:-:S05]  /*3e050*/  LEA R12, P6, R8, R17, 0x1 ;  /* 0x00000011080c7211 */ /* 0x001fca00078c08ff */
[----:B------:R0:W-:Y:S01]  /*3e060*/  STL [R1+0x30a4], R12 ;  /* 0x0030a40c01007387 */ /* 0x0001e20000100800 */
[----:B-1----:R-:W-:-:S03]  /*3e070*/  LEA.HI.X.SX32 R14, R11, R0, 0x1, P0 ;  /* 0x000000000b0e7211 */ /* 0x002fc600000f0eff */
[----:B0-----:R-:W5:Y:S01]  /*3e080*/  LDL.LU R12, [R1+0x118] ;  /* 0x00011800010c7983 */ /* 0x001f620000300800 */
[----:B------:R-:W-:Y:S01]  /*3e090*/  LEA R11, P0, R7, R17, 0x1 ;  /* 0x00000011070b7211 */ /* 0x000fe200078008ff */
[----:B------:R0:W-:Y:S04]  /*3e0a0*/  STL [R1+0x3070], R14 ;  /* 0x0030700e01007387 */ /* 0x0001e80000100800 */
[----:B------:R1:W-:Y:S01]  /*3e0b0*/  STL [R1+0x30ac], R11 ;  /* 0x0030ac0b01007387 */ /* 0x0003e20000100800 */
[----:B0-----:R-:W-:-:S03]  /*3e0c0*/  LEA.HI.X.SX32 R14, R26, R0, 0x1, P1 ;  /* 0x000000001a0e7211 */ /* 0x001fc600008f0eff */
[----:B------:R-:W5:Y:S01]  /*3e0d0*/  LDL.LU R26, [R1+0x114] ;  /* 0x00011400011a7983 */ /* 0x000f620000300800 */
[----:B-1----:R-:W-:Y:S01]  /*3e0e0*/  LEA R11, P1, R6, R17, 0x1 ;  /* 0x00000011060b7211 */ /* 0x002fe200078208ff */
[----:B------:R0:W-:Y:S04]  /*3e0f0*/  STL [R1+0x3078], R14 ;  /* 0x0030780e01007387 */ /* 0x0001e80000100800 */
[----:B------:R2:W-:Y:S01]  /*3e100*/  STL [R1+0x30b4], R11 ;  /* 0x0030b40b01007387 */ /* 0x0005e20000100800 */
[----:B0-----:R-:W-:-:S03]  /*3e110*/  LEA.HI.X.SX32 R14, R27, R0, 0x1, P2 ;  /* 0x000000001b0e7211 */ /* 0x001fc600010f0eff */
[----:B------:R-:W5:Y:S02]  /*3e120*/  LDL.LU R27, [R1+0x110] ;  /* 0x00011000011b7983 */ /* 0x000f640000300800 */
[----:B------:R-:W-:Y:S01]  /*3e130*/  STL [R1+0x3080], R14 ;  /* 0x0030800e01007387 */ /* 0x000fe20000100800 */
[-C--:B------:R-:W-:Y:S02]  /*3e140*/  LEA.HI.X.SX32 R10, R10, R0.reuse, 0x1, P3 ;  /* 0x000000000a0a7211 */ /* 0x080fe400018f0eff */
[----:B------:R-:W-:Y:S02]  /*3e150*/  LEA.HI.X.SX32 R9, R9, R0, 0x1, P5 ;  /* 0x0000000009097211 */ /* 0x000fe400028f0eff */
[----:B--2---:R-:W-:-:S05]  /*3e160*/  LEA R11, P2, R5, R17, 0x1 ;  /* 0x00000011050b7211 */ /* 0x004fca00078408ff */
[----:B------:R0:W-:Y:S04]  /*3e170*/  STL [R1+0x30bc], R11 ;  /* 0x0030bc0b01007387 */ /* 0x0001e80000100800 */
[----:B0-----:R-:W2:Y:S01]  /*3e180*/  LDL.LU R11, [R1+0x10c] ;  /* 0x00010c00010b7983 */ /* 0x001ea20000300800 */
[----:B------:R0:W-:Y:S02]  /*3e190*/  STL [R1+0x3088], R10 ;  /* 0x0030880a01007387 */ /* 0x0001e40000100800 */
[----:B0-----:R-:W-:Y:S02]  /*3e1a0*/  LEA.HI.X.SX32 R10, R29, R0, 0x1, P4 ;  /* 0x000000001d0a7211 */ /* 0x001fe400020f0eff */
[----:B------:R-:W2:Y:S01]  /*3e1b0*/  LDL.LU R29, [R1+0x108] ;  /* 0x00010800011d7983 */ /* 0x000ea20000300800 */
[----:B---3--:R-:W-:-:S05]  /*3e1c0*/  LEA R14, P3, R4, R17, 0x1 ;  /* 0x00000011040e7211 */ /* 0x008fca00078608ff */
[----:B------:R-:W-:Y:S01]  /*3e1d0*/  STL [R1+0x30c4], R14 ;  /* 0x0030c40e01007387 */ /* 0x000fe20000100800 */
[----:B------:R0:W-:Y:S03]  /*3e1e0*/  STL [R1+0x3090], R10 ;  /* 0x0030900a01007387 */ /* 0x0001e60000100800 */
[----:B0-----:R-:W3:Y:S01]  /*3e1f0*/  LDL.LU R10, [R1+0x104] ;  /* 0x00010400010a7983 */ /* 0x001ee20000300800 */
[----:B----4-:R-:W-:-:S05]  /*3e200*/  LEA R14, P4, R3, R17, 0x1 ;  /* 0x00000011030e7211 */ /* 0x010fca00078808ff */
[----:B------:R-:W-:Y:S01]  /*3e210*/  STL [R1+0x30cc], R14 ;  /* 0x0030cc0e01007387 */ /* 0x000fe20000100800 */
[----:B------:R0:W-:Y:S03]  /*3e220*/  STL [R1+0x3098], R9 ;  /* 0x0030980901007387 */ /* 0x0001e60000100800 */
[----:B0-----:R-:W4:Y:S01]  /*3e230*/  LDL.LU R9, [R1+0x100] ;  /* 0x0001000001097983 */ /* 0x001f220000300800 */
[----:B------:R-:W-:Y:S02]  /*3e240*/  LEA.HI.X.SX32 R14, R8, R0, 0x1, P6 ;  /* 0x00000000080e7211 */ /* 0x000fe400030f0eff */
[----:B-----5:R-:W-:-:S05]  /*3e250*/  LEA R15, P5, R2, R17, 0x1 ;  /* 0x00000011020f7211 */ /* 0x020fca00078a08ff */
        /* <DEDUP_REMOVED lines=9> */
[----:B------:R-:W-:-:S05]  /*3e2f0*/  LEA R15, P0, R13, R17, 0x1 ;  /* 0x000000110d0f7211 */ /* 0x000fca00078008ff */
[----:B------:R-:W-:Y:S01]  /*3e300*/  STL [R1+0x30e4], R15 ;  /* 0x0030e40f01007387 */ /* 0x000fe20000100800 */
[----:B------:R-:W5:Y:S02]  /*3e310*/  LDL.LU R6, [R1+0xf4] ;  /* 0x0000f40001067983 */ /* 0x000f640000300800 */
        /* <DEDUP_REMOVED lines=20> */
[----:B------:R-:W-:Y:S01]  /*3e460*/  STL [R1+0x30d0], R14 ;  /* 0x0030d00e01007387 */ /* 0x000fe20000100800 */
[----:B------:R-:W-:Y:S02]  /*3e470*/  LEA R16, P5, R27, R17, 0x1 ;  /* 0x000000111b107211 */ /* 0x000fe400078a08ff */
[----:B0-----:R-:W-:-:S03]  /*3e480*/  LEA.HI.X.SX32 R15, R23, R0, 0x1, P6 ;  /* 0x00000000170f7211 */ /* 0x001fc600030f0eff */
[----:B------:R-:W-:Y:S01]  /*3e490*/  STL [R1+0x310c], R16 ;  /* 0x00310c1001007387 */ /* 0x000fe20000100800 */
[----:B------:R-:W5:Y:S03]  /*3e4a0*/  LDL.LU R23, [R1+0xe0] ;  /* 0x0000e00001177983 */ /* 0x000f660000300800 */
[----:B------:R0:W-:Y:S02]  /*3e4b0*/  STL [R1+0x30d8], R15 ;  /* 0x0030d80f01007387 */ /* 0x0001e40000100800 */
[-C--:B0-----:R-:W-:Y:S01]  /*3e4c0*/  LEA.HI.X.SX32 R15, R13, R0.reuse, 0x1, P0 ;  /* 0x000000000d0f7211 */ /* 0x081fe200000f0eff */
[----:B------:R-:W-:Y:S01]  /*3e4d0*/  LEA.HI.X.SX32 R13, R24, R0, 0x1, P1 ;  /* 0x00000000180d7211 */ /* 0x000fe200008f0eff */
[----:B--2---:R-:W-:-:S05]  /*3e4e0*/  LEA R14, P6, R11, R17, 0x1 ;  /* 0x000000110b0e7211 */ /* 0x004fca00078c08ff */
[----:B------:R0:W-:Y:S01]  /*3e4f0*/  STL [R1+0x3114], R14 ;  /* 0x0031140e01007387 */ /* 0x0001e20000100800 */
[----:B------:R-:W-:Y:S02]  /*3e500*/  STL [R1+0x30e0], R15 ;  /* 0x0030e00f01007387 */ /* 0x000fe40000100800 */
[----:B------:R-:W2:Y:S01]  /*3e510*/  LDL.LU R24, [R1+0xd4] ;  /* 0x0000d40001187983 */ /* 0x000ea20000300800 */
[----:B0-----:R-:W-:-:S05]  /*3e520*/  LEA R14, P0, R29, R17, 0x1 ;  /* 0x000000111d0e7211 */ /* 0x001fca00078008ff */
[----:B------:R0:W-:Y:S01]  /*3e530*/  STL [R1+0x311c], R14 ;  /* 0x00311c0e01007387 */ /* 0x0001e20000100800 */
[----:B------:R-:W-:Y:S01]  /*3e540*/  STL [R1+0x30e8], R13 ;  /* 0x0030e80d01007387 */ /* 0x000fe20000100800 */
[----:B0-----:R-:W-:Y:S02]  /*3e550*/  LEA.HI.X.SX32 R14, R25, R0, 0x1, P2 ;  /* 0x00000000190e7211 */ /* 0x001fe400010f0eff */
[----:B---3--:R-:W-:-:S05]  /*3e560*/  LEA R15, P1, R10, R17, 0x1 ;  /* 0x000000110a0f7211 */ /* 0x008fca00078208ff */
[----:B------:R-:W-:Y:S01]  /*3e570*/  STL [R1+0x3124], R15 ;  /* 0x0031240f01007387 */ /* 0x000fe20000100800 */
[----:B------:R-:W3:Y:S02]  /*3e580*/  LDL.LU R25, [R1+0xcc] ;  /* 0x0000cc0001197983 */ /* 0x000ee40000300800 */
[----:B------:R0:W-:Y:S02]  /*3e590*/  STL [R1+0x30f0], R14 ;  /* 0x0030f00e01007387 */ /* 0x0001e40000100800 */
[-C--:B0-----:R-:W-:Y:S02]  /*3e5a0*/  LEA.HI.X.SX32 R14, R12, R0.reuse, 0x1, P3 ;  /* 0x000000000c0e7211 */ /* 0x081fe400018f0eff */
[----:B----4-:R-:W-:Y:S01]  /*3e5b0*/  LEA R13, P2, R9, R17, 0x1 ;  /* 0x00000011090d7211 */ /* 0x010fe200078408ff */
[----:B------:R-:W-:-:S04]  /*3e5c0*/  LEA.HI.X.SX32 R12, R26, R0, 0x1, P4 ;  /* 0x000000001a0c7211 */ /* 0x000fc800020f0eff */
[----:B------:R5:W-:Y:S01]  /*3e5d0*/  STL [R1+0x312c], R13 ;  /* 0x00312c0d01007387 */ /* 0x000be20000100800 */
[----:B------:R0:W-:Y:S02]  /*3e5e0*/  STL [R1+0x30f8], R14 ;  /* 0x0030f80e01007387 */ /* 0x0001e40000100800 */
[----:B------:R-:W4:Y:S01]  /*3e5f0*/  LDL.LU R26, [R1+0xbc] ;  /* 0x0000bc00011a7983 */ /* 0x000f220000300800 */
[----:B-----5:R-:W-:-:S05]  /*3e600*/  LEA R13, P3, R8, R17, 0x1 ;  /* 0x00000011080d7211 */ /* 0x020fca00078608ff */
[----:B------:R1:W-:Y:S01]  /*3e610*/  STL [R1+0x3134], R13 ;  /* 0x0031340d01007387 */ /* 0x0003e20000100800 */
[----:B------:R-:W-:Y:S01]  /*3e620*/  STL [R1+0x3100], R12 ;  /* 0x0031000c01007387 */ /* 0x000fe20000100800 */
[----:B0-----:R-:W-:Y:S02]  /*3e630*/  LEA R14, P4, R7, R17, 0x1 ;  /* 0x00000011070e7211 */ /* 0x001fe400078808ff */
[----:B-1----:R-:W-:-:S03]  /*3e640*/  LEA.HI.X.SX32 R13, R27, R0, 0x1, P5 ;  /* 0x000000001b0d7211 */ /* 0x002fc600028f0eff */
[----:B------:R-:W-:Y:S01]  /*3e650*/  STL [R1+0x313c], R14 ;  /* 0x00313c0e01007387 */ /* 0x000fe20000100800 */
[----:B------:R-:W5:Y:S03]  /*3e660*/  LDL.LU R27, [R1+0xb4] ;  /* 0x0000b400011b7983 */ /* 0x000f660000300800 */
[----:B------:R0:W-:Y:S02]  /*3e670*/  STL [R1+0x3108], R13 ;  /* 0x0031080d01007387 */ /* 0x0001e40000100800 */
[-C--:B0-----:R-:W-:Y:S01]  /*3e680*/  LEA.HI.X.SX32 R13, R11, R0.reuse, 0x1, P6 ;  /* 0x000000000b0d7211 */ /* 0x081fe200030f0eff */
[----:B------:R-:W-:Y:S01]  /*3e690*/  LEA.HI.X.SX32 R11, R29, R0, 0x1, P0 ;  /* 0x000000001d0b7211 */ /* 0x000fe200000f0eff */
[----:B------:R-:W-:-:S05]  /*3e6a0*/  LEA R12, P5, R6, R17, 0x1 ;  /* 0x00000011060c7211 */ /* 0x000fca00078a08ff */
[----:B------:R0:W-:Y:S01]  /*3e6b0*/  STL [R1+0x3144], R12 ;  /* 0x0031440c01007387 */ /* 0x0001e20000100800 */
[----:B------:R-:W-:Y:S02]  /*3e6c0*/  STL [R1+0x3110], R13 ;  /* 0x0031100d01007387 */ /* 0x000fe40000100800 */
[----:B------:R-:W5:Y:S01]  /*3e6d0*/  LDL.LU R29, [R1+0xa4] ;  /* 0x0000a400011d7983 */ /* 0x000f620000300800 */
[----:B0-----:R-:W-:-:S05]  /*3e6e0*/  LEA R12, P6, R5, R17, 0x1 ;  /* 0x00000011050c7211 */ /* 0x001fca00078c08ff */
[----:B------:R-:W-:Y:S01]  /*3e6f0*/  STL [R1+0x314c], R12 ;  /* 0x00314c0c01007387 */ /* 0x000fe20000100800 */
[----:B------:R0:W-:Y:S02]  /*3e700*/  STL [R1+0x3118], R11 ;  /* 0x0031180b01007387 */ /* 0x0001e40000100800 */
[----:B------:R-:W5:Y:S01]  /*3e710*/  LDL.LU R28, [R1+0x94] ;  /* 0x00009400011c7983 */ /* 0x000f620000300800 */
[-C--:B------:R-:W-:Y:S02]  /*3e720*/  LEA.HI.X.SX32 R9, R9, R0.reuse, 0x1, P2 ;  /* 0x0000000009097211 */ /* 0x080fe400010f0eff */
[----:B0-----:R-:W-:Y:S02]  /*3e730*/  LEA.HI.X.SX32 R11, R10, R0, 0x1, P1 ;  /* 0x000000000a0b7211 */ /* 0x001fe400008f0eff */
[----:B------:R-:W-:-:S05]  /*3e740*/  LEA R12, P0, R4, R17, 0x1 ;  /* 0x00000011040c7211 */ /* 0x000fca00078008ff */
[----:B------:R-:W-:Y:S01]  /*3e750*/  STL [R1+0x3154], R12 ;  /* 0x0031540c01007387 */ /* 0x000fe20000100800 */
[----:B------:R-:W-:Y:S02]  /*3e760*/  STL [R1+0x3120], R11 ;  /* 0x0031200b01007387 */ /* 0x000fe40000100800 */
[----:B------:R-:W5:Y:S01]  /*3e770*/  LDL.LU R16, [R1+0x88] ;  /* 0x0000880001107983 */ /* 0x000f620000300800 */
[----:B------:R-:W-:-:S05]  /*3e780*/  LEA R10, P1, R3, R17, 0x1 ;  /* 0x00000011030a7211 */ /* 0x000fca00078208ff */
[----:B------:R-:W-:Y:S01]  /*3e790*/  STL [R1+0x315c], R10 ;  /* 0x00315c0a01007387 */ /* 0x000fe20000100800 */
[----:B------:R0:W-:Y:S02]  /*3e7a0*/  STL [R1+0x3128], R9 ;  /* 0x0031280901007387 */ /* 0x0001e40000100800 */
[----:B------:R-:W5:Y:S01]  /*3e7b0*/  LDL.LU R15, [R1+0x7c] ;  /* 0x00007c00010f7983 */ /* 0x000f620000300800 */
[----:B0-----:R-:W-:Y:S02]  /*3e7c0*/  LEA.HI.X.SX32 R9, R8, R0, 0x1, P3 ;  /* 0x0000000008097211 */ /* 0x001fe400018f0eff */
[----:B------:R-:W-:-:S05]  /*3e7d0*/  LEA R10, P2, R2, R17, 0x1 ;  /* 0x00000011020a7211 */ /* 0x000fca00078408ff */
[----:B------:R-:W-:Y:S01]  /*3e7e0*/  STL [R1+0x3164], R10 ;  /* 0x0031640a01007387 */ /* 0x000fe20000100800 */
[----:B------:R-:W5:Y:S02]  /*3e7f0*/  LDL.LU R14, [R1+0x6c] ;  /* 0x00006c00010e7983 */ /* 0x000f640000300800 */
[----:B------:R-:W-:Y:S02]  /*3e800*/  STL [R1+0x3130], R9 ;  /* 0x0031300901007387 */ /* 0x000fe40000100800 */
[----:B------:R-:W5:Y:S01]  /*3e810*/  LDL.LU R13, [R1+0x64] ;  /* 0x00006400010d7983 */ /* 0x000f620000300800 */
[----:B------:R-:W-:Y:S02]  /*3e820*/  LEA.HI.X.SX32 R7, R7, R0, 0x1, P4 ;  /* 0x0000000007077211 */ /* 0x000fe400020f0eff */
[----:B------:R-:W-:-:S05]  /*3e830*/  LEA R8, P3, R23, R17, 0x1 ;  /* 0x0000001117087211 */ /* 0x000fca00078608ff */
[----:B------:R-:W-:Y:S01]  /*3e840*/  STL [R1+0x316c], R8 ;  /* 0x00316c0801007387 */ /* 0x000fe20000100800 */
[----:B------:R-:W5:Y:S02]  /*3e850*/  LDL.LU R12, [R1+0x54] ;  /* 0x00005400010c7983 */ /* 0x000f640000300800 */
[----:B------:R0:W-:Y:S02]  /*3e860*/  STL [R1+0x3138], R7 ;  /* 0x0031380701007387 */ /* 0x0001e40000100800 */
[----:B------:R-:W5:Y:S01]  /*3e870*/  LDL.LU R11, [R1+0x4c] ;  /* 0x00004c00010b7983 */ /* 0x000f620000300800 */
[-C--:B------:R-:W-:Y:S02]  /*3e880*/  LEA.HI.X.SX32 R5, R5, R0.reuse, 0x1, P6 ;  /* 0x0000000005057211 */ /* 0x080fe400030f0eff */
[-C--:B0-----:R-:W-:Y:S02]  /*3e890*/  LEA.HI.X.SX32 R7, R6, R0.reuse, 0x1, P5 ;  /* 0x0000000006077211 */ /* 0x081fe400028f0eff */
[----:B------:R-:W-:-:S02]  /*3e8a0*/  LEA.HI.X.SX32 R3, R3, R0, 0x1, P1 ;  /* 0x0000000003037211 */ /* 0x000fc400008f0eff */
[----:B--2---:R-:W-:-:S05]  /*3e8b0*/  LEA R8, P4, R24, R17, 0x1 ;  /* 0x0000001118087211 */ /* 0x004fca00078808ff */
[----:B------:R0:W-:Y:S01]  /*3e8c0*/  STL [R1+0x3174], R8 ;  /* 0x0031740801007387 */ /* 0x0001e20000100800 */
[----:B------:R-:W2:Y:S02]  /*3e8d0*/  LDL.LU R10, [R1+0x38] ;  /* 0x00003800010a7983 */ /* 0x000ea40000300800 */
[----:B------:R1:W-:Y:S02]  /*3e8e0*/  STL [R1+0x3140], R7 ;  /* 0x0031400701007387 */ /* 0x0003e40000100800 */
[----:B------:R-:W2:Y:S01]  /*3e8f0*/  LDL.LU R9, [R1+0x2c] ;  /* 0x00002c0001097983 */ /* 0x000ea20000300800 */
[----:B---3--:R-:W-:-:S05]  /*3e900*/  LEA R6, P5, R25, R17, 0x1 ;  /* 0x0000001119067211 */ /* 0x008fca00078a08ff */
[----:B------:R-:W-:Y:S01]  /*3e910*/  STL [R1+0x317c], R6 ;  /* 0x00317c0601007387 */ /* 0x000fe20000100800 */
[----:B0-----:R-:W3:Y:S02]  /*3e920*/  LDL.LU R8, [R1+0x1c] ;  /* 0x00001c0001087983 */ /* 0x001ee40000300800 */
[----:B------:R0:W-:Y:S02]  /*3e930*/  STL [R1+0x3148], R5 ;  /* 0x0031480501007387 */ /* 0x0001e40000100800 */
[----:B-1----:R-:W2:Y:S01]  /*3e940*/  LDL.LU R7, [R1+0x14] ;  /* 0x0000140001077983 */ /* 0x002ea20000300800 */
[----:B0-----:R-:W-:Y:S02]  /*3e950*/  LEA.HI.X.SX32 R5, R4, R0, 0x1, P0 ;  /* 0x0000000004057211 */ /* 0x001fe400000f0eff */
[----:B----4-:R-:W-:-:S05]  /*3e960*/  LEA R6, P6, R26, R17, 0x1 ;  /* 0x000000111a067211 */ /* 0x010fca00078c08ff */
[----:B------:R0:W-:Y:S04]  /*3e970*/  STL [R1+0x3184], R6 ;  /* 0x0031840601007387 */ /* 0x0001e80000100800 */
[----:B0-----:R-:W4:Y:S01]  /*3e980*/  LDL.LU R6, [R1+0x10] ;  /* 0x0000100001067983 */ /* 0x001f220000300800 */
[----:B------:R0:W-:Y:S03]  /*3e990*/  STL [R1+0x3150], R5 ;  /* 0x0031500501007387 */ /* 0x0001e60000100800 */
[----:B0-----:R-:W3:Y:S01]  /*3e9a0*/  LDL.LU R5, [R1+0xc] ;  /* 0x00000c0001057983 */ /* 0x001ee20000300800 */
[----:B-----5:R-:W-:-:S05]  /*3e9b0*/  LEA R4, P0, R27, R17, 0x1 ;  /* 0x000000111b047211 */ /* 0x020fca00078008ff */
[----:B------:R0:W-:Y:S04]  /*3e9c0*/  STL [R1+0x318c], R4 ;  /* 0x00318c0401007387 */ /* 0x0001e80000100800 */
[----:B0-----:R-:W5:Y:S01]  /*3e9d0*/  LDL.LU R4, [R1+0x8] ;  /* 0x0000080001047983 */ /* 0x001f620000300800 */
[----:B------:R0:W-:Y:S02]  /*3e9e0*/  STL [R1+0x3158], R3 ;  /* 0x0031580301007387 */ /* 0x0001e40000100800 */
[----:B0-----:R-:W-:-:S05]  /*3e9f0*/  LEA R3, P1, R29, R17, 0x1 ;  /* 0x000000111d037211 */ /* 0x001fca00078208ff */
[----:B------:R0:W-:Y:S04]  /*3ea00*/  STL [R1+0x3194], R3 ;  /* 0x0031940301007387 */ /* 0x0001e80000100800 */
[----:B0-----:R-:W5:Y:S01]  /*3ea10*/  LDL.LU R3, [R1+0x4] ;  /* 0x0000040001037983 */ /* 0x001f620000300800 */
[-C--:B------:R-:W-:Y:S02]  /*3ea20*/  LEA.HI.X.SX32 R2, R2, R0.reuse, 0x1, P2 ;  /* 0x0000000002027211 */ /* 0x080fe400010f0eff */
[----:B------:R-:W-:-:S03]  /*3ea30*/  LEA.HI.X.SX32 R23, R23, R0, 0x1, P3 ;  /* 0x0000000017177211 */ /* 0x000fc600018f0eff */
[----:B------:R0:W-:Y:S02]  /*3ea40*/  STL [R1+0x3160], R2 ;  /* 0x0031600201007387 */ /* 0x0001e40000100800 */
[----:B0-----:R-:W-:-:S05]  /*3ea50*/  LEA R2, P2, R28, R17, 0x1 ;  /* 0x000000111c027211 */ /* 0x001fca00078408ff */
[----:B------:R0:W-:Y:S01]  /*3ea60*/  STL [R1+0x319c], R2 ;  /* 0x00319c0201007387 */ /* 0x0001e20000100800 */
[----:B------:R-:W-:-:S03]  /*3ea70*/  LEA.HI.X.SX32 R24, R24, R0, 0x1, P4 ;  /* 0x0000000018187211 */ /* 0x000fc600020f0eff */
[----:B0-----:R-:W5:Y:S01]  /*3ea80*/  LDL.LU R2, [R1] ;  /* 0x0000000001027983 */ /* 0x001f620000300800 */
        /* <DEDUP_REMOVED lines=22> */
[----:B------:R0:W-:Y:S04]  /*3ebf0*/  STL [R1+0x31c4], R27 ;  /* 0x0031c41b01007387 */ /* 0x0001e80000100800 */
[----:B0-----:R-:W5:Y:S01]  /*3ec00*/  LDL.LU R27, [R1+0x3c00] ;  /* 0x003c0000011b7983 */ /* 0x001f620000300800 */
[----:B------:R0:W-:Y:S02]  /*3ec10*/  STL [R1+0x3190], R29 ;  /* 0x0031901d01007387 */ /* 0x0001e40000100800 */
[----:B0-----:R-:W-:-:S05]  /*3ec20*/  LEA R29, P1, R11, R17, 0x1 ;  /* 0x000000110b1d7211 */ /* 0x001fca00078208ff */
[----:B------:R0:W-:Y:S04]  /*3ec30*/  STL [R1+0x31cc], R29 ;  /* 0x0031cc1d01007387 */ /* 0x0001e80000100800 */
[----:B0-----:R-:W5:Y:S01]  /*3ec40*/  LDL.LU R29, [R1+0x3bfc] ;  /* 0x003bfc00011d7983 */ /* 0x001f620000300800 */
[----:B------:R-:W-:-:S05]  /*3ec50*/  LEA.HI.X.SX32 R28, R28, R0, 0x1, P2 ;  /* 0x000000001c1c7211 */ /* 0x000fca00010f0eff */
[----:B------:R2:W-:Y:S01]  /*3ec60*/  STL [R1+0x3198], R28 ;  /* 0x0031981c01007387 */ /* 0x0005e20000100800 */
[----:B------:R-:W-:Y:S02]  /*3ec70*/  LEA.HI.X.SX32 R15, R15, R0, 0x1, P4 ;  /* 0x000000000f0f7211 */ /* 0x000fe400020f0eff */
[----:B--2---:R-:W-:-:S05]  /*3ec80*/  LEA R28, P2, R10, R17, 0x1 ;  /* 0x000000110a1c7211 */ /* 0x004fca00078408ff */
[----:B------:R0:W-:Y:S02]  /*3ec90*/  STL [R1+0x31d4], R28 ;  /* 0x0031d41c01007387 */ /* 0x0001e40000100800 */
[----:B0-----:R-:W-:Y:S01]  /*3eca0*/  LEA.HI.X.SX32 R28, R16, R0, 0x1, P3 ;  /* 0x00000000101c7211 */ /* 0x001fe200018f0eff */
[----:B------:R-:W-:-:S04]  /*3ecb0*/  LEA R16, P3, R9, R17, 0x1 ;  /* 0x0000001109107211 */ /* 0x000fc800078608ff */
[----:B------:R3:W-:Y:S01]  /*3ecc0*/  STL [R1+0x31a0], R28 ;  /* 0x0031a01c01007387 */ /* 0x0007e20000100800 */
[----:B------:R0:W-:Y:S02]  /*3ecd0*/  STL [R1+0x31dc], R16 ;  /* 0x0031dc1001007387 */ /* 0x0001e40000100800 */
[----:B------:R1:W-:Y:S01]  /*3ece0*/  STL [R1+0x31a8], R15 ;  /* 0x0031a80f01007387 */ /* 0x0003e20000100800 */
[-C--:B------:R-:W-:Y:S02]  /*3ecf0*/  LEA.HI.X.SX32 R12, R12, R0.reuse, 0x1, P0 ;  /* 0x000000000c0c7211 */ /* 0x080fe400000f0eff */
[-C--:B---3--:R-:W-:Y:S02]  /*3ed00*/  LEA R28, P4, R8, R17.reuse, 0x1 ;  /* 0x00000011081c7211 */ /* 0x088fe400078808ff */
[-C--:B0-----:R-:W-:Y:S01]  /*3ed10*/  LEA.HI.X.SX32 R16, R14, R0.reuse, 0x1, P5 ;  /* 0x000000000e107211 */ /* 0x081fe200028f0eff */
[-C--:B-1----:R-:W-:Y:S01]  /*3ed20*/  LEA R15, P5, R7, R17.reuse, 0x1 ;  /* 0x00000011070f7211 */ /* 0x082fe200078a08ff */
[----:B------:R-:W-:Y:S01]  /*3ed30*/  LEA.HI.X.SX32 R14, R13, R0, 0x1, P6 ;  /* 0x000000000d0e7211 */ /* 0x000fe200030f0eff */
[-C--:B----4-:R-:W-:Y:S01]  /*3ed40*/  LEA R13, P6, R6, R17.reuse, 0x1 ;  /* 0x00000011060d7211 */ /* 0x090fe200078c08ff */
[----:B------:R-:W-:Y:S01]  /*3ed50*/  STL [R1+0x31e4], R28 ;  /* 0x0031e41c01007387 */ /* 0x000fe20000100800 */
[----:B------:R-:W-:Y:S02]  /*3ed60*/  STL [R1+0x31b0], R16 ;  /* 0x0031b01001007387 */ /* 0x000fe40000100800 */
[----:B------:R-:W-:Y:S02]  /*3ed70*/  STL [R1+0x31ec], R15 ;  /* 0x0031ec0f01007387 */ /* 0x000fe40000100800 */
[----:B------:R0:W-:Y:S01]  /*3ed80*/  STL [R1+0x31b8], R14 ;  /* 0x0031b80e01007387 */ /* 0x0001e20000100800 */
[----:B------:R1:W-:Y:S01]  /*3ed90*/  STL [R1+0x31f4], R13 ;  /* 0x0031f40d01007387 */ /* 0x0003e20000100800 */
[----:B------:R5:W-:Y:S01]  /*3eda0*/  STL [R1+0x31c0], R12 ;  /* 0x0031c00c01007387 */ /* 0x000be20000100800 */
[----:B0-----:R-:W-:-:S02]  /*3edb0*/  LEA R14, P0, R5, R17, 0x1 ;  /* 0x00000011050e7211 */ /* 0x001fc400078008ff */
[-C--:B-1----:R-:W-:Y:S02]  /*3edc0*/  LEA.HI.X.SX32 R13, R11, R0.reuse, 0x1, P1 ;  /* 0x000000000b0d7211 */ /* 0x082fe400008f0eff */
[-C--:B-----5:R-:W-:Y:S02]  /*3edd0*/  LEA R12, P1, R4, R17.reuse, 0x1 ;  /* 0x00000011040c7211 */ /* 0x0a0fe400078208ff */
[----:B------:R-:W-:Y:S01]  /*3ede0*/  LEA.HI.X.SX32 R11, R10, R0, 0x1, P2 ;  /* 0x000000000a0b7211 */ /* 0x000fe200010f0eff */
[----:B------:R-:W-:Y:S01]  /*3edf0*/  STL [R1+0x31fc], R14 ;  /* 0x0031fc0e01007387 */ /* 0x000fe20000100800 */
[----:B------:R-:W-:Y:S02]  /*3ee00*/  STL [R1+0x31c8], R13 ;  /* 0x0031c80d01007387 */ /* 0x000fe40000100800 */
[----:B------:R0:W-:Y:S02]  /*3ee10*/  STL [R1+0x3204], R12 ;  /* 0x0032040c01007387 */ /* 0x0001e40000100800 */
[----:B0-----:R-:W2:Y:S01]  /*3ee20*/  LDL.64 R12, [R1+0x1bd0] ;  /* 0x001bd000010c7983 */ /* 0x001ea20000100a00 */
[----:B------:R-:W-:Y:S01]  /*3ee30*/  STL [R1+0x31d0], R11 ;  /* 0x0031d00b01007387 */ /* 0x000fe20000100800 */
[----:B------:R-:W-:-:S05]  /*3ee40*/  LEA R10, P2, R3, R17, 0x1 ;  /* 0x00000011030a7211 */ /* 0x000fca00078408ff */
[----:B------:R0:W-:Y:S04]  /*3ee50*/  STL [R1+0x320c], R10 ;  /* 0x00320c0a01007387 */ /* 0x0001e80000100800 */
[----:B0-----:R-:W3:Y:S01]  /*3ee60*/  LDL.64 R10, [R1+0x1bd8] ;  /* 0x001bd800010a7983 */ /* 0x001ee20000100a00 */
[-C--:B------:R-:W-:Y:S02]  /*3ee70*/  LEA.HI.X.SX32 R14, R9, R0.reuse, 0x1, P3 ;  /* 0x00000000090e7211 */ /* 0x080fe400018f0eff */
[----:B------:R-:W-:-:S03]  /*3ee80*/  LEA.HI.X.SX32 R8, R8, R0, 0x1, P4 ;  /* 0x0000000008087211 */ /* 0x000fc600020f0eff */
[----:B------:R-:W-:Y:S01]  /*3ee90*/  STL [R1+0x31d8], R14 ;  /* 0x0031d80e01007387 */ /* 0x000fe20000100800 */
[----:B------:R-:W-:-:S05]  /*3eea0*/  LEA R9, P3, R2, R17, 0x1 ;  /* 0x0000001102097211 */ /* 0x000fca00078608ff */
[----:B------:R0:W-:Y:S01]  /*3eeb0*/  STL [R1+0x3214], R9 ;  /* 0x0032140901007387 */ /* 0x0001e20000100800 */
[----:B------:R1:W-:Y:S01]  /*3eec0*/  STL [R1+0x31e0], R8 ;  /* 0x0031e00801007387 */ /* 0x0003e20000100800 */
[-C--:B------:R-:W-:Y:S02]  /*3eed0*/  LEA.HI.X.SX32 R5, R5, R0.reuse, 0x1, P0 ;  /* 0x0000000005057211 */ /* 0x080fe400000f0eff */
[-C--:B0-----:R-:W-:Y:S01]  /*3eee0*/  LEA.HI.X.SX32 R9, R7, R0.reuse, 0x1, P5 ;  /* 0x0000000007097211 */ /* 0x081fe200028f0eff */
[-C--:B------:R-:W-:Y:S01]  /*3eef0*/  LEA.HI.X.SX32 R7, R6, R0.reuse, 0x1, P6 ;  /* 0x0000000006077211 */ /* 0x080fe200030f0eff */
[----:B------:R-:W-:Y:S01]  /*3ef00*/  LEA.HI.X.SX32 R2, R2, R0, 0x1, P3 ;  /* 0x0000000002027211 */ /* 0x000fe200018f0eff */
[----:B------:R-:W-:Y:S02]  /*3ef10*/  IMAD R20, R20, c[0x0][0x190], RZ ;  /* 0x0000640014147a24 */ /* 0x000fe400078e02ff */
[----:B------:R-:W-:Y:S02]  /*3ef20*/  IMAD R19, R19, c[0x0][0x190], RZ ;  /* 0x0000640013137a24 */ /* 0x000fe400078e02ff */
[----:B------:R-:W-:-:S02]  /*3ef30*/  IMAD R21, R21, c[0x0][0x190], RZ ;  /* 0x0000640015157a24 */ /* 0x000fc400078e02ff */
[----:B------:R-:W-:Y:S01]  /*3ef40*/  IMAD R18, R18, c[0x0][0x190], RZ ;  /* 0x0000640012127a24 */ /* 0x000fe200078e02ff */
[-C--:B------:R-:W-:Y:S02]  /*3ef50*/  LEA R6, P6, R26, R17.reuse, 0x1 ;  /* 0x000000111a067211 */ /* 0x080fe400078c08ff */
[-C--:B-1----:R-:W-:Y:S02]  /*3ef60*/  LEA R8, P5, R27, R17.reuse, 0x1 ;  /* 0x000000111b087211 */ /* 0x082fe400078a08ff */
[----:B------:R-:W-:-:S05]  /*3ef70*/  LEA R14, P4, R29, R17, 0x1 ;  /* 0x000000111d0e7211 */ /* 0x000fca00078808ff */
[----:B------:R-:W-:Y:S01]  /*3ef80*/  STL [R1+0x321c], R14 ;  /* 0x00321c0e01007387 */ /* 0x000fe20000100800 */
[----:B------:R-:W-:Y:S02]  /*3ef90*/  STL [R1+0x31e8], R9 ;  /* 0x0031e80901007387 */ /* 0x000fe40000100800 */
[----:B------:R-:W-:Y:S02]  /*3efa0*/  STL [R1+0x3224], R8 ;  /* 0x0032240801007387 */ /* 0x000fe40000100800 */
[----:B------:R0:W-:Y:S01]  /*3efb0*/  STL [R1+0x31f0], R7 ;  /* 0x0031f00701007387 */ /* 0x0001e20000100800 */
[----:B------:R1:W-:Y:S01]  /*3efc0*/  STL [R1+0x322c], R6 ;  /* 0x00322c0601007387 */ /* 0x0003e20000100800 */
[----:B------:R4:W-:Y:S01]  /*3efd0*/  STL [R1+0x31f8], R5 ;  /* 0x0031f80501007387 */ /* 0x0009e20000100800 */
[-C--:B0-----:R-:W-:Y:S02]  /*3efe0*/  LEA R7, P0, R25, R17.reuse, 0x1 ;  /* 0x0000001119077211 */ /* 0x081fe400078008ff */
[-C--:B-1----:R-:W-:Y:S01]  /*3eff0*/  LEA.HI.X.SX32 R6, R4, R0.reuse, 0x1, P1 ;  /* 0x0000000004067211 */ /* 0x082fe200008f0eff */
[-C--:B----4-:R-:W-:Y:S01]  /*3f000*/  LEA R5, P1, R24, R17.reuse, 0x1 ;  /* 0x0000001118057211 */ /* 0x090fe200078208ff */
[----:B------:R-:W-:Y:S01]  /*3f010*/  LEA.HI.X.SX32 R4, R3, R0, 0x1, P2 ;  /* 0x0000000003047211 */ /* 0x000fe200010f0eff */
[----:B------:R-:W-:Y:S02]  /*3f020*/  STL [R1+0x3234], R7 ;  /* 0x0032340701007387 */ /* 0x000fe40000100800 */
[----:B------:R-:W-:Y:S01]  /*3f030*/  STL [R1+0x3200], R6 ;  /* 0x0032000601007387 */ /* 0x000fe20000100800 */
[-C--:B------:R-:W-:Y:S01]  /*3f040*/  LEA R3, P2, R23, R17.reuse, 0x1 ;  /* 0x0000001117037211 */ /* 0x080fe200078408ff */
[----:B------:R-:W-:Y:S01]  /*3f050*/  STL [R1+0x3238], R5 ;  /* 0x0032380501007387 */ /* 0x000fe20000100800 */
[----:B------:R0:W-:Y:S03]  /*3f060*/  STL [R1+0x3208], R4 ;  /* 0x0032080401007387 */ /* 0x0001e60000100800 */
[----:B------:R1:W-:Y:S02]  /*3f070*/  STL [R1+0x323c], R3 ;  /* 0x00323c0301007387 */ /* 0x0003e40000100800 */
[----:B------:R4:W-:Y:S01]  /*3f080*/  STL [R1+0x3210], R2 ;  /* 0x0032100201007387 */ /* 0x0009e20000100800 */
[----:B0-----:R-:W-:-:S02]  /*3f090*/  LEA R4, P3, R22, R17, 0x1 ;  /* 0x0000001116047211 */ /* 0x001fc400078608ff */
[-C--:B-1----:R-:W-:Y:S01]  /*3f0a0*/  LEA.HI.X.SX32 R3, R29, R0.reuse, 0x1, P4 ;  /* 0x000000001d037211 */ /* 0x082fe200020f0eff */
[-C--:B----4-:R-:W-:Y:S02]  /*3f0b0*/  LEA R2, P4, R20, R17.reuse, 0x1 ;  /* 0x0000001114027211 */ /* 0x090fe400078808ff */
[----:B------:R0:W-:Y:S02]  /*3f0c0*/  STL [R1+0x3240], R4 ;  /* 0x0032400401007387 */ /* 0x0001e40000100800 */
[----:B------:R1:W-:Y:S02]  /*3f0d0*/  STL [R1+0x3218], R3 ;  /* 0x0032180301007387 */ /* 0x0003e40000100800 */
[----:B------:R4:W-:Y:S01]  /*3f0e0*/  STL [R1+0x3244], R2 ;  /* 0x0032440201007387 */ /* 0x0009e20000100800 */
[-C--:B0-----:R-:W-:Y:S01]  /*3f0f0*/  LEA.HI.X.SX32 R4, R27, R0.reuse, 0x1, P5 ;  /* 0x000000001b047211 */ /* 0x081fe200028f0eff */
[----:B-1----:R-:W-:Y:S01]  /*3f100*/  LEA R3, P5, R19, R17, 0x1 ;  /* 0x0000001113037211 */ /* 0x002fe200078a08ff */
[----:B----4-:R-:W-:-:S03]  /*3f110*/  LEA.HI.X.SX32 R2, R26, R0, 0x1, P6 ;  /* 0x000000001a027211 */ /* 0x010fc600030f0eff */
[----:B------:R0:W-:Y:S01]  /*3f120*/  STL [R1+0x3220], R4 ;  /* 0x0032200401007387 */ /* 0x0001e20000100800 */
[----:B------:R1:W-:Y:S02]  /*3f130*/  STL [R1+0x3248], R3 ;  /* 0x0032480301007387 */ /* 0x0003e40000100800 */
[----:B------:R4:W-:Y:S01]  /*3f140*/  STL [R1+0x3228], R2 ;  /* 0x0032280201007387 */ /* 0x0009e20000100800 */
[----:B0-----:R-:W-:Y:S02]  /*3f150*/  LEA R4, P6, R21, R17, 0x1 ;  /* 0x0000001115047211 */ /* 0x001fe400078c08ff */
[-C--:B-1----:R-:W-:Y:S01]  /*3f160*/  LEA.HI.X.SX32 R3, R25, R0.reuse, 0x1, P0 ;  /* 0x0000000019037211 */ /* 0x082fe200000f0eff */
[----:B----4-:R-:W-:Y:S02]  /*3f170*/  IMAD.MOV.U32 R2, RZ, RZ, c[0x0][0x188] ;  /* 0x00006200ff027624 */ /* 0x010fe400078e00ff */
[----:B------:R0:W-:Y:S02]  /*3f180*/  STL [R1+0x324c], R4 ;  /* 0x00324c0401007387 */ /* 0x0001e40000100800 */
[----:B------:R1:W-:Y:S01]  /*3f190*/  STL [R1+0x3230], R3 ;  /* 0x0032300301007387 */ /* 0x0003e20000100800 */
[----:B------:R-:W-:-:S02]  /*3f1a0*/  LEA.HI.X.SX32 R5, R24, R0, 0x1, P1 ;  /* 0x0000000018057211 */ /* 0x000fc400008f0eff */
[C---:B0-----:R-:W-:Y:S02]  /*3f1b0*/  LEA R4, P0, R18.reuse, R17, 0x1 ;  /* 0x0000001112047211 */ /* 0x041fe400078008ff */
[-C--:B-1----:R-:W-:Y:S02]  /*3f1c0*/  LEA.HI.X.SX32 R3, R23, R0.reuse, 0x1, P2 ;  /* 0x0000000017037211 */ /* 0x082fe400010f0eff */
[-C--:B------:R-:W-:Y:S01]  /*3f1d0*/  LEA.HI.X.SX32 R6, R19, R0.reuse, 0x1, P5 ;  /* 0x0000000013067211 */ /* 0x080fe200028f0eff */
[----:B------:R0:W-:Y:S01]  /*3f1e0*/  STL [R1+0x2404], R4 ;  /* 0x0024040401007387 */ /* 0x0001e20000100800 */
[----:B------:R1:W-:Y:S02]  /*3f1f0*/  STL [R1+0x23f0], R5 ;  /* 0x0023f00501007387 */ /* 0x0003e40000100800 */
[----:B------:R-:W-:Y:S01]  /*3f200*/  STL [R1+0x23f4], R3 ;  /* 0x0023f40301007387 */ /* 0x000fe20000100800 */
[-C--:B------:R-:W-:Y:S01]  /*3f210*/  LEA.HI.X.SX32 R7, R18, R0.reuse, 0x1, P0 ;  /* 0x0000000012077211 */ /* 0x080fe200000f0eff */
[----:B0-----:R-:W-:Y:S01]  /*3f220*/  IMAD R4, R2, 0x7f, RZ ;  /* 0x0000007f02047824 */ /* 0x001fe200078e02ff */
[----:B------:R-:W-:-:S02]  /*3f230*/  LEA.HI.X.SX32 R2, R20, R0, 0x1, P4 ;  /* 0x0000000014027211 */ /* 0x000fc400020f0eff */
[-C--:B-1----:R-:W-:Y:S01]  /*3f240*/  LEA.HI.X.SX32 R5, R21, R0.reuse, 0x1, P6 ;  /* 0x0000000015057211 */ /* 0x082fe200030f0eff */
[----:B------:R-:W-:Y:S02]  /*3f250*/  LEA.HI.X.SX32 R0, R22, R0, 0x1, P3 ;  /* 0x0000000016007211 */ /* 0x000fe400018f0eff */
[----:B------:R2:W-:Y:S01]  /*3f260*/  STL [R1+0x23f8], R2 ;  /* 0x0023f80201007387 */ /* 0x0005e20000100800 */
[----:B------:R0:W-:Y:S02]  /*3f270*/  STL [R1+0x23fc], R6 ;  /* 0x0023fc0601007387 */ /* 0x0001e40000100800 */
[----:B------:R-:W-:Y:S02]  /*3f280*/  STL [R1+0x2408], R5 ;  /* 0x0024080501007387 */ /* 0x000fe40000100800 */
[----:B------:R1:W-:Y:S01]  /*3f290*/  STL [R1+0x2400], R7 ;  /* 0x0024000701007387 */ /* 0x0003e20000100800 */
[----:B------:R-:W-:Y:S01]  /*3f2a0*/  STL [R1+0x1bfc], R0 ;  /* 0x001bfc0001007387 */ /* 0x000fe20000100800 */
[----:B--2---:R-:W-:-:S04]  /*3f2b0*/  IMAD.WIDE R2, R4, 0x2, R12 ;  /* 0x0000000204027825 */ /* 0x004fc800078e020c */
[----:B0-----:R-:W-:Y:S02]  /*3f2c0*/  IMAD.MOV.U32 R6, RZ, RZ, c[0x0][0x188] ;  /* 0x00006200ff067624 */ /* 0x001fe400078e00ff */
[----:B------:R-:W-:Y:S02]  /*3f2d0*/  IMAD.MOV.U32 R8, RZ, RZ, c[0x0][0x188] ;  /* 0x00006200ff087624 */ /* 0x000fe400078e00ff */
[----:B-1----:R-:W-:Y:S01]  /*3f2e0*/  IMAD R7, R6, 0x7e, RZ ;  /* 0x0000007e06077824 */ /* 0x002fe200078e02ff */
[----:B------:R-:W-:Y:S01]  /*3f2f0*/  STL [R1+0x1c04], R2 ;  /* 0x001c040201007387 */ /* 0x000fe20000100800 */
[----:B------:R0:W-:Y:S02]  /*3f300*/  STL [R1+0x1c00], R3 ;  /* 0x001c000301007387 */ /* 0x0001e40000100800 */
[----:B------:R-:W-:Y:S02]  /*3f310*/  IMAD R6, R8, 0x7d, RZ ;  /* 0x0000007d08067824 */ /* 0x000fe400078e02ff */
[----:B---3--:R-:W-:-:S04]  /*3f320*/  IMAD.WIDE R4, R4, 0x2, R10 ;  /* 0x0000000204047825 */ /* 0x008fc800078e020a */
[----:B0-----:R-:W-:Y:S01]  /*3f330*/  IMAD.WIDE R2, R7, 0x2, R12 ;  /* 0x0000000207027825 */ /* 0x001fe200078e020c */
[----:B------:R-:W-:Y:S03]  /*3f340*/  STL [R1+0x1c0c], R4 ;  /* 0x001c0c0401007387 */ /* 0x000fe60000100800 */
[----:B------:R0:W-:Y:S02]  /*3f350*/  STL [R1+0x1c08], R5 ;  /* 0x001c080501007387 */ /* 0x0001e40000100800 */
[----:B------:R-:W-:Y:S02]  /*3f360*/  STL [R1+0x1c14], R2 ;  /* 0x001c140201007387 */ /* 0x000fe40000100800 */
[----:B------:R1:W-:Y:S02]  /*3f370*/  STL [R1+0x1c10], R3 ;  /* 0x001c100301007387 */ /* 0x0003e40000100800 */
[----:B------:R-:W-:-:S02]  /*3f380*/  IMAD R0, R8, 0x7c, RZ ;  /* 0x0000007c08007824 */ /* 0x000fc400078e02ff */
[----:B0-----:R-:W-:-:S04]  /*3f390*/  IMAD.WIDE R4, R7, 0x2, R10 ;  /* 0x0000000207047825 */ /* 0x001fc800078e020a */
[----:B-1----:R-:W-:-:S04]  /*3f3a0*/  IMAD.WIDE R2, R6, 0x2, R12 ;  /* 0x0000000206027825 */ /* 0x002fc800078e020c */
[----:B------:R-:W-:Y:S01]  /*3f3b0*/  IMAD.WIDE R6, R6, 0x2, R10 ;  /* 0x0000000206067825 */ /* 0x000fe200078e020a */
[----:B------:R-:W-:Y:S03]  /*3f3c0*/  STL [R1+0x1c1c], R4 ;  /* 0x001c1c0401007387 */ /* 0x000fe60000100800 */
[----:B------:R-:W-:Y:S02]  /*3f3d0*/  STL [R1+0x1c18], R5 ;  /* 0x001c180501007387 */ /* 0x000fe40000100800 */
[----:B------:R-:W-:Y:S02]  /*3f3e0*/  STL [R1+0x1c24], R2 ;  /* 0x001c240201007387 */ /* 0x000fe40000100800 */
[----:B------:R0:W-:Y:S01]  /*3f3f0*/  STL [R1+0x1c20], R3 ;  /* 0x001c200301007387 */ /* 0x0001e20000100800 */
[----:B------:R1:W-:Y:S01]  /*3f400*/  STL [R1+0x1c2c], R6 ;  /* 0x001c2c0601007387 */ /* 0x0003e20000100800 */
[----:B------:R-:W-:Y:S02]  /*3f410*/  STL [R1+0x1c28], R7 ;  /* 0x001c280701007387 */ /* 0x000fe40000100800 */
[----:B0-----:R-:W-:-:S04]  /*3f420*/  IMAD.WIDE R2, R0, 0x2, R12 ;  /* 0x0000000200027825 */ /* 0x001fc800078e020c */
[----:B-1----:R-:W-:Y:S02]  /*3f430*/  IMAD R6, R8, 0x7b, RZ ;  /* 0x0000007b08067824 */ /* 0x002fe400078e02ff */
[----:B------:R-:W-:Y:S01]  /*3f440*/  IMAD.WIDE R4, R0, 0x2, R10 ;  /* 0x0000000200047825 */ /* 0x000fe200078e020a */
[----:B------:R-:W-:Y:S03]  /*3f450*/  STL [R1+0x1c34], R2 ;  /* 0x001c340201007387 */ /* 0x000fe60000100800 */
[----:B------:R0:W-:Y:S02]  /*3f460*/  STL [R1+0x1c30], R3 ;  /* 0x001c300301007387 */ /* 0x0001e40000100800 */
[----:B------:R-:W-:Y:S02]  /*3f470*/  IMAD R0, R8, 0x7a, RZ ;  /* 0x0000007a08007824 */ /* 0x000fe400078e02ff */
[----:B------:R-:W-:Y:S01]  /*3f480*/  STL [R1+0x1c3c], R4 ;  /* 0x001c3c0401007387 */ /* 0x000fe20000100800 */
[----:B------:R1:W-:Y:S01]  /*3f490*/  STL [R1+0x1c38], R5 ;  /* 0x001c380501007387 */ /* 0x0003e20000100800 */
[----:B0-----:R-:W-:-:S04]  /*3f4a0*/  IMAD.WIDE R2, R6, 0x2, R12 ;  /* 0x0000000206027825 */ /* 0x001fc800078e020c */
[--C-:B------:R-:W-:Y:S01]  /*3f4b0*/  IMAD.WIDE R6, R6, 0x2, R10.reuse ;  /* 0x0000000206067825 */ /* 0x100fe200078e020a */
[----:B------:R-:W-:Y:S03]  /*3f4c0*/  STL [R1+0x1c44], R2 ;  /* 0x001c440201007387 */ /* 0x000fe60000100800 */
[----:B------:R0:W-:Y:S02]  /*3f4d0*/  STL [R1+0x1c40], R3 ;  /* 0x001c400301007387 */ /* 0x0001e40000100800 */
[----:B------:R2:W-:Y:S02]  /*3f4e0*/  STL [R1+0x1c4c], R6 ;  /* 0x001c4c0601007387 */ /* 0x0005e40000100800 */
[----:B------:R-:W-:Y:S02]  /*3f4f0*/  STL [R1+0x1c48], R7 ;  /* 0x001c480701007387 */ /* 0x000fe40000100800 */
[----:B-1----:R-:W-:-:S04]  /*3f500*/  IMAD.WIDE R4, R0, 0x2, R10 ;  /* 0x0000000200047825 */ /* 0x002fc800078e020a */
[----:B0-----:R-:W-:-:S04]  /*3f510*/  IMAD.WIDE R2, R0, 0x2, R12 ;  /* 0x0000000200027825 */ /* 0x001fc800078e020c */
[C---:B--2---:R-:W-:Y:S01]  /*3f520*/  IMAD R6, R8.reuse, 0x79, RZ ;  /* 0x0000007908067824 */ /* 0x044fe200078e02ff */
[----:B------:R-:W-:Y:S01]  /*3f530*/  STL [R1+0x1c54], R2 ;  /* 0x001c540201007387 */ /* 0x000fe20000100800 */
        /* <DEDUP_REMOVED lines=393> */
[----:B------:R-:W-:Y:S02]  /*40dd0*/  IMAD.SHL.U32 R0, R8, 0x40, RZ ;  /* 0x0000004008007824 */ /* 0x000fe400078e00ff */
        /* <DEDUP_REMOVED lines=440> */
[----:B------:R-:W-:Y:S02]  /*42960*/  STL [R1+0x23cc], R6 ;  /* 0x0023cc0601007387 */ /* 0x000fe40000100800 */
[C---:B-1----:R-:W-:Y:S01]  /*42970*/  IMAD.WIDE R4, R0.reuse, 0x2, R10 ;  /* 0x0000000200047825 */ /* 0x042fe200078e020a */
[----:B------:R1:W-:Y:S03]  /*42980*/  STL [R1+0x23c8], R7 ;  /* 0x0023c80701007387 */ /* 0x0003e60000100800 */
[----:B0-----:R-:W-:-:S04]  /*42990*/  IMAD.WIDE R2, R0, 0x2, R12 ;  /* 0x0000000200027825 */ /* 0x001fc800078e020c */
[C---:B-1----:R-:W-:Y:S01]  /*429a0*/  IMAD.WIDE R6, R8.reuse, 0x2, R12 ;  /* 0x0000000208067825 */ /* 0x042fe200078e020c */
[----:B------:R-:W-:Y:S03]  /*429b0*/  STL [R1+0x23d4], R2 ;  /* 0x0023d40201007387 */ /* 0x000fe60000100800 */
[----:B------:R0:W-:Y:S02]  /*429c0*/  STL [R1+0x23d0], R3 ;  /* 0x0023d00301007387 */ /* 0x0001e40000100800 */
[----:B------:R-:W-:Y:S02]  /*429d0*/  STL [R1+0x23dc], R4 ;  /* 0x0023dc0401007387 */ /* 0x000fe40000100800 */
[----:B------:R-:W-:Y:S01]  /*429e0*/  STL [R1+0x23d8], R5 ;  /* 0x0023d80501007387 */ /* 0x000fe20000100800 */
[----:B------:R-:W-:Y:S01]  /*429f0*/  STL [R1+0x23e4], R6 ;  /* 0x0023e40601007387 */ /* 0x000fe20000100800 */
[----:B------:R-:W-:Y:S02]  /*42a00*/  STL [R1+0x23e0], R7 ;  /* 0x0023e00701007387 */ /* 0x000fe40000100800 */
[----:B0-----:R-:W-:-:S05]  /*42a10*/  IMAD.WIDE R2, R8, 0x2, R10 ;  /* 0x0000000208027825 */ /* 0x001fca00078e020a */
[----:B------:R-:W-:Y:S01]  /*42a20*/  STL [R1+0x23ec], R2 ;  /* 0x0023ec0201007387 */ /* 0x000fe20000100800 */
[----:B------:R0:W-:Y:S02]  /*42a30*/  STL [R1+0x23e8], R3 ;  /* 0x0023e80301007387 */ /* 0x0001e40000100800 */
[----:B------:R1:W-:Y:S02]  /*42a40*/  STL [R1+0x1bcc], RZ ;  /* 0x001bccff01007387 */ /* 0x0003e40000100800 */
[----:B------:R1:W-:Y:S01]  /*42a50*/  STL [R1+0x1320], RZ ;  /* 0x001320ff01007387 */ /* 0x0003e20000100800 */
[----:B------:R1:W-:Y:S01]  /*42a60*/  STL [R1+0x1324], RZ ;  /* 0x001324ff01007387 */ /* 0x0003e20000100800 */
[----:B------:R1:W-:Y:S02]  /*42a70*/  STL [R1+0x1328], RZ ;  /* 0x001328ff01007387 */ /* 0x0003e40000100800 */
        /* <DEDUP_REMOVED lines=834> */
[----:B------:R-:W2:Y:S04]  /*45ea0*/  S2R R10, SR_TID.X ;  /* 0x00000000000a7919 */ /* 0x000ea80000002100 */
        /* <DEDUP_REMOVED lines=10> */
[----:B0-----:R-:W-:Y:S01]  /*45f50*/  IMAD.SHL.U32 R3, R8, 0x80, RZ ;  /* 0x0000008008037824 */ /* 0x001fe200078e00ff */
[----:B------:R-:W-:-:S02]  /*45f60*/  ULDC UR4, c[0x0][0x18c] ;  /* 0x0000630000047ab9 */ /* 0x000fc40000000800 */
[----:B------:R-:W-:Y:S01]  /*45f70*/  USHF.L.U32 UR4, UR4, 0x7, URZ ;  /* 0x0000000704047899 */ /* 0x000fe2000800063f */
[C---:B--2---:R-:W-:Y:S01]  /*45f80*/  LOP3.LUT R9, R10.reuse, 0x7f, RZ, 0xc0, !PT ;  /* 0x0000007f0a097812 */ /* 0x044fe200078ec0ff */
[----:B------:R-:W-:-:S04]  /*45f90*/  IMAD.SHL.U32 R4, R10, 0x40, RZ ;  /* 0x000000400a047824 */ /* 0x000fc800078e00ff */
[----:B------:R-:W-:Y:S02]  /*45fa0*/  IMAD.SHL.U32 R2, R9, 0x2, RZ ;  /* 0x0000000209027824 */ /* 0x000fe400078e00ff */
[----:B-1----:R-:W2:Y:S01]  /*45fb0*/  LDL.LU R8, [R1+0x984] ;  /* 0x0009840001087983 */ /* 0x002ea20000300800 */
[----:B------:R-:W-:Y:S01]  /*45fc0*/  LOP3.LUT R4, R4, 0x1800, RZ, 0xc0, !PT ;  /* 0x0000180004047812 */ /* 0x000fe200078ec0ff */
[----:B------:R-:W-:Y:S01]  /*45fd0*/  USHF.R.S32.HI UR5, URZ, 0x1f, UR4 ;  /* 0x0000001f3f057899 */ /* 0x000fe20008011404 */
[----:B------:R-:W-:Y:S01]  /*45fe0*/  SHF.R.S32.HI R0, RZ, 0x1f, R3 ;  /* 0x0000001fff007819 */ /* 0x000fe20000011403 */
[----:B------:R-:W-:Y:S02]  /*45ff0*/  USHF.L.U32 UR8, UR4, 0x1, URZ ;  /* 0x0000000104087899 */ /* 0x000fe4000800063f */
[----:B------:R0:W-:Y:S01]  /*46000*/  STL [R1+0x33fc], R4 ;  /* 0x0033fc0401007387 */ /* 0x0001e20000100800 */
[----:B------:R-:W-:Y:S02]  /*46010*/  SHF.L.U64.HI R0, R3, 0x1, R0 ;  /* 0x0000000103007819 */ /* 0x000fe40000010200 */
[----:B--2---:R-:W-:-:S05]  /*46020*/  SHF.R.S32.HI R5, RZ, 0x7, R8 ;  /* 0x00000007ff057819 */ /* 0x004fca0000011408 */
[----:B------:R0:W-:Y:S02]  /*46030*/  STL [R1+0x33f8], R5 ;  /* 0x0033f80501007387 */ /* 0x0001e40000100800 */
[----:B------:R-:W2:Y:S01]  /*46040*/  LDL.LU R8, [R1+0x988] ;  /* 0x0009880001087983 */ /* 0x000ea20000300800 */
[----:B------:R-:W-:-:S03]  /*46050*/  USHF.L.U64.HI UR5, UR4, 0x1, UR5 ;  /* 0x0000000104057899 */ /* 0x000fc60008010205 */
[----:B------:R-:W-:Y:S04]  /*46060*/  STL [R1+0x80c], RZ ;  /* 0x00080cff01007387 */ /* 0x000fe80000100800 */
[----:B------:R-:W-:Y:S04]  /*46070*/  STL [R1+0x7f0], RZ ;  /* 0x0007f0ff01007387 */ /* 0x000fe80000100800 */
[----:B------:R-:W-:Y:S01]  /*46080*/  STL [R1+0x7f4], RZ ;  /* 0x0007f4ff01007387 */ /* 0x000fe20000100800 */
[----:B--2---:R-:W-:-:S05]  /*46090*/  IMAD.IADD R3, R8, 0x1, R4 ;  /* 0x0000000108037824 */ /* 0x004fca00078e0204 */
        /* <DEDUP_REMOVED lines=151> */
[----:B------:R-:W3:Y:S01]  /*46a10*/  LDL R8, [R1+0xe00] ;  /* 0x000e000001087983 */ /* 0x000ee20000100800 */
[----:B------:R-:W-:-:S02]  /*46a20*/  LOP3.LUT R6, R2, 0x20, RZ, 0x3c, !PT ;  /* 0x0000002002067812 */ /* 0x000fc400078e3cff */
[C---:B0-----:R-:W-:Y:S01]  /*46a30*/  LOP3.LUT R5, R2.reuse, 0x30, RZ, 0x3c, !PT ;  /* 0x0000003002057812 */ /* 0x041fe200078e3cff */
[----:B------:R2:W-:Y:S01]  /*46a40*/  STL [R1+0xd00], RZ ;  /* 0x000d00ff01007387 */ /* 0x0005e20000100800 */
[C---:B------:R-:W-:Y:S02]  /*46a50*/  LOP3.LUT R6, R2.reuse, 0x50, RZ, 0x3c, !PT ;  /* 0x0000005002067812 */ /* 0x040fe400078e3cff */
[C---:B------:R-:W-:Y:S01]  /*46a60*/  LOP3.LUT R4, R2.reuse, 0x10, RZ, 0x3c, !PT ;  /* 0x0000001002047812 */ /* 0x040fe200078e3cff */
[----:B------:R2:W-:Y:S01]  /*46a70*/  STL [R1+0xd04], RZ ;  /* 0x000d04ff01007387 */ /* 0x0005e20000100800 */
[C---:B------:R-:W-:Y:S02]  /*46a80*/  LOP3.LUT R5, R2.reuse, 0x60, RZ, 0x3c, !PT ;  /* 0x0000006002057812 */ /* 0x040fe400078e3cff */
[C---:B------:R-:W-:Y:S01]  /*46a90*/  LOP3.LUT R4, R2.reuse, 0x40, RZ, 0x3c, !PT ;  /* 0x0000004002047812 */ /* 0x040fe200078e3cff */
[----:B------:R2:W-:Y:S01]  /*46aa0*/  STL [R1+0xd08], RZ ;  /* 0x000d08ff01007387 */ /* 0x0005e20000100800 */
[----:B------:R-:W-:-:S02]  /*46ab0*/  LOP3.LUT R4, R2, 0x70, RZ, 0x3c, !PT ;  /* 0x0000007002047812 */ /* 0x000fc400078e3cff */
[----:B-1----:R-:W-:Y:S01]  /*46ac0*/  LOP3.LUT R3, R3, 0x40, RZ, 0x3c, !PT ;  /* 0x0000004003037812 */ /* 0x002fe200078e3cff */
        /* <DEDUP_REMOVED lines=21> */
[----:B---3--:R-:W-:-:S02]  /*46c20*/  LOP3.LUT R6, R8, 0x20, RZ, 0x3c, !PT ;  /* 0x0000002008067812 */ /* 0x008fc400078e3cff */
[C---:B------:R-:W-:Y:S02]  /*46c30*/  LOP3.LUT R5, R8.reuse, 0x40, RZ, 0x3c, !PT ;  /* 0x0000004008057812 */ /* 0x040fe400078e3cff */
[----:B------:R-:W-:Y:S01]  /*46c40*/  LOP3.LUT R4, R8, 0x60, RZ, 0x3c, !PT ;  /* 0x0000006008047812 */ /* 0x000fe200078e3cff */
[----:B------:R2:W-:Y:S04]  /*46c50*/  STL [R1+0x33f4], R6 ;  /* 0x0033f40601007387 */ /* 0x0005e80000100800 */
[----:B------:R2:W-:Y:S04]  /*46c60*/  STL [R1+0x33f0], R5 ;  /* 0x0033f00501007387 */ /* 0x0005e80000100800 */
[----:B------:R2:W-:Y:S04]  /*46c70*/  STL [R1+0xe08], R3 ;  /* 0x000e080301007387 */ /* 0x0005e80000100800 */
[----:B------:R2:W-:Y:S02]  /*46c80*/  STL [R1+0x33ec], R4 ;  /* 0x0033ec0401007387 */ /* 0x0005e40000100800 */
.L_x_3:
[----:B0-2---:R-:W2:Y:S04]  /*46c90*/  LDL.64 R4, [R1+0x1bd8] ;  /* 0x001bd80001047983 */ /* 0x005ea80000100a00 */
[----:B--2---:R0:W-:Y:S04]  /*46ca0*/  STL [R1+0x7570], R5 ;  /* 0x0075700501007387 */ /* 0x0041e80000100800 */
[----:B0-----:R-:W2:Y:S01]  /*46cb0*/  LDL R5, [R1+0x1bcc] ;  /* 0x001bcc0001057983 */ /* 0x001ea20000100800 */
[----:B------:R-:W-:-:S03]  /*46cc0*/  IMAD.MOV.U32 R3, RZ, RZ, -0x80 ;  /* 0xffffff80ff037424 */ /* 0x000fc600078e00ff */
[----:B------:R-:W-:Y:S04]  /*46cd0*/  STL [R1+0x72c4], R15 ;  /* 0x0072c40f01007387 */ /* 0x000fe80000100800 */
        /* <DEDUP_REMOVED lines=73> */
[----:B------:R-:W-:Y:S01]  /*47170*/  STL [R1+0x750c], R15 ;  /* 0x00750c0f01007387 */ /* 0x000fe20000100800 */
[----:B--2---:R-:W-:-:S03]  /*47180*/  IMAD R3, R5, R3, c[0x0][0x180] ;  /* 0x0000600005037624 */ /* 0x004fc600078e0203 */
        /* <DEDUP_REMOVED lines=11> */
[----:B------:R0:W-:Y:S04]  /*47240*/  STL [R1+0x756c], R15 ;  /* 0x00756c0f01007387 */ /* 0x0001e80000100800 */
        /* <DEDUP_REMOVED lines=85> */
[----:B-----5:R-:W-:Y:S04]  /*477a0*/  STL [R1+0x72bc], R29 ;  /* 0x0072bc1d01007387 */ /* 0x020fe80000100800 */
        /* <DEDUP_REMOVED lines=230> */
[----:B------:R-:W2:Y:S01]  /*48610*/  LDL.LU R5, [R1+0x7570] ;  /* 0x0075700001057983 */ /* 0x000ea20000300800 */
[----:B------:R-:W-:-:S02]  /*48620*/  ISETP.GT.AND P0, PT, R3, RZ, PT ;  /* 0x000000ff0300720c */ /* 0x000fc40003f04270 */
[----:B0-----:R-:W-:Y:S02]  /*48630*/  PRMT R15, RZ, 0x7610, R15 ;  /* 0x00007610ff0f7816 */ /* 0x001fe4000000000f */
[----:B-1----:R-:W-:Y:S02]  /*48640*/  PRMT R14, RZ, 0x7610, R14 ;  /* 0x00007610ff0e7816 */ /* 0x002fe4000000000e */
[C---:B------:R-:W-:Y:S02]  /*48650*/  ISETP.GT.AND P1, PT, R3.reuse, 0x1, PT ;  /* 0x000000010300780c */ /* 0x040fe40003f24270 */
[----:B------:R-:W-:-:S05]  /*48660*/  ISETP.GT.AND P2, PT, R3, 0x2, PT ;  /* 0x000000020300780c */ /* 0x000fca0003f44270 */
[----:B--2---:R-:W2:Y:S04]  /*48670*/  @P0 LDG.E.U16 R15, [R4.64] ;  /* 0x00000006040f0981 */ /* 0x004ea8000c1e1500 */
[----:B--2---:R0:W-:Y:S04]  /*48680*/  STL [R1+0x36c], R15 ;  /* 0x00036c0f01007387 */ /* 0x0041e80000100800 */
[----:B0-----:R-:W2:Y:S04]  /*48690*/  LDL.LU R15, [R1+0x756c] ;  /* 0x00756c00010f7983 */ /* 0x001ea80000300800 */
[----:B------:R-:W3:Y:S01]  /*486a0*/  LDL.64 R4, [R1+0x1bd0] ;  /* 0x001bd00001047983 */ /* 0x000ee20000100a00 */
[----:B--2---:R-:W-:-:S03]  /*486b0*/  PRMT R15, RZ, 0x7610, R15 ;  /* 0x00007610ff0f7816 */ /* 0x004fc6000000000f */
[----:B---3--:R-:W2:Y:S04]  /*486c0*/  @P0 LDG.E.U16 R14, [R4.64] ;  /* 0x00000006040e0981 */ /* 0x008ea8000c1e1500 */
[----:B--2---:R0:W-:Y:S04]  /*486d0*/  STL [R1+0x368], R14 ;  /* 0x0003680e01007387 */ /* 0x0041e80000100800 */
[----:B0-----:R-:W2:Y:S04]  /*486e0*/  LDL.LU R14, [R1+0x7568] ;  /* 0x00756800010e7983 */ /* 0x001ea80000300800 */
[----:B------:R-:W3:Y:S04]  /*486f0*/  LDL R4, [R1+0x23e8] ;  /* 0x0023e80001047983 */ /* 0x000ee80000100800 */
[----:B------:R-:W3:Y:S01]  /*48700*/  LDL R5, [R1+0x23ec] ;  /* 0x0023ec0001057983 */ /* 0x000ee20000100800 */
[----:B------:R-:W-:-:S02]  /*48710*/  ISETP.GT.AND P0, PT, R3, 0x3, PT ;  /* 0x000000030300780c */ /* 0x000fc40003f04270 */
[----:B--2---:R-:W-:Y:S02]  /*48720*/  PRMT R14, RZ, 0x7610, R14 ;  /* 0x00007610ff0e7816 */ /* 0x004fe4000000000e */
[----:B---3--:R-:W-:-:S04]  /*48730*/  @P1 LOP3.LUT R5, R5, R4, RZ, 0x3c, !PT ;  /* 0x0000000405051212 */ /* 0x008fc800078e3cff */
[----:B------:R-:W-:-:S04]  /*48740*/  @P1 LOP3.LUT R4, R5, R4, RZ, 0x3c, !PT ;  /* 0x0000000405041212 */ /* 0x000fc800078e3cff */
[----:B------:R-:W-:-:S05]  /*48750*/  @P1 LOP3.LUT R5, R5, R4, RZ, 0x3c, !PT ;  /* 0x0000000405051212 */ /* 0x000fca00078e3cff */
[----:B------:R-:W2:Y:S04]  /*48760*/  @P1 LDG.E.U16 R15, [R4.64] ;  /* 0x00000006040f1981 */ /* 0x000ea8000c1e1500 */
[----:B--2---:R0:W-:Y:S04]  /*48770*/  STL [R1+0x364], R15 ;  /* 0x0003640f01007387 */ /* 0x0041e80000100800 */
[----:B0-----:R-:W2:Y:S04]  /*48780*/  LDL.LU R15, [R1+0x7564] ;  /* 0x00756400010f7983 */ /* 0x001ea80000300800 */
[----:B------:R-:W3:Y:S04]  /*48790*/  LDL R4, [R1+0x23e0] ;  /* 0x0023e00001047983 */ /* 0x000ee80000100800 */
[----:B------:R-:W3:Y:S01]  /*487a0*/  LDL R5, [R1+0x23e4] ;  /* 0x0023e40001057983 */ /* 0x000ee20000100800 */
[----:B--2---:R-:W-:-:S02]  /*487b0*/  PRMT R15, RZ, 0x7610, R15 ;  /* 0x00007610ff0f7816 */ /* 0x004fc4000000000f */
        /* <DEDUP_REMOVED lines=521> */
[----:B------:R-:W-:-:S02]  /*4a850*/  PRMT R0, RZ, 0x7610, R0 ;  /* 0x00007610ff007816 */ /* 0x000fc40000000000 */
[----:B------:R-:W-:Y:S02]  /*4a860*/  ISETP.GT.AND P1, PT, R3, 0x1f, PT ;  /* 0x0000001f0300780c */ /* 0x000fe40003f24270 */
        /* <DEDUP_REMOVED lines=17> */
[----:B------:R-:W3:Y:S02]  /*4a980*/  LDL R5, [R1+0x221c] ;  /* 0x00221c0001057983 */ /* 0x000ee40000100800 */
[----:B---3--:R-:W-:-:S04]  /*4a990*/  @P0 LOP3.LUT R5, R5, R4, RZ, 0x3c, !PT ;  /* 0x0000000405050212 */ /* 0x008fc800078e3cff */
[----:B------:R-:W-:-:S04]  /*4a9a0*/  @P0 LOP3.LUT R4, R5, R4, RZ, 0x3c, !PT ;  /* 0x0000000405040212 */ /* 0x000fc800078e3cff */
[----:B------:R-:W-:-:S05]  /*4a9b0*/  @P0 LOP3.LUT R5, R5, R4, RZ, 0x3c, !PT ;  /* 0x0000000405050212 */ /* 0x000fca00078e3cff */
[----:B------:R-:W3:Y:S04]  /*4a9c0*/  @P0 LDG.E.U16 R15, [R4.64] ;  /* 0x00000006040f0981 */ /* 0x000ee8000c1e1500 */
[----:B---3--:R0:W-:Y:S04]  /*4a9d0*/  STL [R1+0x1f4], R15 ;  /* 0x0001f40f01007387 */ /* 0x0081e80000100800 */
[----:B0-----:R-:W3:Y:S04]  /*4a9e0*/  LDL.LU R15, [R1+0x747c] ;  /* 0x00747c00010f7983 */ /* 0x001ee80000300800 */
[----:B------:R-:W4:Y:S04]  /*4a9f0*/  LDL R4, [R1+0x2210] ;  /* 0x0022100001047983 */ /* 0x000f280000100800 */
[----:B------:R-:W4:Y:S01]  /*4aa00*/  LDL R5, [R1+0x2214] ;  /* 0x0022140001057983 */ /* 0x000f220000100800 */
[----:B------:R-:W-:-:S02]  /*4aa10*/  ISETP.GT.AND P2, PT, R3, 0x20, PT ;  /* 0x000000200300780c */ /* 0x000fc40003f44270 */
[----:B---3--:R-:W-:Y:S02]  /*4aa20*/  PRMT R15, RZ, 0x7610, R15 ;  /* 0x00007610ff0f7816 */ /* 0x008fe4000000000f */
[----:B----4-:R-:W-:-:S04]  /*4aa30*/  @P0 LOP3.LUT R5, R5, R4, RZ, 0x3c, !PT ;  /* 0x0000000405050212 */ /* 0x010fc800078e3cff */
[----:B------:R-:W-:-:S04]  /*4aa40*/  @P0 LOP3.LUT R4, R5, R4, RZ, 0x3c, !PT ;  /* 0x0000000405040212 */ /* 0x000fc800078e3cff */
[----:B------:R-:W-:-:S05]  /*4aa50*/  @P0 LOP3.LUT R5, R5, R4, RZ, 0x3c, !PT ;  /* 0x0000000405050212 */ /* 0x000fca00078e3cff */
[----:B------:R0:W3:Y:S04]  /*4aa60*/  @P0 LDG.E.U16 R0, [R4.64] ;  /* 0x0000000604000981 */ /* 0x0000e8000c1e1500 */
[----:B0-----:R-:W4:Y:S04]  /*4aa70*/  LDL R4, [R1+0x2208] ;  /* 0x0022080001047983 */ /* 0x001f280000100800 */
[----:B------:R-:W4:Y:S01]  /*4aa80*/  LDL R5, [R1+0x220c] ;  /* 0x00220c0001057983 */ /* 0x000f220000100800 */
[----:B--2---:R-:W-:-:S03]  /*4aa90*/  PRMT R14, RZ, 0x7610, R14 ;  /* 0x00007610ff0e7816 */ /* 0x004fc6000000000e */
[----:B---3--:R-:W-:Y:S01]  /*4aaa0*/  STL [R1+0x7180], R0 ;  /* 0x0071800001007387 */ /* 0x008fe20000100800 */
[----:B----4-:R-:W-:-:S04]  /*4aab0*/  @P1 LOP3.LUT R5, R5, R4, RZ, 0x3c, !PT ;  /* 0x0000000405051212 */ /* 0x010fc800078e3cff */
        /* <DEDUP_REMOVED lines=274> */
[----:B---3--:R-:W-:-:S02]  /*4bbe0*/  PRMT R15, RZ, 0x7610, R15 ;  /* 0x00007610ff0f7816 */ /* 0x008fc4000000000f */
        /* <DEDUP_REMOVED lines=621> */
[----:B0-----:R-:W2:Y:S01]  /*4e2c0*/  LDL.LU R15, [R1+0x7304] ;  /* 0x00730400010f7983 */ /* 0x001ea20000300800 */
[----:B------:R-:W3:Y:S02]  /*4e2d0*/  LDL R4, [R1+0x1ed0] ;  /* 0x001ed00001047983 */ /* 0x000ee40000100800 */
        /* <DEDUP_REMOVED lines=156> */
[----:B---3--:R-:W-:-:S04]  /*4eca0*/  @P2 LOP3.LUT R5, R5, R4, RZ, 0x3c, !PT ;  /* 0x0000000405052212 */ /* 0x008fc800078e3cff */
[----:B------:R-:W-:-:S04]  /*4ecb0*/  @P2 LOP3.LUT R4, R5, R4, RZ, 0x3c, !PT ;  /* 0x0000000405042212 */ /* 0x000fc800078e3cff */
[----:B------:R-:W-:-:S05]  /*4ecc0*/  @P2 LOP3.LUT R5, R5, R4, RZ, 0x3c, !PT ;  /* 0x0000000405052212 */ /* 0x000fca00078e3cff */
[----:B------:R-:W3:Y:S04]  /*4ecd0*/  @P2 LDG.E.U16 R14, [R4.64] ;  /* 0x00000006040e2981 */ /* 0x000ee8000c1e1500 */
[----:B---3--:R0:W-:Y:S04]  /*4ece0*/  STL [R1+0x68], R14 ;  /* 0x0000680e01007387 */ /* 0x0081e80000100800 */
[----:B0-----:R-:W3:Y:S01]  /*4ecf0*/  LDL.LU R14, [R1+0x72c0] ;  /* 0x0072c000010e7983 */ /* 0x001ee20000300800 */
[----:B------:R-:W4:Y:S02]  /*4ed00*/  LDL R4, [R1+0x1d70] ;  /* 0x001d700001047983 */ /* 0x000f240000100800 */
[----:B------:R-:W4:Y:S01]  /*4ed10*/  LDL R5, [R1+0x1d74] ;  /* 0x001d740001057983 */ /* 0x000f220000100800 */
[----:B------:R-:W-:-:S02]  /*4ed20*/  PRMT R28, RZ, 0x7610, R28 ;  /* 0x00007610ff1c7816 */ /* 0x000fc4000000001c */
[----:B----4-:R-:W-:-:S04]  /*4ed30*/  @P2 LOP3.LUT R5, R5, R4, RZ, 0x3c, !PT ;  /* 0x0000000405052212 */ /* 0x010fc800078e3cff */
[----:B------:R-:W-:-:S04]  /*4ed40*/  @P2 LOP3.LUT R4, R5, R4, RZ, 0x3c, !PT ;  /* 0x0000000405042212 */ /* 0x000fc800078e3cff */
[----:B------:R-:W-:-:S05]  /*4ed50*/  @P2 LOP3.LUT R5, R5, R4, RZ, 0x3c, !PT ;  /* 0x0000000405052212 */ /* 0x000fca00078e3cff */
[----:B------:R-:W4:Y:S04]  /*4ed60*/  @P2 LDG.E.U16 R29, [R4.64] ;  /* 0x00000006041d2981 */ /* 0x000f28000c1e1500 */
[----:B----4-:R0:W-:Y:S04]  /*4ed70*/  STL [R1+0x64], R29 ;  /* 0x0000641d01007387 */ /* 0x0101e80000100800 */
[----:B0-----:R-:W4:Y:S01]  /*4ed80*/  LDL.LU R29, [R1+0x72bc] ;  /* 0x0072bc00011d7983 */ /* 0x001f220000300800 */
[----:B------:R-:W2:Y:S02]  /*4ed90*/  LDL R4, [R1+0x1cf8] ;  /* 0x001cf80001047983 */ /* 0x000ea40000100800 */
[----:B------:R-:W2:Y:S01]  /*4eda0*/  LDL R5, [R1+0x1cfc] ;  /* 0x001cfc0001057983 */ /* 0x000ea20000100800 */
[----:B------:R-:W-:-:S02]  /*4edb0*/  PRMT R27, RZ, 0x7610, R27 ;  /* 0x00007610ff1b7816 */ /* 0x000fc4000000001b */
[----:B--2---:R-:W-:-:S04]  /*4edc0*/  @P3 LOP3.LUT R5, R5, R4, RZ, 0x3c, !PT ;  /* 0x0000000405053212 */ /* 0x004fc800078e3cff */
[----:B------:R-:W-:-:S04]  /*4edd0*/  @P3 LOP3.LUT R4, R5, R4, RZ, 0x3c, !PT ;  /* 0x0000000405043212 */ /* 0x000fc800078e3cff */
[----:B------:R-:W-:-:S05]  /*4ede0*/  @P3 LOP3.LUT R5, R5, R4, RZ, 0x3c, !PT ;  /* 0x0000000405053212 */ /* 0x000fca00078e3cff */
[----:B------:R-:W2:Y:S04]  /*4edf0*/  @P3 LDG.E.U16 R28, [R4.64] ;  /* 0x00000006041c3981 */ /* 0x000ea8000c1e1500 */
[----:B--2---:R0:W-:Y:S04]  /*4ee00*/  STL [R1+0x60], R28 ;  /* 0x0000601c01007387 */ /* 0x0041e80000100800 */
[----:B0-----:R-:W2:Y:S01]  /*4ee10*/  LDL.LU R28, [R1+0x72b8] ;  /* 0x0072b800011c7983 */ /* 0x001ea20000300800 */
        /* <DEDUP_REMOVED lines=12> */
[----:B------:R-:W-:Y:S02]  /*4eee0*/  PRMT R24, RZ, 0x7610, R24 ;  /* 0x00007610ff187816 */ /* 0x000fe40000000018 */
[----:B------:R-:W-:Y:S02]  /*4eef0*/  ISETP.GT.AND P1, PT, R3, 0x61, PT ;  /* 0x000000610300780c */ /* 0x000fe40003f24270 */
        /* <DEDUP_REMOVED lines=18> */
[----:B------:R-:W2:Y:S02]  /*4f020*/  LDL R5, [R1+0x1e44] ;  /* 0x001e440001057983 */ /* 0x000ea40000100800 */
        /* <DEDUP_REMOVED lines=30> */
[----:B------:R0:W2:Y:S04]  /*4f210*/  @P2 LDG.E.U16 R15, [R4.64] ;  /* 0x00000006040f2981 */ /* 0x0000a8000c1e1500 */
[----:B0-----:R-:W3:Y:S04]  /*4f220*/  LDL R4, [R1+0x1d60] ;  /* 0x001d600001047983 */ /* 0x001ee80000100800 */
[----:B------:R-:W3:Y:S04]  /*4f230*/  LDL R5, [R1+0x1d64] ;  /* 0x001d640001057983 */ /* 0x000ee80000100800 */
[----:B--2---:R0:W-:Y:S04]  /*4f240*/  STL [R1+0x44], R15 ;  /* 0x0000440f01007387 */ /* 0x0041e80000100800 */
[----:B0-----:R-:W2:Y:S01]  /*4f250*/  LDL R15, [R1+0x1c64] ;  /* 0x001c6400010f7983 */ /* 0x001ea20000100800 */
[----:B---3--:R-:W-:-:S02]  /*4f260*/  @P2 LOP3.LUT R5, R5, R4, RZ, 0x3c, !PT ;  /* 0x0000000405052212 */ /* 0x008fc400078e3cff */
[----:B------:R-:W-:Y:S02]  /*4f270*/  PRMT R17, RZ, 0x7610, R17 ;  /* 0x00007610ff117816 */ /* 0x000fe40000000011 */
[----:B------:R-:W-:Y:S02]  /*4f280*/  PRMT R16, RZ, 0x7610, R16 ;  /* 0x00007610ff107816 */ /* 0x000fe40000000010 */
[----:B------:R-:W-:Y:S02]  /*4f290*/  ISETP.GT.AND P4, PT, R3, 0x79, PT ;  /* 0x000000790300780c */ /* 0x000fe40003f84270 */
[----:B------:R-:W-:-:S04]  /*4f2a0*/  @P2 LOP3.LUT R4, R5, R4, RZ, 0x3c, !PT ;  /* 0x0000000405042212 */ /* 0x000fc800078e3cff */
[----:B------:R-:W-:-:S05]  /*4f2b0*/  @P2 LOP3.LUT R5, R5, R4, RZ, 0x3c, !PT ;  /* 0x0000000405052212 */ /* 0x000fca00078e3cff */
[----:B------:R-:W3:Y:S04]  /*4f2c0*/  @P2 LDG.E.U16 R20, [R4.64] ;  /* 0x0000000604142981 */ /* 0x000ee8000c1e1500 */
[----:B---3--:R0:W-:Y:S04]  /*4f2d0*/  STL [R1+0x40], R20 ;  /* 0x0000401401007387 */ /* 0x0081e80000100800 */
[----:B0-----:R-:W3:Y:S01]  /*4f2e0*/  LDL.LU R20, [R1+0x729c] ;  /* 0x00729c0001147983 */ /* 0x001ee20000300800 */
        /* <DEDUP_REMOVED lines=30> */
[----:B------:R-:W-:-:S02]  /*4f4d0*/  @P4 IMAD.MOV.U32 R4, RZ, RZ, R15 ;  /* 0x000000ffff044224 */ /* 0x000fc400078e000f */
[----:B------:R-:W3:Y:S04]  /*4f4e0*/  LDL R15, [R1+0x1d50] ;  /* 0x001d5000010f7983 */ /* 0x000ee80000100800 */
[----:B--2---:R0:W2:Y:S04]  /*4f4f0*/  @P4 LDG.E.U16 R14, [R4.64] ;  /* 0x00000006040e4981 */ /* 0x0040a8000c1e1500 */
[----:B0-----:R-:W2:Y:S04]  /*4f500*/  LDL R4, [R1+0x1e38] ;  /* 0x001e380001047983 */ /* 0x001ea80000100800 */
[----:B------:R-:W2:Y:S02]  /*4f510*/  LDL R5, [R1+0x1e3c] ;  /* 0x001e3c0001057983 */ /* 0x000ea40000100800 */
[----:B--2---:R-:W-:-:S04]  /*4f520*/  @P0 LOP3.LUT R5, R5, R4, RZ, 0x3c, !PT ;  /* 0x0000000405050212 */ /* 0x004fc800078e3cff */
[----:B------:R-:W-:-:S04]  /*4f530*/  @P0 LOP3.LUT R4, R5, R4, RZ, 0x3c, !PT ;  /* 0x0000000405040212 */ /* 0x000fc800078e3cff */
[----:B------:R-:W-:-:S05]  /*4f540*/  @P0 LOP3.LUT R5, R5, R4, RZ, 0x3c, !PT ;  /* 0x0000000405050212 */ /* 0x000fca00078e3cff */
[----:B------:R-:W2:Y:S04]  /*4f550*/  @P0 LDG.E.U16 R12, [R4.64] ;  /* 0x00000006040c0981 */ /* 0x000ea8000c1e1500 */
[----:B------:R0:W-:Y:S04]  /*4f560*/  STL [R1+0x30], R14 ;  /* 0x0000300e01007387 */ /* 0x0001e80000100800 */
[----:B0-----:R-:W3:Y:S04]  /*4f570*/  LDL R14, [R1+0x1d54] ;  /* 0x001d5400010e7983 */ /* 0x001ee80000100800 */
        /* <DEDUP_REMOVED lines=17> */
[----:B------:R-:W2:Y:S01]  /*4f690*/  @P1 LDG.E.U16 R10, [R4.64] ;  /* 0x00000006040a1981 */ /* 0x000ea2000c1e1500 */
[----:B------:R-:W-:-:S03]  /*4f6a0*/  ISETP.GT.AND P2, PT, R3, 0x6a, PT ;  /* 0x0000006a0300780c */ /* 0x000fc60003f44270 */
[----:B--2---:R0:W-:Y:S04]  /*4f6b0*/  STL [R1+0x24], R10 ;  /* 0x0000240a01007387 */ /* 0x0041e80000100800 */
[----:B0-----:R-:W2:Y:S01]  /*4f6c0*/  LDL.LU R10, [R1+0x7284] ;  /* 0x00728400010a7983 */ /* 0x001ea20000300800 */
[----:B------:R-:W2:Y:S02]  /*4f6d0*/  LDL R4, [R1+0x1d58] ;  /* 0x001d580001047983 */ /* 0x000ea40000100800 */
[----:B------:R-:W2:Y:S01]  /*4f6e0*/  LDL R5, [R1+0x1d5c] ;  /* 0x001d5c0001057983 */ /* 0x000ea20000100800 */
[----:B------:R-:W-:Y:S02]  /*4f6f0*/  PRMT R21, RZ, 0x7610, R21 ;  /* 0x00007610ff157816 */ /* 0x000fe40000000015 */
[----:B------:R-:W-:-:S02]  /*4f700*/  PRMT R19, RZ, 0x7610, R19 ;  /* 0x00007610ff137816 */ /* 0x000fc40000000013 */
[----:B--2---:R-:W-:-:S04]  /*4f710*/  @P2 LOP3.LUT R5, R5, R4, RZ, 0x3c, !PT ;  /* 0x0000000405052212 */ /* 0x004fc800078e3cff */
[----:B------:R-:W-:-:S04]  /*4f720*/  @P2 LOP3.LUT R4, R5, R4, RZ, 0x3c, !PT ;  /* 0x0000000405042212 */ /* 0x000fc800078e3cff */
[----:B------:R-:W-:-:S05]  /*4f730*/  @P2 LOP3.LUT R5, R5, R4, RZ, 0x3c, !PT ;  /* 0x0000000405052212 */ /* 0x000fca00078e3cff */
[----:B------:R3:W2:Y:S02]  /*4f740*/  @P2 LDG.E.U16 R21, [R4.64] ;  /* 0x0000000604152981 */ /* 0x0006a4000c1e1500 */
[----:B---3--:R-:W-:Y:S02]  /*4f750*/  @P2 IMAD.MOV.U32 R4, RZ, RZ, R14 ;  /* 0x000000ffff042224 */ /* 0x008fe400078e000e */
[----:B------:R-:W-:-:S05]  /*4f760*/  @P2 IMAD.MOV.U32 R5, RZ, RZ, R15 ;  /* 0x000000ffff052224 */ /* 0x000fca00078e000f */
[----:B------:R-:W3:Y:S04]  /*4f770*/  @P2 LDG.E.U16 R19, [R4.64] ;  /* 0x0000000604132981 */ /* 0x000ee8000c1e1500 */
[----:B--2---:R0:W-:Y:S04]  /*4f780*/  STL [R1+0x20], R21 ;  /* 0x0000201501007387 */ /* 0x0041e80000100800 */
[----:B0-----:R-:W2:Y:S01]  /*4f790*/  LDL.LU R21, [R1+0x7280] ;  /* 0x0072800001157983 */ /* 0x001ea20000300800 */
[----:B------:R-:W2:Y:S02]  /*4f7a0*/  LDL R15, [R1+0x1e30] ;  /* 0x001e3000010f7983 */ /* 0x000ea40000100800 */
[----:B------:R-:W2:Y:S01]  /*4f7b0*/  LDL R14, [R1+0x1e34] ;  /* 0x001e3400010e7983 */ /* 0x000ea20000100800 */
[----:B---3--:R0:W-:Y:S04]  /*4f7c0*/  STL [R1+0x1c], R19 ;  /* 0x00001c1301007387 */ /* 0x0081e80000100800 */
[----:B0-----:R-:W3:Y:S01]  /*4f7d0*/  LDL.LU R19, [R1+0x727c] ;  /* 0x00727c0001137983 */ /* 0x001ee20000300800 */
[----:B------:R-:W2:Y:S02]  /*4f7e0*/  LDL R4, [R1+0x1cd8] ;  /* 0x001cd80001047983 */ /* 0x000ea40000100800 */
[----:B------:R-:W2:Y:S01]  /*4f7f0*/  LDL R5, [R1+0x1cdc] ;  /* 0x001cdc0001057983 */ /* 0x000ea20000100800 */
[----:B------:R-:W-:-:S02]  /*4f800*/  ISETP.GT.AND P3, PT, R3, 0x72, PT ;  /* 0x000000720300780c */ /* 0x000fc40003f64270 */
[----:B------:R-:W-:-:S11]  /*4f810*/  PRMT R18, RZ, 0x7610, R18 ;  /* 0x00007610ff127816 */ /* 0x000fd60000000012 */
        /* <DEDUP_REMOVED lines=31> */
[----:B------:R0:W2:Y:S01]  /*4fa10*/  @P4 LDG.E.U16 R7, [R4.64] ;  /* 0x0000000604074981 */ /* 0x0000a2000c1e1500 */
[----:B------:R-:W-:Y:S01]  /*4fa20*/  PRMT R0, RZ, 0x7610, R0 ;  /* 0x00007610ff007816 */ /* 0x000fe20000000000 */
[----:B0-----:R-:W-:Y:S02]  /*4fa30*/  @P0 IMAD.MOV.U32 R4, RZ, RZ, R14 ;  /* 0x000000ffff040224 */ /* 0x001fe400078e000e */
[----:B------:R-:W-:-:S05]  /*4fa40*/  @P0 IMAD.MOV.U32 R5, RZ, RZ, R15 ;  /* 0x000000ffff050224 */ /* 0x000fca00078e000f */
[----:B------:R0:W3:Y:S04]  /*4fa50*/  @P0 LDG.E.U16 R0, [R4.64] ;  /* 0x0000000604000981 */ /* 0x0000e8000c1e1500 */
[----:B--2---:R1:W-:Y:S04]  /*4fa60*/  STL [R1+0xc], R7 ;  /* 0x00000c0701007387 */ /* 0x0043e80000100800 */
[----:B-1----:R-:W2:Y:S01]  /*4fa70*/  LDL.LU R7, [R1+0x726c] ;  /* 0x00726c0001077983 */ /* 0x002ea20000300800 */
[----:B0-----:R-:W2:Y:S02]  /*4fa80*/  LDL R4, [R1+0x1dc8] ;  /* 0x001dc80001047983 */ /* 0x001ea40000100800 */
[----:B------:R-:W2:Y:S01]  /*4fa90*/  LDL R5, [R1+0x1dcc] ;  /* 0x001dcc0001057983 */ /* 0x000ea20000100800 */
[----:B------:R-:W-:-:S02]  /*4faa0*/  ISETP.GT.AND P1, PT, R3, 0x63, PT ;  /* 0x000000630300780c */ /* 0x000fc40003f24270 */
[----:B------:R-:W-:Y:S01]  /*4fab0*/  PRMT R6, RZ, 0x7610, R6 ;  /* 0x00007610ff067816 */ /* 0x000fe20000000006 */
[----:B------:R-:W3:Y:S04]  /*4fac0*/  LDL R15, [R1+0x1d40] ;  /* 0x001d4000010f7983 */ /* 0x000ee80000100800 */
[----:B------:R-:W3:Y:S06]  /*4fad0*/  LDL R14, [R1+0x1d44] ;  /* 0x001d4400010e7983 */ /* 0x000eec0000100800 */
[----:B--2---:R-:W-:-:S04]  /*4fae0*/  @P1 LOP3.LUT R5, R5, R4, RZ, 0x3c, !PT ;  /* 0x0000000405051212 */ /* 0x004fc800078e3cff */
[----:B------:R-:W-:-:S04]  /*4faf0*/  @P1 LOP3.LUT R4, R5, R4, RZ, 0x3c, !PT ;  /* 0x0000000405041212 */ /* 0x000fc800078e3cff */
[----:B------:R-:W-:-:S05]  /*4fb00*/  @P1 LOP3.LUT R5, R5, R4, RZ, 0x3c, !PT ;  /* 0x0000000405051212 */ /* 0x000fca00078e3cff */
[----:B------:R-:W2:Y:S04]  /*4fb10*/  @P1 LDG.E.U16 R6, [R4.64] ;  /* 0x0000000604061981 */ /* 0x000ea8000c1e1500 */
[----:B---3--:R-:W-:Y:S04]  /*4fb20*/  STL [R1+0x71e0], R0 ;  /* 0x0071e00001007387 */ /* 0x008fe80000100800 */
[----:B--2---:R0:W-:Y:S04]  /*4fb30*/  STL [R1+0x4], R6 ;  /* 0x0000040601007387 */ /* 0x0041e80000100800 */
[----:B0-----:R-:W2:Y:S01]  /*4fb40*/  LDL.LU R6, [R1+0x7268] ;  /* 0x0072680001067983 */ /* 0x001ea20000300800 */
[----:B------:R-:W3:Y:S02]  /*4fb50*/  LDL R4, [R1+0x1dc0] ;  /* 0x001dc00001047983 */ /* 0x000ee40000100800 */
[----:B------:R-:W3:Y:S01]  /*4fb60*/  LDL R5, [R1+0x1dc4] ;  /* 0x001dc40001057983 */ /* 0x000ee20000100800 */
[----:B------:R-:W-:-:S02]  /*4fb70*/  PRMT R0, RZ, 0x7610, R0 ;  /* 0x00007610ff007816 */ /* 0x000fc40000000000 */
[----:B---3--:R-:W-:-:S04]  /*4fb80*/  @P1 LOP3.LUT R5, R5, R4, RZ, 0x3c, !PT ;  /* 0x0000000405051212 */ /* 0x008fc800078e3cff */
[----:B------:R-:W-:-:S04]  /*4fb90*/  @P1 LOP3.LUT R4, R5, R4, RZ, 0x3c, !PT ;  /* 0x0000000405041212 */ /* 0x000fc800078e3cff */
[----:B------:R-:W-:-:S05]  /*4fba0*/  @P1 LOP3.LUT R5, R5, R4, RZ, 0x3c, !PT ;  /* 0x0000000405051212 */ /* 0x000fca00078e3cff */
[----:B------:R0:W3:Y:S04]  /*4fbb0*/  @P1 LDG.E.U16 R0, [R4.64] ;  /* 0x0000000604001981 */ /* 0x0000e8000c1e1500 */
[----:B0-----:R-:W2:Y:S04]  /*4fbc0*/  LDL R4, [R1+0x1d48] ;  /* 0x001d480001047983 */ /* 0x001ea80000100800 */
[----:B------:R-:W2:Y:S01]  /*4fbd0*/  LDL R5, [R1+0x1d4c] ;  /* 0x001d4c0001057983 */ /* 0x000ea20000100800 */
[----:B------:R-:W-:Y:S02]  /*4fbe0*/  ISETP.GT.AND P2, PT, R3, 0x6b, PT ;  /* 0x0000006b0300780c */ /* 0x000fe40003f44270 */
[----:B----4-:R-:W-:-:S11]  /*4fbf0*/  PRMT R29, RZ, 0x7610, R29 ;  /* 0x00007610ff1d7816 */ /* 0x010fd6000000001d */
[----:B--2---:R-:W-:-:S04]  /*4fc00*/  @P2 LOP3.LUT R5, R5, R4, RZ, 0x3c, !PT ;  /* 0x0000000405052212 */ /* 0x004fc800078e3cff */
[----:B------:R-:W-:-:S04]  /*4fc10*/  @P2 LOP3.LUT R4, R5, R4, RZ, 0x3c, !PT ;  /* 0x0000000405042212 */ /* 0x000fc800078e3cff */
[----:B------:R-:W-:-:S05]  /*4fc20*/  @P2 LOP3.LUT R5, R5, R4, RZ, 0x3c, !PT ;  /* 0x0000000405052212 */ /* 0x000fca00078e3cff */
[----:B------:R0:W2:Y:S01]  /*4fc30*/  @P2 LDG.E.U16 R29, [R4.64] ;  /* 0x00000006041d2981 */ /* 0x0000a2000c1e1500 */
[----:B------:R-:W-:-:S03]  /*4fc40*/  PRMT R28, RZ, 0x7610, R28 ;  /* 0x00007610ff1c7816 */ /* 0x000fc6000000001c */
[----:B---3--:R-:W-:Y:S01]  /*4fc50*/  STL [R1+0x71f8], R0 ;  /* 0x0071f80001007387 */ /* 0x008fe20000100800 */
[----:B------:R-:W-:Y:S02]  /*4fc60*/  STL [R1+0x7248], R0 ;  /* 0x0072480001007387 */ /* 0x000fe40000100800 */
[----:B------:R-:W-:Y:S02]  /*4fc70*/  STL [R1+0x7258], R0 ;  /* 0x0072580001007387 */ /* 0x000fe40000100800 */
[----:B------:R-:W-:Y:S02]  /*4fc80*/  STL [R1+0x7260], R0 ;  /* 0x0072600001007387 */ /* 0x000fe40000100800 */
[----:B0-----:R-:W-:Y:S02]  /*4fc90*/  @P2 IMAD.MOV.U32 R4, RZ, RZ, R14 ;  /* 0x000000ffff042224 */ /* 0x001fe400078e000e */
[----:B------:R-:W-:-:S05]  /*4fca0*/  @P2 IMAD.MOV.U32 R5, RZ, RZ, R15 ;  /* 0x000000ffff052224 */ /* 0x000fca00078e000f */
[----:B------:R0:W3:Y:S04]  /*4fcb0*/  @P2 LDG.E.U16 R28, [R4.64] ;  /* 0x00000006041c2981 */ /* 0x0000e8000c1e1500 */
[----:B--2---:R-:W-:Y:S01]  /*4fcc0*/  STL [R1+0x71fc], R29 ;  /* 0x0071fc1d01007387 */ /* 0x004fe20000100800 */
[----:B0-----:R-:W2:Y:S02]  /*4fcd0*/  LDL R4, [R1+0x1cc8] ;  /* 0x001cc80001047983 */ /* 0x001ea40000100800 */
[----:B------:R-:W2:Y:S01]  /*4fce0*/  LDL R5, [R1+0x1ccc] ;  /* 0x001ccc0001057983 */ /* 0x000ea20000100800 */
[----:B------:R-:W-:Y:S02]  /*4fcf0*/  ISETP.GT.AND P3, PT, R3, 0x73, PT ;  /* 0x000000730300780c */ /* 0x000fe40003f64270 */
[----:B------:R-:W-:Y:S01]  /*4fd00*/  PRMT R27, RZ, 0x7610, R27 ;  /* 0x00007610ff1b7816 */ /* 0x000fe2000000001b */
[----:B------:R-:W4:Y:S04]  /*4fd10*/  LDL R15, [R1+0x1c40] ;  /* 0x001c4000010f7983 */ /* 0x000f280000100800 */
[----:B------:R-:W4:Y:S04]  /*4fd20*/  LDL R14, [R1+0x1c44] ;  /* 0x001c4400010e7983 */ /* 0x000f280000100800 */
[----:B---3--:R-:W-:Y:S02]  /*4fd30*/  STL [R1+0x7200], R28 ;  /* 0x0072001c01007387 */ /* 0x008fe40000100800 */
[----:B--2---:R-:W-:-:S04]  /*4fd40*/  @P3 LOP3.LUT R5, R5, R4, RZ, 0x3c, !PT ;  /* 0x0000000405053212 */ /* 0x004fc800078e3cff */
[----:B------:R-:W-:-:S04]  /*4fd50*/  @P3 LOP3.LUT R4, R5, R4, RZ, 0x3c, !PT ;  /* 0x0000000405043212 */ /* 0x000fc800078e3cff */
[----:B------:R-:W-:-:S05]  /*4fd60*/  @P3 LOP3.LUT R5, R5, R4, RZ, 0x3c, !PT ;  /* 0x0000000405053212 */ /* 0x000fca00078e3cff */
[----:B------:R0:W2:Y:S04]  /*4fd70*/  @P3 LDG.E.U16 R27, [R4.64] ;  /* 0x00000006041b3981 */ /* 0x0000a8000c1e1500 */
[----:B0-----:R-:W3:Y:S04]  /*4fd80*/  LDL R4, [R1+0x1cc0] ;  /* 0x001cc00001047983 */ /* 0x001ee80000100800 */
[----:B------:R-:W3:Y:S01]  /*4fd90*/  LDL R5, [R1+0x1cc4] ;  /* 0x001cc40001057983 */ /* 0x000ee20000100800 */
[----:B------:R-:W-:Y:S02]  /*4fda0*/  PRMT R26, RZ, 0x7610, R26 ;  /* 0x00007610ff1a7816 */ /* 0x000fe4000000001a */
[----:B---3--:R-:W-:-:S04]  /*4fdb0*/  @P3 LOP3.LUT R5, R5, R4, RZ, 0x3c, !PT ;  /* 0x0000000405053212 */ /* 0x008fc800078e3cff */
[----:B------:R-:W-:-:S04]  /*4fdc0*/  @P3 LOP3.LUT R4, R5, R4, RZ, 0x3c, !PT ;  /* 0x0000000405043212 */ /* 0x000fc800078e3cff */
[----:B------:R-:W-:Y:S01]  /*4fdd0*/  @P3 LOP3.LUT R5, R5, R4, RZ, 0x3c, !PT ;  /* 0x0000000405053212 */ /* 0x000fe200078e3cff */
[----:B--2---:R-:W-:Y:S04]  /*4fde0*/  STL [R1+0x7204], R27 ;  /* 0x0072041b01007387 */ /* 0x004fe80000100800 */
[----:B------:R0:W2:Y:S04]  /*4fdf0*/  @P3 LDG.E.U16 R26, [R4.64] ;  /* 0x00000006041a3981 */ /* 0x0000a8000c1e1500 */
[----:B0-----:R-:W3:Y:S04]  /*4fe00*/  LDL R4, [R1+0x1c48] ;  /* 0x001c480001047983 */ /* 0x001ee80000100800 */
[----:B------:R-:W3:Y:S01]  /*4fe10*/  LDL R5, [R1+0x1c4c] ;  /* 0x001c4c0001057983 */ /* 0x000ee20000100800 */
[----:B------:R-:W-:-:S02]  /*4fe20*/  ISETP.GT.AND P4, PT, R3, 0x7b, PT ;  /* 0x0000007b0300780c */ /* 0x000fc40003f84270 */
[----:B------:R-:W-:-:S11]  /*4fe30*/  PRMT R25, RZ, 0x7610, R25 ;  /* 0x00007610ff197816 */ /* 0x000fd60000000019 */
[----:B---3--:R-:W-:-:S04]  /*4fe40*/  @P4 LOP3.LUT R5, R5, R4, RZ, 0x3c, !PT ;  /* 0x0000000405054212 */ /* 0x008fc800078e3cff */
[----:B------:R-:W-:-:S04]  /*4fe50*/  @P4 LOP3.LUT R4, R5, R4, RZ, 0x3c, !PT ;  /* 0x0000000405044212 */ /* 0x000fc800078e3cff */
[----:B------:R-:W-:-:S05]  /*4fe60*/  @P4 LOP3.LUT R5, R5, R4, RZ, 0x3c, !PT ;  /* 0x0000000405054212 */ /* 0x000fca00078e3cff */
[----:B------:R4:W3:Y:S01]  /*4fe70*/  @P4 LDG.E.U16 R25, [R4.64] ;  /* 0x0000000604194981 */ /* 0x0008e2000c1e1500 */
[----:B------:R-:W-:-:S03]  /*4fe80*/  PRMT R24, RZ, 0x7610, R24 ;  /* 0x00007610ff187816 */ /* 0x000fc60000000018 */
[----:B--2---:R-:W-:Y:S01]  /*4fe90*/  STL [R1+0x7208], R26 ;  /* 0x0072081a01007387 */ /* 0x004fe20000100800 */
[----:B----4-:R-:W-:Y:S02]  /*4fea0*/  @P4 IMAD.MOV.U32 R4, RZ, RZ, R14 ;  /* 0x000000ffff044224 */ /* 0x010fe400078e000e */
[----:B------:R-:W-:-:S05]  /*4feb0*/  @P4 IMAD.MOV.U32 R5, RZ, RZ, R15 ;  /* 0x000000ffff054224 */ /* 0x000fca00078e000f */
[----:B------:R0:W2:Y:S04]  /*4fec0*/  @P4 LDG.E.U16 R24, [R4.64] ;  /* 0x0000000604184981 */ /* 0x0000a8000c1e1500 */
[----:B---3--:R-:W-:Y:S01]  /*4fed0*/  STL [R1+0x720c], R25 ;  /* 0x00720c1901007387 */ /* 0x008fe20000100800 */
[----:B0-----:R-:W3:Y:S02]  /*4fee0*/  LDL R4, [R1+0x1e28] ;  /* 0x001e280001047983 */ /* 0x001ee40000100800 */
[----:B------:R-:W3:Y:S01]  /*4fef0*/  LDL R5, [R1+0x1e2c] ;  /* 0x001e2c0001057983 */ /* 0x000ee20000100800 */
[----:B------:R-:W-:Y:S02]  /*4ff00*/  ISETP.GT.AND P0, PT, R3, 0x5d, PT ;  /* 0x0000005d0300780c */ /* 0x000fe40003f04270 */
[----:B------:R-:W-:Y:S01]  /*4ff10*/  PRMT R23, RZ, 0x7610, R23 ;  /* 0x00007610ff177816 */ /* 0x000fe20000000017 */
[----:B------:R-:W4:Y:S04]  /*4ff20*/  LDL R15, [R1+0x1d38] ;  /* 0x001d3800010f7983 */ /* 0x000f280000100800 */
[----:B------:R-:W4:Y:S04]  /*4ff30*/  LDL R14, [R1+0x1d3c] ;  /* 0x001d3c00010e7983 */ /* 0x000f280000100800 */
[----:B--2---:R-:W-:Y:S02]  /*4ff40*/  STL [R1+0x7210], R24 ;  /* 0x0072101801007387 */ /* 0x004fe40000100800 */
[----:B---3--:R-:W-:-:S04]  /*4ff50*/  @P0 LOP3.LUT R5, R5, R4, RZ, 0x3c, !PT ;  /* 0x0000000405050212 */ /* 0x008fc800078e3cff */
[----:B------:R-:W-:-:S04]  /*4ff60*/  @P0 LOP3.LUT R4, R5, R4, RZ, 0x3c, !PT ;  /* 0x0000000405040212 */ /* 0x000fc800078e3cff */
[----:B------:R-:W-:-:S05]  /*4ff70*/  @P0 LOP3.LUT R5, R5, R4, RZ, 0x3c, !PT ;  /* 0x0000000405050212 */ /* 0x000fca00078e3cff */
[----:B------:R0:W2:Y:S04]  /*4ff80*/  @P0 LDG.E.U16 R23, [R4.64] ;  /* 0x0000000604170981 */ /* 0x0000a8000c1e1500 */
[----:B0-----:R-:W3:Y:S04]  /*4ff90*/  LDL R4, [R1+0x1db8] ;  /* 0x001db80001047983 */ /* 0x001ee80000100800 */
[----:B------:R-:W3:Y:S01]  /*4ffa0*/  LDL R5, [R1+0x1dbc] ;  /* 0x001dbc0001057983 */ /* 0x000ee20000100800 */
[----:B------:R-:W-:Y:S02]  /*4ffb0*/  ISETP.GT.AND P1, PT, R3, 0x64, PT ;  /* 0x000000640300780c */ /* 0x000fe40003f24270 */
[----:B------:R-:W-:-:S11]  /*4ffc0*/  PRMT R22, RZ, 0x7610, R22 ;  /* 0x00007610ff167816 */ /* 0x000fd60000000016 */
[----:B---3--:R-:W-:-:S04]  /*4ffd0*/  @P1 LOP3.LUT R5, R5, R4, RZ, 0x3c, !PT ;  /* 0x0000000405051212 */ /* 0x008fc800078e3cff */
[----:B------:R-:W-:-:S04]  /*4ffe0*/  @P1 LOP3.LUT R4, R5, R4, RZ, 0x3c, !PT ;  /* 0x0000000405041212 */ /* 0x000fc800078e3cff */
[----:B------:R-:W-:Y:S01]  /*4fff0*/  @P1 LOP3.LUT R5, R5, R4, RZ, 0x3c, !PT ;  /* 0x0000000405051212 */ /* 0x000fe200078e3cff */
[----:B--2---:R-:W-:Y:S04]  /*50000*/  STL [R1+0x71a0], R23 ;  /* 0x0071a01701007387 */ /* 0x004fe80000100800 */
[----:B------:R0:W2:Y:S04]  /*50010*/  @P1 LDG.E.U16 R22, [R4.64] ;  /* 0x0000000604161981 */ /* 0x0000a8000c1e1500 */
[----:B0-----:R-:W3:Y:S04]  /*50020*/  LDL R4, [R1+0x1db0] ;  /* 0x001db00001047983 */ /* 0x001ee80000100800 */
[----:B------:R-:W3:Y:S01]  /*50030*/  LDL R5, [R1+0x1db4] ;  /* 0x001db40001057983 */ /* 0x000ee20000100800 */
[----:B------:R-:W-:-:S02]  /*50040*/  PRMT R20, RZ, 0x7610, R20 ;  /* 0x00007610ff147816 */ /* 0x000fc40000000014 */
[----:B------:R-:W-:Y:S02]  /*50050*/  ISETP.GT.AND P2, PT, R3, 0x6c, PT ;  /* 0x0000006c0300780c */ /* 0x000fe40003f44270 */
        /* <DEDUP_REMOVED lines=9> */
[----:B---3--:R1:W-:Y:S01]  /*500f0*/  STL [R1+0x71e8], R20 ;  /* 0x0071e81401007387 */ /* 0x0083e20000100800 */
[----:B0-----:R-:W3:Y:S02]  /*50100*/  LDL R4, [R1+0x1d30] ;  /* 0x001d300001047983 */ /* 0x001ee40000100800 */
[----:B------:R-:W3:Y:S01]  /*50110*/  LDL R5, [R1+0x1d34] ;  /* 0x001d340001057983 */ /* 0x000ee20000100800 */
[----:B------:R-:W-:Y:S01]  /*50120*/  PRMT R16, RZ, 0x7610, R16 ;  /* 0x00007610ff107816 */ /* 0x000fe20000000010 */
[----:B------:R-:W4:Y:S04]  /*50130*/  LDL R15, [R1+0x1c38] ;  /* 0x001c3800010f7983 */ /* 0x000f280000100800 */
[----:B------:R-:W4:Y:S04]  /*50140*/  LDL R14, [R1+0x1c3c] ;  /* 0x001c3c00010e7983 */ /* 0x000f280000100800 */
[----:B-1----:R-:W4:Y:S04]  /*50150*/  LDL R20, [R1+0x1cb4] ;  /* 0x001cb40001147983 */ /* 0x002f280000100800 */
[----:B--2---:R-:W-:Y:S01]  /*50160*/  STL [R1+0x71ec], R17 ;  /* 0x0071ec1101007387 */ /* 0x004fe20000100800 */
        /* <DEDUP_REMOVED lines=13> */
[----:B0-----:R-:W3:Y:S01]  /*50240*/  LDL R5, [R1+0x1cb0] ;  /* 0x001cb00001057983 */ /* 0x001ee20000100800 */
[----:B------:R-:W-:Y:S01]  /*50250*/  PRMT R12, RZ, 0x7610, R12 ;  /* 0x00007610ff0c7816 */ /* 0x000fe2000000000c */
[----:B----4-:R-:W-:Y:S01]  /*50260*/  @P3 IMAD.MOV.U32 R4, RZ, RZ, R20 ;  /* 0x000000ffff043224 */ /* 0x010fe200078e0014 */
[----:B------:R-:W-:-:S02]  /*50270*/  ISETP.GT.AND P4, PT, R3, 0x7c, PT ;  /* 0x0000007c0300780c */ /* 0x000fc40003f84270 */
[----:B------:R-:W-:Y:S02]  /*50280*/  PRMT R11, RZ, 0x7610, R11 ;  /* 0x00007610ff0b7816 */ /* 0x000fe4000000000b */
[----:B---3--:R0:W3:Y:S04]  /*50290*/  @P3 LDG.E.U16 R12, [R4.64] ;  /* 0x00000006040c3981 */ /* 0x0080e8000c1e1500 */
[----:B--2---:R-:W-:Y:S01]  /*502a0*/  STL [R1+0x71f4], R13 ;  /* 0x0071f40d01007387 */ /* 0x004fe20000100800 */
[----:B------:R-:W2:Y:S04]  /*502b0*/  LDL R20, [R1+0x1dac] ;  /* 0x001dac0001147983 */ /* 0x000ea80000100800 */
[----:B0-----:R-:W-:-:S02]  /*502c0*/  @P4 IMAD.MOV.U32 R4, RZ, RZ, R14 ;  /* 0x000000ffff044224 */ /* 0x001fc400078e000e */
[----:B------:R-:W-:-:S05]  /*502d0*/  @P4 IMAD.MOV.U32 R5, RZ, RZ, R15 ;  /* 0x000000ffff054224 */ /* 0x000fca00078e000f */
[----:B------:R0:W4:Y:S04]  /*502e0*/  @P4 LDG.E.U16 R11, [R4.64] ;  /* 0x00000006040b4981 */ /* 0x000128000c1e1500 */
[----:B---3--:R-:W-:Y:S01]  /*502f0*/  STL [R1+0x7214], R12 ;  /* 0x0072140c01007387 */ /* 0x008fe20000100800 */
[----:B0-----:R-:W3:Y:S02]  /*50300*/  LDL R4, [R1+0x1c30] ;  /* 0x001c300001047983 */ /* 0x001ee40000100800 */
[----:B------:R-:W3:Y:S01]  /*50310*/  LDL R5, [R1+0x1c34] ;  /* 0x001c340001057983 */ /* 0x000ee20000100800 */
[----:B------:R-:W-:Y:S01]  /*50320*/  PRMT R10, RZ, 0x7610, R10 ;  /* 0x00007610ff0a7816 */ /* 0x000fe2000000000a */
[----:B------:R-:W2:Y:S04]  /*50330*/  LDL R15, [R1+0x1da0] ;  /* 0x001da000010f7983 */ /* 0x000ea80000100800 */
[----:B------:R-:W2:Y:S01]  /*50340*/  LDL R14, [R1+0x1da4] ;  /* 0x001da400010e7983 */ /* 0x000ea20000100800 */
[----:B---3--:R-:W-:-:S04]  /*50350*/  @P4 LOP3.LUT R5, R5, R4, RZ, 0x3c, !PT ;  /* 0x0000000405054212 */ /* 0x008fc800078e3cff */
[----:B------:R-:W-:-:S04]  /*50360*/  @P4 LOP3.LUT R4, R5, R4, RZ, 0x3c, !PT ;  /* 0x0000000405044212 */ /* 0x000fc800078e3cff */
[----:B------:R-:W-:-:S05]  /*50370*/  @P4 LOP3.LUT R5, R5, R4, RZ, 0x3c, !PT ;  /* 0x0000000405054212 */ /* 0x000fca00078e3cff */
[----:B------:R0:W3:Y:S04]  /*50380*/  @P4 LDG.E.U16 R10, [R4.64] ;  /* 0x00000006040a4981 */ /* 0x0000e8000c1e1500 */
[----:B----4-:R-:W-:Y:S04]  /*50390*/  STL [R1+0x7218], R11 ;  /* 0x0072180b01007387 */ /* 0x010fe80000100800 */
[----:B0-----:R-:W4:Y:S04]  /*503a0*/  LDL R4, [R1+0x1e20] ;  /* 0x001e200001047983 */ /* 0x001f280000100800 */
[----:B------:R-:W4:Y:S01]  /*503b0*/  LDL R5, [R1+0x1e24] ;  /* 0x001e240001057983 */ /* 0x000f220000100800 */
[----:B------:R-:W-:-:S03]  /*503c0*/  ISETP.GT.AND P1, PT, R3, 0x65, PT ;  /* 0x000000650300780c */ /* 0x000fc60003f24270 */
[----:B---3--:R0:W-:Y:S04]  /*503d0*/  STL [R1+0x721c], R10 ;  /* 0x00721c0a01007387 */ /* 0x0081e80000100800 */
[----:B0-----:R-:W3:Y:S01]  /*503e0*/  LDL R10, [R1+0x1da8] ;  /* 0x001da800010a7983 */ /* 0x001ee20000100800 */
[-C--:B----4-:R-:W-:Y:S02]  /*503f0*/  @P0 LOP3.LUT R5, R5, R4.reuse, RZ, 0x3c, !PT ;  /* 0x0000000405050212 */ /* 0x090fe400078e3cff */
[----:B------:R-:W-:Y:S02]  /*50400*/  PRMT R21, RZ, 0x7610, R21 ;  /* 0x00007610ff157816 */ /* 0x000fe40000000015 */
[----:B------:R-:W-:-:S04]  /*50410*/  @P0 LOP3.LUT R4, R5, R4, RZ, 0x3c, !PT ;  /* 0x0000000405040212 */ /* 0x000fc800078e3cff */
[----:B------:R-:W-:Y:S02]  /*50420*/  @P0 LOP3.LUT R5, R5, R4, RZ, 0x3c, !PT ;  /* 0x0000000405050212 */ /* 0x000fe400078e3cff */
[----:B------:R-:W-:-:S03]  /*50430*/  PRMT R19, RZ, 0x7610, R19 ;  /* 0x00007610ff137816 */ /* 0x000fc60000000013 */
[----:B------:R2:W4:Y:S02]  /*50440*/  @P0 LDG.E.U16 R21, [R4.64] ;  /* 0x0000000604150981 */ /* 0x000524000c1e1500 */
[----:B--2---:R-:W-:Y:S02]  /*50450*/  @P1 IMAD.MOV.U32 R4, RZ, RZ, R20 ;  /* 0x000000ffff041224 */ /* 0x004fe400078e0014 */
[----:B---3--:R-:W-:-:S05]  /*50460*/  @P1 IMAD.MOV.U32 R5, RZ, RZ, R10 ;  /* 0x000000ffff051224 */ /* 0x008fca00078e000a */
[----:B------:R0:W2:Y:S01]  /*50470*/  @P1 LDG.E.U16 R19, [R4.64] ;  /* 0x0000000604131981 */ /* 0x0000a2000c1e1500 */
[----:B------:R-:W-:Y:S01]  /*50480*/  PRMT R18, RZ, 0x7610, R18 ;  /* 0x00007610ff127816 */ /* 0x000fe20000000012 */
[----:B0-----:R-:W-:Y:S02]  /*50490*/  @P1 IMAD.MOV.U32 R4, RZ, RZ, R14 ;  /* 0x000000ffff041224 */ /* 0x001fe400078e000e */
[----:B------:R-:W-:Y:S01]  /*504a0*/  @P1 IMAD.MOV.U32 R5, RZ, RZ, R15 ;  /* 0x000000ffff051224 */ /* 0x000fe200078e000f */
[----:B----4-:R0:W-:Y:S01]  /*504b0*/  STL [R1+0x71a4], R21 ;  /* 0x0071a41501007387 */ /* 0x0101e20000100800 */
[----:B------:R-:W3:Y:S02]  /*504c0*/  LDL R10, [R1+0x1d24] ;  /* 0x001d2400010a7983 */ /* 0x000ee40000100800 */
[----:B------:R-:W4:Y:S01]  /*504d0*/  LDL R20, [R1+0x1cac] ;  /* 0x001cac0001147983 */ /* 0x000f220000100800 */
[----:B------:R1:W3:Y:S04]  /*504e0*/  @P1 LDG.E.U16 R18, [R4.64] ;  /* 0x0000000604121981 */ /* 0x0002e8000c1e1500 */
[----:B0-----:R-:W4:Y:S04]  /*504f0*/  LDL R21, [R1+0x1ca8] ;  /* 0x001ca80001157983 */ /* 0x001f280000100800 */
[----:B--2---:R-:W-:Y:S01]  /*50500*/  STL [R1+0x71a8], R19 ;  /* 0x0071a81301007387 */ /* 0x004fe20000100800 */
[----:B-1----:R-:W2:Y:S02]  /*50510*/  LDL R4, [R1+0x1d28] ;  /* 0x001d280001047983 */ /* 0x002ea40000100800 */
[----:B------:R-:W2:Y:S01]  /*50520*/  LDL R5, [R1+0x1d2c] ;  /* 0x001d2c0001057983 */ /* 0x000ea20000100800 */
[----:B------:R-:W-:-:S02]  /*50530*/  ISETP.GT.AND P2, PT, R3, 0x6d, PT ;  /* 0x0000006d0300780c */ /* 0x000fc40003f44270 */
        /* <DEDUP_REMOVED lines=8> */
[----:B0-----:R-:W3:Y:S01]  /*505c0*/  LDL R5, [R1+0x1d20] ;  /* 0x001d200001057983 */ /* 0x001ee20000100800 */
[----:B------:R-:W-:Y:S02]  /*505d0*/  ISETP.GT.AND P3, PT, R3, 0x75, PT ;  /* 0x000000750300780c */ /* 0x000fe40003f64270 */
[----:B------:R-:W-:Y:S01]  /*505e0*/  PRMT R8, RZ, 0x7610, R8 ;  /* 0x00007610ff087816 */ /* 0x000fe20000000008 */
[----:B------:R-:W-:Y:S01]  /*505f0*/  @P2 IMAD.MOV.U32 R4, RZ, RZ, R10 ;  /* 0x000000ffff042224 */ /* 0x000fe200078e000a */
[----:B------:R-:W-:-:S04]  /*50600*/  PRMT R7, RZ, 0x7610, R7 ;  /* 0x00007610ff077816 */ /* 0x000fc80000000007 */
[----:B---3--:R4:W3:Y:S05]  /*50610*/  @P2 LDG.E.U16 R8, [R4.64] ;  /* 0x0000000604082981 */ /* 0x0088ea000c1e1500 */
[----:B----4-:R-:W-:Y:S02]  /*50620*/  @P3 IMAD.MOV.U32 R4, RZ, RZ, R20 ;  /* 0x000000ffff043224 */ /* 0x010fe400078e0014 */
[----:B------:R-:W-:-:S05]  /*50630*/  @P3 IMAD.MOV.U32 R5, RZ, RZ, R21 ;  /* 0x000000ffff053224 */ /* 0x000fca00078e0015 */
[----:B------:R-:W4:Y:S01]  /*50640*/  @P3 LDG.E.U16 R7, [R4.64] ;  /* 0x0000000604073981 */ /* 0x000f22000c1e1500 */
[----:B------:R-:W-:-:S03]  /*50650*/  PRMT R6, RZ, 0x7610, R6 ;  /* 0x00007610ff067816 */ /* 0x000fc60000000006 */
[----:B--2---:R-:W-:Y:S01]  /*50660*/  STL [R1+0x71b0], R9 ;  /* 0x0071b00901007387 */ /* 0x004fe20000100800 */
[----:B------:R-:W2:Y:S03]  /*50670*/  LDL R10, [R1+0x1c24] ;  /* 0x001c2400010a7983 */ /* 0x000ea60000100800 */
[----:B------:R0:W2:Y:S04]  /*50680*/  @P3 LDG.E.U16 R6, [R14.64] ;  /* 0x000000060e063981 */ /* 0x0000a8000c1e1500 */
[----:B---3--:R-:W-:Y:S04]  /*50690*/  STL [R1+0x71b4], R8 ;  /* 0x0071b40801007387 */ /* 0x008fe80000100800 */
[----:B----4-:R-:W-:Y:S01]  /*506a0*/  STL [R1+0x71b8], R7 ;  /* 0x0071b80701007387 */ /* 0x010fe20000100800 */
[----:B0-----:R-:W3:Y:S02]  /*506b0*/  LDL R14, [R1+0x1c28] ;  /* 0x001c2800010e7983 */ /* 0x001ee40000100800 */
[----:B------:R-:W3:Y:S01]  /*506c0*/  LDL R15, [R1+0x1c2c] ;  /* 0x001c2c00010f7983 */ /* 0x000ee20000100800 */
[----:B------:R-:W-:-:S02]  /*506d0*/  ISETP.GT.AND P4, PT, R3, 0x7d, PT ;  /* 0x0000007d0300780c */ /* 0x000fc40003f84270 */
[----:B------:R-:W-:Y:S01]  /*506e0*/  PRMT R5, RZ, 0x7610, R5 ;  /* 0x00007610ff057816 */ /* 0x000fe20000000005 */
[----:B------:R-:W4:Y:S04]  /*506f0*/  LDL R21, [R1+0x1f88] ;  /* 0x001f880001157983 */ /* 0x000f280000100800 */
[----:B------:R-:W4:Y:S01]  /*50700*/  LDL R20, [R1+0x1f8c] ;  /* 0x001f8c0001147983 */ /* 0x000f220000100800 */
[----:B--2---:R-:W-:Y:S05]  /*50710*/  STL [R1+0x71bc], R6 ;  /* 0x0071bc0601007387 */ /* 0x004fea0000100800 */
[----:B---3--:R-:W-:-:S04]  /*50720*/  @P4 LOP3.LUT R15, R15, R14, RZ, 0x3c, !PT ;  /* 0x0000000e0f0f4212 */ /* 0x008fc800078e3cff */
[----:B------:R-:W-:-:S04]  /*50730*/  @P4 LOP3.LUT R14, R15, R14, RZ, 0x3c, !PT ;  /* 0x0000000e0f0e4212 */ /* 0x000fc800078e3cff */
[----:B------:R-:W-:-:S05]  /*50740*/  @P4 LOP3.LUT R15, R15, R14, RZ, 0x3c, !PT ;  /* 0x0000000e0f0f4212 */ /* 0x000fca00078e3cff */
[----:B------:R0:W2:Y:S04]  /*50750*/  @P4 LDG.E.U16 R5, [R14.64] ;  /* 0x000000060e054981 */ /* 0x0000a8000c1e1500 */
[----:B0-----:R-:W3:Y:S01]  /*50760*/  LDL R15, [R1+0x1c20] ;  /* 0x001c2000010f7983 */ /* 0x001ee20000100800 */
[----:B------:R-:W-:Y:S01]  /*50770*/  PRMT R4, RZ, 0x7610, R4 ;  /* 0x00007610ff047816 */ /* 0x000fe20000000004 */
[----:B------:R-:W-:Y:S02]  /*50780*/  @P4 IMAD.MOV.U32 R14, RZ, RZ, R10 ;  /* 0x000000ffff0e4224 */ /* 0x000fe400078e000a */
[----:B--2---:R-:W-:Y:S01]  /*50790*/  STL [R1+0x71c0], R5 ;  /* 0x0071c00501007387 */ /* 0x004fe20000100800 */
[----:B------:R-:W-:Y:S02]  /*507a0*/  ISETP.GT.AND P0, PT, R3, 0x46, PT ;  /* 0x000000460300780c */ /* 0x000fe40003f04270 */
[----:B------:R-:W-:Y:S01]  /*507b0*/  PRMT R2, RZ, 0x7610, R2 ;  /* 0x00007610ff027816 */ /* 0x000fe20000000002 */
[----:B------:R-:W2:Y:S01]  /*507c0*/  LDL R10, [R1+0x1f84] ;  /* 0x001f8400010a7983 */ /* 0x000ea20000100800 */
[----:B---3--:R0:W3:Y:S04]  /*507d0*/  @P4 LDG.E.U16 R4, [R14.64] ;  /* 0x000000060e044981 */ /* 0x0080e8000c1e1500 */
[----:B0-----:R-:W2:Y:S04]  /*507e0*/  LDL R14, [R1+0x1f98] ;  /* 0x001f9800010e7983 */ /* 0x001ea80000100800 */
[----:B------:R-:W2:Y:S02]  /*507f0*/  LDL R15, [R1+0x1f9c] ;  /* 0x001f9c00010f7983 */ /* 0x000ea40000100800 */
        /* <DEDUP_REMOVED lines=9> */
[----:B------:R-:W-:-:S02]  /*50890*/  ISETP.GT.AND P1, PT, R3, 0x47, PT ;  /* 0x000000470300780c */ /* 0x000fc40003f24270 */
[----:B------:R-:W-:Y:S02]  /*508a0*/  PRMT R0, RZ, 0x7610, R0 ;  /* 0x00007610ff007816 */ /* 0x000fe40000000000 */
[----:B---3--:R-:W-:-:S04]  /*508b0*/  @P0 LOP3.LUT R15, R15, R14, RZ, 0x3c, !PT ;  /* 0x0000000e0f0f0212 */ /* 0x008fc800078e3cff */
[----:B------:R-:W-:-:S04]  /*508c0*/  @P0 LOP3.LUT R14, R15, R14, RZ, 0x3c, !PT ;  /* 0x0000000e0f0e0212 */ /* 0x000fc800078e3cff */
[----:B------:R-:W-:Y:S02]  /*508d0*/  @P0 LOP3.LUT R15, R15, R14, RZ, 0x3c, !PT ;  /* 0x0000000e0f0f0212 */ /* 0x000fe400078e3cff */
[----:B--2---:R-:W-:-:S03]  /*508e0*/  PRMT R2, RZ, 0x7610, R2 ;  /* 0x00007610ff027816 */ /* 0x004fc60000000002 */
[----:B------:R4:W2:Y:S02]  /*508f0*/  @P0 LDG.E.U16 R0, [R14.64] ;  /* 0x000000060e000981 */ /* 0x0008a4000c1e1500 */
[----:B----4-:R-:W-:Y:S02]  /*50900*/  @P1 IMAD.MOV.U32 R14, RZ, RZ, R20 ;  /* 0x000000ffff0e1224 */ /* 0x010fe400078e0014 */
[----:B------:R-:W-:-:S05]  /*50910*/  @P1 IMAD.MOV.U32 R15, RZ, RZ, R21 ;  /* 0x000000ffff0f1224 */ /* 0x000fca00078e0015 */
[----:B------:R-:W3:Y:S04]  /*50920*/  @P1 LDG.E.U16 R2, [R14.64] ;  /* 0x000000060e021981 */ /* 0x000ee8000c1e1500 */
[----:B--2---:R0:W-:Y:S04]  /*50930*/  STL [R1+0x344], R0 ;  /* 0x0003440001007387 */ /* 0x0041e80000100800 */
[----:B0-----:R-:W2:Y:S01]  /*50940*/  LDL.LU R0, [R1+0x7260] ;  /* 0x0072600001007983 */ /* 0x001ea20000300800 */
[----:B------:R-:W4:Y:S02]  /*50950*/  LDL R21, [R1+0x1f08] ;  /* 0x001f080001157983 */ /* 0x000f240000100800 */
[----:B------:R-:W4:Y:S01]  /*50960*/  LDL R20, [R1+0x1f0c] ;  /* 0x001f0c0001147983 */ /* 0x000f220000100800 */
[----:B---3--:R0:W-:Y:S04]  /*50970*/  STL [R1+0x33c], R2 ;  /* 0x00033c0201007387 */ /* 0x0081e80000100800 */
[----:B0-----:R-:W3:Y:S01]  /*50980*/  LDL.LU R2, [R1+0x725c] ;  /* 0x00725c0001027983 */ /* 0x001ee20000300800 */
[----:B------:R-:W3:Y:S02]  /*50990*/  LDL R15, [R1+0x1f80] ;  /* 0x001f8000010f7983 */ /* 0x000ee40000100800 */
[----:B------:R-:W-:-:S02]  /*509a0*/  @P1 IMAD.MOV.U32 R14, RZ, RZ, R10 ;  /* 0x000000ffff0e1224 */ /* 0x000fc400078e000a */
[----:B------:R-:W4:Y:S01]  /*509b0*/  LDL R10, [R1+0x1f04] ;  /* 0x001f0400010a7983 */ /* 0x000f220000100800 */
[----:B--2---:R-:W-:-:S06]  /*509c0*/  PRMT R0, RZ, 0x7610, R0 ;  /* 0x00007610ff007816 */ /* 0x004fcc0000000000 */
[----:B---3--:R-:W2:Y:S01]  /*509d0*/  @P1 LDG.E.U16 R0, [R14.64] ;  /* 0x000000060e001981 */ /* 0x008ea2000c1e1500 */
[----:B------:R-:W-:-:S03]  /*509e0*/  ISETP.GT.AND P2, PT, R3, 0x4e, PT ;  /* 0x0000004e0300780c */ /* 0x000fc60003f44270 */
[----:B--2---:R0:W-:Y:S04]  /*509f0*/  STL [R1+0x334], R0 ;  /* 0x0003340001007387 */ /* 0x0041e80000100800 */
[----:B0-----:R-:W2:Y:S01]  /*50a00*/  LDL.LU R0, [R1+0x7258] ;  /* 0x0072580001007983 */ /* 0x001ea20000300800 */
[----:B------:R-:W3:Y:S02]  /*50a10*/  LDL R14, [R1+0x1f18] ;  /* 0x001f1800010e7983 */ /* 0x000ee40000100800 */
[----:B------:R-:W3:Y:S01]  /*50a20*/  LDL R15, [R1+0x1f1c] ;  /* 0x001f1c00010f7983 */ /* 0x000ee20000100800 */
[----:B------:R-:W-:Y:S02]  /*50a30*/  PRMT R2, RZ, 0x7610, R2 ;  /* 0x00007610ff027816 */ /* 0x000fe40000000002 */
[----:B---3--:R-:W-:-:S04]  /*50a40*/  @P2 LOP3.LUT R15, R15, R14, RZ, 0x3c, !PT ;  /* 0x0000000e0f0f2212 */ /* 0x008fc800078e3cff */
[----:B------:R-:W-:-:S04]  /*50a50*/  @P2 LOP3.LUT R14, R15, R14, RZ, 0x3c, !PT ;  /* 0x0000000e0f0e2212 */ /* 0x000fc800078e3cff */
[----:B------:R-:W-:-:S05]  /*50a60*/  @P2 LOP3.LUT R15, R15, R14, RZ, 0x3c, !PT ;  /* 0x0000000e0f0f2212 */ /* 0x000fca00078e3cff */
[----:B------:R-:W3:Y:S04]  /*50a70*/  @P2 LDG.E.U16 R2, [R14.64] ;  /* 0x000000060e022981 */ /* 0x000ee8000c1e1500 */
[----:B---3--:R0:W-:Y:S04]  /*50a80*/  STL [R1+0x32c], R2 ;  /* 0x00032c0201007387 */ /* 0x0081e80000100800 */
[----:B0-----:R-:W3:Y:S01]  /*50a90*/  LDL.LU R2, [R1+0x7254] ;  /* 0x0072540001027983 */ /* 0x001ee20000300800 */
[----:B------:R-:W2:Y:S02]  /*50aa0*/  LDL R14, [R1+0x1f10] ;  /* 0x001f1000010e7983 */ /* 0x000ea40000100800 */
[----:B------:R-:W2:Y:S01]  /*50ab0*/  LDL R15, [R1+0x1f14] ;  /* 0x001f1400010f7983 */ /* 0x000ea20000100800 */
[----:B------:R-:W-:-:S02]  /*50ac0*/  ISETP.GT.AND P0, PT, R3, 0x4f, PT ;  /* 0x0000004f0300780c */ /* 0x000fc40003f04270 */
[----:B------:R-:W-:Y:S02]  /*50ad0*/  PRMT R27, RZ, 0x7610, R27 ;  /* 0x00007610ff1b7816 */ /* 0x000fe4000000001b */
[----:B--2---:R-:W-:-:S04]  /*50ae0*/  @P2 LOP3.LUT R15, R15, R14, RZ, 0x3c, !PT ;  /* 0x0000000e0f0f2212 */ /* 0x004fc800078e3cff */
[----:B------:R-:W-:-:S04]  /*50af0*/  @P2 LOP3.LUT R14, R15, R14, RZ, 0x3c, !PT ;  /* 0x0000000e0f0e2212 */ /* 0x000fc800078e3cff */
[----:B------:R-:W-:Y:S02]  /*50b00*/  @P2 LOP3.LUT R15, R15, R14, RZ, 0x3c, !PT ;  /* 0x0000000e0f0f2212 */ /* 0x000fe400078e3cff */
[----:B---3--:R-:W-:-:S03]  /*50b10*/  PRMT R2, RZ, 0x7610, R2 ;  /* 0x00007610ff027816 */ /* 0x008fc60000000002 */
[----:B------:R4:W2:Y:S02]  /*50b20*/  @P2 LDG.E.U16 R27, [R14.64] ;  /* 0x000000060e1b2981 */ /* 0x0008a4000c1e1500 */
[----:B----4-:R-:W-:Y:S02]  /*50b30*/  @P0 IMAD.MOV.U32 R14, RZ, RZ, R20 ;  /* 0x000000ffff0e0224 */ /* 0x010fe400078e0014 */
[----:B------:R-:W-:-:S05]  /*50b40*/  @P0 IMAD.MOV.U32 R15, RZ, RZ, R21 ;  /* 0x000000ffff0f0224 */ /* 0x000fca00078e0015 */
[----:B------:R-:W3:Y:S04]  /*50b50*/  @P0 LDG.E.U16 R2, [R14.64] ;  /* 0x000000060e020981 */ /* 0x000ee8000c1e1500 */
[----:B--2---:R0:W-:Y:S01]  /*50b60*/  STL [R1+0x324], R27 ;  /* 0x0003241b01007387 */ /* 0x0041e20000100800 */
[----:B------:R-:W2:Y:S02]  /*50b70*/  LDL R21, [R1+0x1e88] ;  /* 0x001e880001157983 */ /* 0x000ea40000100800 */
[----:B------:R-:W4:Y:S01]  /*50b80*/  LDL R20, [R1+0x1e8c] ;  /* 0x001e8c0001147983 */ /* 0x000f220000100800 */
[----:B0-----:R-:W2:Y:S04]  /*50b90*/  LDL R27, [R1+0x1e94] ;  /* 0x001e9400011b7983 */ /* 0x001ea80000100800 */
[----:B---3--:R0:W-:Y:S04]  /*50ba0*/  STL [R1+0x30c], R2 ;  /* 0x00030c0201007387 */ /* 0x0081e80000100800 */
[----:B0-----:R-:W3:Y:S01]  /*50bb0*/  LDL.LU R2, [R1+0x7250] ;  /* 0x0072500001027983 */ /* 0x001ee20000300800 */
[----:B------:R-:W2:Y:S01]  /*50bc0*/  LDL R15, [R1+0x1f00] ;  /* 0x001f0000010f7983 */ /* 0x000ea20000100800 */
[----:B------:R-:W-:Y:S01]  /*50bd0*/  PRMT R7, RZ, 0x7610, R7 ;  /* 0x00007610ff077816 */ /* 0x000fe20000000007 */
[----:B------:R-:W-:Y:S01]  /*50be0*/  @P0 IMAD.MOV.U32 R14, RZ, RZ, R10 ;  /* 0x000000ffff0e0224 */ /* 0x000fe200078e000a */
[----:B------:R-:W-:Y:S01]  /*50bf0*/  ISETP.GT.AND P1, PT, R3, 0x56, PT ;  /* 0x000000560300780c */ /* 0x000fe20003f24270 */
[----:B------:R-:W3:Y:S04]  /*50c00*/  LDL R10, [R1+0x1e80] ;  /* 0x001e8000010a7983 */ /* 0x000ee80000100800 */
[----:B--2---:R0:W2:Y:S04]  /*50c10*/  @P0 LDG.E.U16 R7, [R14.64] ;  /* 0x000000060e070981 */ /* 0x0040a8000c1e1500 */
[----:B0-----:R-:W2:Y:S04]  /*50c20*/  LDL R14, [R1+0x1e98] ;  /* 0x001e9800010e7983 */ /* 0x001ea80000100800 */
[----:B------:R-:W2:Y:S01]  /*50c30*/  LDL R15, [R1+0x1e9c] ;  /* 0x001e9c00010f7983 */ /* 0x000ea20000100800 */
[----:B---3--:R-:W-:-:S02]  /*50c40*/  PRMT R2, RZ, 0x7610, R2 ;  /* 0x00007610ff027816 */ /* 0x008fc40000000002 */
        /* <DEDUP_REMOVED lines=8> */
[----:B------:R-:W2:Y:S01]  /*50cd0*/  LDL R15, [R1+0x1e90] ;  /* 0x001e9000010f7983 */ /* 0x000ea20000100800 */
[----:B------:R-:W-:-:S02]  /*50ce0*/  ISETP.GT.AND P2, PT, R3, 0x57, PT ;  /* 0x000000570300780c */ /* 0x000fc40003f44270 */
[----:B------:R-:W-:Y:S01]  /*50cf0*/  PRMT R25, RZ, 0x7610, R25 ;  /* 0x00007610ff197816 */ /* 0x000fe20000000019 */
[----:B------:R-:W-:Y:S01]  /*50d00*/  @P1 IMAD.MOV.U32 R14, RZ, RZ, R27 ;  /* 0x000000ffff0e1224 */ /* 0x000fe200078e001b */
[----:B------:R-:W-:Y:S01]  /*50d10*/  PRMT R0, RZ, 0x7610, R0 ;  /* 0x00007610ff007816 */ /* 0x000fe20000000000 */
[----:B------:R-:W3:Y:S04]  /*50d20*/  LDL R27, [R1+0x1e10] ;  /* 0x001e1000011b7983 */ /* 0x000ee80000100800 */
[----:B--2---:R4:W2:Y:S01]  /*50d30*/  @P1 LDG.E.U16 R25, [R14.64] ;  /* 0x000000060e191981 */ /* 0x0048a2000c1e1500 */
[----:B------:R-:W-:-:S03]  /*50d40*/  PRMT R2, RZ, 0x7610, R2 ;  /* 0x00007610ff027816 */ /* 0x000fc60000000002 */
[----:B----4-:R-:W-:Y:S02]  /*50d50*/  @P2 IMAD.MOV.U32 R14, RZ, RZ, R20 ;  /* 0x000000ffff0e2224 */ /* 0x010fe400078e0014 */
[----:B------:R-:W-:-:S05]  /*50d60*/  @P2 IMAD.MOV.U32 R15, RZ, RZ, R21 ;  /* 0x000000ffff0f2224 */ /* 0x000fca00078e0015 */
[----:B------:R3:W4:Y:S02]  /*50d70*/  @P2 LDG.E.U16 R0, [R14.64] ;  /* 0x000000060e002981 */ /* 0x000724000c1e1500 */
[----:B---3--:R-:W-:Y:S02]  /*50d80*/  @P2 IMAD.MOV.U32 R14, RZ, RZ, R7 ;  /* 0x000000ffff0e2224 */ /* 0x008fe400078e0007 */
[----:B------:R-:W-:-:S05]  /*50d90*/  @P2 IMAD.MOV.U32 R15, RZ, RZ, R10 ;  /* 0x000000ffff0f2224 */ /* 0x000fca00078e000a */
[----:B------:R-:W3:Y:S04]  /*50da0*/  @P2 LDG.E.U16 R2, [R14.64] ;  /* 0x000000060e022981 */ /* 0x000ee8000c1e1500 */
[----:B--2---:R0:W-:Y:S01]  /*50db0*/  STL [R1+0x2fc], R25 ;  /* 0x0002fc1901007387 */ /* 0x0041e20000100800 */
[----:B------:R-:W2:Y:S02]  /*50dc0*/  LDL R21, [R1+0x1e08] ;  /* 0x001e080001157983 */ /* 0x000ea40000100800 */
[----:B------:R-:W2:Y:S01]  /*50dd0*/  LDL R20, [R1+0x1e0c] ;  /* 0x001e0c0001147983 */ /* 0x000ea20000100800 */
[----:B0-----:R-:W2:Y:S04]  /*50de0*/  LDL R25, [R1+0x1e14] ;  /* 0x001e140001197983 */ /* 0x001ea80000100800 */
[----:B----4-:R0:W-:Y:S04]  /*50df0*/  STL [R1+0x2f4], R0 ;  /* 0x0002f40001007387 */ /* 0x0101e80000100800 */
[----:B0-----:R-:W4:Y:S01]  /*50e00*/  LDL.LU R0, [R1+0x7248] ;  /* 0x0072480001007983 */ /* 0x001f220000300800 */
[----:B------:R-:W2:Y:S02]  /*50e10*/  LDL R10, [R1+0x1e00] ;  /* 0x001e0000010a7983 */ /* 0x000ea40000100800 */
[----:B------:R-:W2:Y:S01]  /*50e20*/  LDL R7, [R1+0x1e04] ;  /* 0x001e040001077983 */ /* 0x000ea20000100800 */
[----:B---3--:R-:W-:Y:S01]  /*50e30*/  STL [R1+0x2ec], R2 ;  /* 0x0002ec0201007387 */ /* 0x008fe20000100800 */
[----:B------:R-:W3:Y:S02]  /*50e40*/  LDL R14, [R1+0x1e18] ;  /* 0x001e1800010e7983 */ /* 0x000ee40000100800 */
[----:B------:R-:W3:Y:S01]  /*50e50*/  LDL R15, [R1+0x1e1c] ;  /* 0x001e1c00010f7983 */ /* 0x000ee20000100800 */
[----:B------:R-:W-:-:S02]  /*50e60*/  ISETP.GT.AND P0, PT, R3, 0x5e, PT ;  /* 0x0000005e0300780c */ /* 0x000fc40003f04270 */
[----:B------:R-:W-:Y:S02]  /*50e70*/  PRMT R28, RZ, 0x7610, R28 ;  /* 0x00007610ff1c7816 */ /* 0x000fe4000000001c */
[----:B------:R-:W-:Y:S02]  /*50e80*/  PRMT R24, RZ, 0x7610, R24 ;  /* 0x00007610ff187816 */ /* 0x000fe40000000018 */
[----:B------:R-:W-:Y:S02]  /*50e90*/  ISETP.GT.AND P1, PT, R3, 0x5f, PT ;  /* 0x0000005f0300780c */ /* 0x000fe40003f24270 */
[----:B------:R-:W-:Y:S02]  /*50ea0*/  PRMT R13, RZ, 0x7610, R13 ;  /* 0x00007610ff0d7816 */ /* 0x000fe4000000000d */
[----:B------:R-:W-:-:S03]  /*50eb0*/  PRMT R6, RZ, 0x7610, R6 ;  /* 0x00007610ff067816 */ /* 0x000fc60000000006 */
[----:B---3--:R-:W-:-:S04]  /*50ec0*/  @P0 LOP3.LUT R15, R15, R14, RZ, 0x3c, !PT ;  /* 0x0000000e0f0f0212 */ /* 0x008fc800078e3cff */
[----:B------:R-:W-:-:S04]  /*50ed0*/  @P0 LOP3.LUT R14, R15, R14, RZ, 0x3c, !PT ;  /* 0x0000000e0f0e0212 */ /* 0x000fc800078e3cff */
[----:B------:R-:W-:-:S05]  /*50ee0*/  @P0 LOP3.LUT R15, R15, R14, RZ, 0x3c, !PT ;  /* 0x0000000e0f0f0212 */ /* 0x000fca00078e3cff */
[----:B------:R2:W3:Y:S02]  /*50ef0*/  @P0 LDG.E.U16 R28, [R14.64] ;  /* 0x000000060e1c0981 */ /* 0x0004e4000c1e1500 */
[----:B--2---:R-:W-:Y:S02]  /*50f00*/  @P0 IMAD.MOV.U32 R14, RZ, RZ, R25 ;  /* 0x000000ffff0e0224 */ /* 0x004fe400078e0019 */
[----:B------:R-:W-:-:S05]  /*50f10*/  @P0 IMAD.MOV.U32 R15, RZ, RZ, R27 ;  /* 0x000000ffff0f0224 */ /* 0x000fca00078e001b */
[----:B------:R0:W2:Y:S02]  /*50f20*/  @P0 LDG.E.U16 R24, [R14.64] ;  /* 0x000000060e180981 */ /* 0x0000a4000c1e1500 */
[----:B0-----:R-:W-:Y:S02]  /*50f30*/  @P1 IMAD.MOV.U32 R14, RZ, RZ, R20 ;  /* 0x000000ffff0e1224 */ /* 0x001fe400078e0014 */
[----:B------:R-:W-:-:S05]  /*50f40*/  @P1 IMAD.MOV.U32 R15, RZ, RZ, R21 ;  /* 0x000000ffff0f1224 */ /* 0x000fca00078e0015 */
[----:B------:R0:W4:Y:S02]  /*50f50*/  @P1 LDG.E.U16 R13, [R14.64] ;  /* 0x000000060e0d1981 */ /* 0x000124000c1e1500 */
[----:B0-----:R-:W-:Y:S02]  /*50f60*/  @P1 IMAD.MOV.U32 R14, RZ, RZ, R7 ;  /* 0x000000ffff0e1224 */ /* 0x001fe400078e0007 */
[----:B------:R-:W-:-:S05]  /*50f70*/  @P1 IMAD.MOV.U32 R15, RZ, RZ, R10 ;  /* 0x000000ffff0f1224 */ /* 0x000fca00078e000a */
[----:B------:R0:W4:Y:S04]  /*50f80*/  @P1 LDG.E.U16 R6, [R14.64] ;  /* 0x000000060e061981 */ /* 0x000128000c1e1500 */
[----:B---3--:R1:W-:Y:S01]  /*50f90*/  STL [R1+0x2e4], R28 ;  /* 0x0002e41c01007387 */ /* 0x0083e20000100800 */
[----:B------:R-:W3:Y:S02]  /*50fa0*/  LDL R27, [R1+0x1d94] ;  /* 0x001d9400011b7983 */ /* 0x000ee40000100800 */
[----:B------:R-:W3:Y:S01]  /*50fb0*/  LDL R25, [R1+0x1d88] ;  /* 0x001d880001197983 */ /* 0x000ee20000100800 */
[----:B-1----:R-:W3:Y:S04]  /*50fc0*/  LDL R28, [R1+0x1d90] ;  /* 0x001d9000011c7983 */ /* 0x002ee80000100800 */
[----:B--2---:R1:W-:Y:S01]  /*50fd0*/  STL [R1+0x2dc], R24 ;  /* 0x0002dc1801007387 */ /* 0x0043e20000100800 */
[----:B0-----:R-:W2:Y:S02]  /*50fe0*/  LDL R14, [R1+0x1d98] ;  /* 0x001d9800010e7983 */ /* 0x001ea40000100800 */
[----:B------:R-:W2:Y:S02]  /*50ff0*/  LDL R15, [R1+0x1d9c] ;  /* 0x001d9c00010f7983 */ /* 0x000ea40000100800 */
[----:B------:R-:W3:Y:S01]  /*51000*/  LDL R21, [R1+0x1d80] ;  /* 0x001d800001157983 */ /* 0x000ee20000100800 */
[----:B------:R-:W3:Y:S04]  /*51010*/  LDL R20, [R1+0x1d84] ;  /* 0x001d840001147983 */ /* 0x000ee80000100800 */
[----:B-1----:R-:W3:Y:S04]  /*51020*/  LDL R24, [R1+0x1d8c] ;  /* 0x001d8c0001187983 */ /* 0x002ee80000100800 */
[----:B----4-:R0:W-:Y:S01]  /*51030*/  STL [R1+0x2d4], R13 ;  /* 0x0002d40d01007387 */ /* 0x0101e20000100800 */
[----:B------:R-:W4:Y:S02]  /*51040*/  LDL R10, [R1+0x1d1c] ;  /* 0x001d1c00010a7983 */ /* 0x000f240000100800 */
[----:B------:R-:W3:Y:S01]  /*51050*/  LDL R7, [R1+0x1d10] ;  /* 0x001d100001077983 */ /* 0x000ee20000100800 */
[----:B0-----:R-:W4:Y:S04]  /*51060*/  LDL R13, [R1+0x1d18] ;  /* 0x001d1800010d7983 */ /* 0x001f280000100800 */
[----:B------:R0:W-:Y:S01]  /*51070*/  STL [R1+0x2cc], R6 ;  /* 0x0002cc0601007387 */ /* 0x0001e20000100800 */
[----:B------:R-:W-:-:S03]  /*51080*/  ISETP.GT.AND P2, PT, R3, 0x66, PT ;  /* 0x000000660300780c */ /* 0x000fc60003f44270 */
[----:B0-----:R-:W4:Y:S01]  /*51090*/  LDL R6, [R1+0x1d14] ;  /* 0x001d140001067983 */ /* 0x001f220000100800 */
[C---:B------:R-:W-:Y:S02]  /*510a0*/  ISETP.GT.AND P3, PT, R3.reuse, 0x67, PT ;  /* 0x000000670300780c */ /* 0x040fe40003f64270 */
[----:B------:R-:W-:Y:S02]  /*510b0*/  PRMT R29, RZ, 0x7610, R29 ;  /* 0x00007610ff1d7816 */ /* 0x000fe4000000001d */
[----:B------:R-:W-:Y:S02]  /*510c0*/  PRMT R26, RZ, 0x7610, R26 ;  /* 0x00007610ff1a7816 */ /* 0x000fe4000000001a */
[----:B------:R-:W-:Y:S02]  /*510d0*/  PRMT R23, RZ, 0x7610, R23 ;  /* 0x00007610ff177816 */ /* 0x000fe40000000017 */
[----:B------:R-:W-:Y:S02]  /*510e0*/  PRMT R17, RZ, 0x7610, R17 ;  /* 0x00007610ff117816 */ /* 0x000fe40000000011 */
[----:B------:R-:W-:-:S02]  /*510f0*/  ISETP.GT.AND P1, PT, R3, 0x6e, PT ;  /* 0x0000006e0300780c */ /* 0x000fc40003f24270 */
[----:B------:R-:W-:Y:S02]  /*51100*/  PRMT R9, RZ, 0x7610, R9 ;  /* 0x00007610ff097816 */ /* 0x000fe40000000009 */
[----:B--2---:R-:W-:-:S04]  /*51110*/  @P2 LOP3.LUT R15, R15, R14, RZ, 0x3c, !PT ;  /* 0x0000000e0f0f2212 */ /* 0x004fc800078e3cff */
[----:B------:R-:W-:-:S04]  /*51120*/  @P2 LOP3.LUT R14, R15, R14, RZ, 0x3c, !PT ;  /* 0x0000000e0f0e2212 */ /* 0x000fc800078e3cff */
[----:B------:R-:W-:-:S05]  /*51130*/  @P2 LOP3.LUT R15, R15, R14, RZ, 0x3c, !PT ;  /* 0x0000000e0f0f2212 */ /* 0x000fca00078e3cff */
[----:B------:R3:W2:Y:S02]  /*51140*/  @P2 LDG.E.U16 R29, [R14.64] ;  /* 0x000000060e1d2981 */ /* 0x0006a4000c1e1500 */
[----:B---3--:R-:W-:Y:S02]  /*51150*/  @P2 IMAD.MOV.U32 R14, RZ, RZ, R27 ;  /* 0x000000ffff0e2224 */ /* 0x008fe400078e001b */
[----:B------:R-:W-:-:S05]  /*51160*/  @P2 IMAD.MOV.U32 R15, RZ, RZ, R28 ;  /* 0x000000ffff0f2224 */ /* 0x000fca00078e001c */
[----:B------:R0:W3:Y:S02]  /*51170*/  @P2 LDG.E.U16 R26, [R14.64] ;  /* 0x000000060e1a2981 */ /* 0x0000e4000c1e1500 */
[----:B0-----:R-:W-:Y:S02]  /*51180*/  @P3 IMAD.MOV.U32 R14, RZ, RZ, R24 ;  /* 0x000000ffff0e3224 */ /* 0x001fe400078e0018 */
[----:B------:R-:W-:-:S05]  /*51190*/  @P3 IMAD.MOV.U32 R15, RZ, RZ, R25 ;  /* 0x000000ffff0f3224 */ /* 0x000fca00078e0019 */
[----:B------:R0:W2:Y:S02]  /*511a0*/  @P3 LDG.E.U16 R23, [R14.64] ;  /* 0x000000060e173981 */ /* 0x0000a4000c1e1500 */
[----:B0-----:R-:W-:Y:S02]  /*511b0*/  @P3 IMAD.MOV.U32 R14, RZ, RZ, R20 ;  /* 0x000000ffff0e3224 */ /* 0x001fe400078e0014 */
[----:B------:R-:W-:Y:S01]  /*511c0*/  @P3 IMAD.MOV.U32 R15, RZ, RZ, R21 ;  /* 0x000000ffff0f3224 */ /* 0x000fe200078e0015 */
[----:B------:R-:W-:Y:S01]  /*511d0*/  PRMT R4, RZ, 0x7610, R4 ;  /* 0x00007610ff047816 */ /* 0x000fe20000000004 */
[----:B------:R-:W2:Y:S04]  /*511e0*/  LDL R21, [R1+0x1d08] ;  /* 0x001d080001157983 */ /* 0x000ea80000100800 */
[----:B------:R4:W2:Y:S04]  /*511f0*/  @P3 LDG.E.U16 R17, [R14.64] ;  /* 0x000000060e113981 */ /* 0x0008a8000c1e1500 */
[----:B------:R-:W3:Y:S01]  /*51200*/  LDL R20, [R1+0x1d0c] ;  /* 0x001d0c0001147983 */ /* 0x000ee20000100800 */
[----:B----4-:R-:W-:-:S02]  /*51210*/  @P1 IMAD.MOV.U32 R14, RZ, RZ, R10 ;  /* 0x000000ffff0e1224 */ /* 0x010fc400078e000a */
[----:B------:R-:W-:-:S05]  /*51220*/  @P1 IMAD.MOV.U32 R15, RZ, RZ, R13 ;  /* 0x000000ffff0f1224 */ /* 0x000fca00078e000d */
[----:B------:R0:W4:Y:S02]  /*51230*/  @P1 LDG.E.U16 R9, [R14.64] ;  /* 0x000000060e091981 */ /* 0x000124000c1e1500 */
[----:B0-----:R-:W-:Y:S02]  /*51240*/  @P1 IMAD.MOV.U32 R14, RZ, RZ, R6 ;  /* 0x000000ffff0e1224 */ /* 0x001fe400078e0006 */
[----:B------:R-:W-:-:S05]  /*51250*/  @P1 IMAD.MOV.U32 R15, RZ, RZ, R7 ;  /* 0x000000ffff0f1224 */ /* 0x000fca00078e0007 */
[----:B------:R-:W3:Y:S04]  /*51260*/  @P1 LDG.E.U16 R4, [R14.64] ;  /* 0x000000060e041981 */ /* 0x000ee8000c1e1500 */
[----:B------:R-:W0:Y:S04]  /*51270*/  S2R R28, SR_TID.X ;  /* 0x00000000001c7919 */ /* 0x000e280000002100 */
[----:B--2---:R1:W-:Y:S01]  /*51280*/  STL [R1+0x2a8], R17 ;  /* 0x0002a81101007387 */ /* 0x0043e20000100800 */
[----:B------:R-:W2:Y:S02]  /*51290*/  LDL R13, [R1+0x1d04] ;  /* 0x001d0400010d7983 */ /* 0x000ea40000100800 */
[----:B------:R-:W2:Y:S01]  /*512a0*/  LDL R10, [R1+0x1c98] ;  /* 0x001c9800010a7983 */ /* 0x000ea20000100800 */
[----:B-1----:R-:W2:Y:S04]  /*512b0*/  LDL R17, [R1+0x1d00] ;  /* 0x001d000001117983 */ /* 0x002ea80000100800 */
[----:B----4-:R1:W-:Y:S01]  /*512c0*/  STL [R1+0x2a4], R9 ;  /* 0x0002a40901007387 */ /* 0x0103e20000100800 */
[----:B------:R-:W4:Y:S02]  /*512d0*/  LDL R7, [R1+0x1c90] ;  /* 0x001c900001077983 */ /* 0x000f240000100800 */
[----:B------:R-:W4:Y:S01]  /*512e0*/  LDL R6, [R1+0x1c94] ;  /* 0x001c940001067983 */ /* 0x000f220000100800 */
[----:B-1----:R-:W4:Y:S04]  /*512f0*/  LDL R9, [R1+0x1c9c] ;  /* 0x001c9c0001097983 */ /* 0x002f280000100800 */
[----:B---3--:R1:W-:Y:S01]  /*51300*/  STL [R1+0x2a0], R4 ;  /* 0x0002a00401007387 */ /* 0x0083e20000100800 */
[----:B0-----:R-:W-:Y:S02]  /*51310*/  STL [R1+0x722c], R28 ;  /* 0x00722c1c01007387 */ /* 0x001fe40000100800 */
[----:B------:R-:W-:Y:S02]  /*51320*/  STL [R1+0x2c0], R29 ;  /* 0x0002c01d01007387 */ /* 0x000fe40000100800 */
[----:B------:R-:W-:Y:S01]  /*51330*/  STL [R1+0x2bc], R26 ;  /* 0x0002bc1a01007387 */ /* 0x000fe20000100800 */
[----:B-1----:R-:W-:-:S05]  /*51340*/  LOP3.LUT R4, R28, 0x7f, RZ, 0xc0, !PT ;  /* 0x0000007f1c047812 */ /* 0x002fca00078ec0ff */
        /* <DEDUP_REMOVED lines=22> */
[----:B------:R-:W-:Y:S01]  /*514b0*/  STL [R1+0x7058], R3 ;  /* 0x0070580301007387 */ /* 0x000fe20000100800 */
[----:B------:R-:W-:Y:S01]  /*514c0*/  ISETP.GT.AND P0, PT, R3, 0x6f, PT ;  /* 0x0000006f0300780c */ /* 0x000fe20003f04270 */
        /* <DEDUP_REMOVED lines=12> */
[----:B------:R-:W-:Y:S01]  /*51590*/  PRMT R18, RZ, 0x7610, R18 ;  /* 0x00007610ff127816 */ /* 0x000fe20000000012 */
[----:B------:R-:W-:Y:S01]  /*515a0*/  STL [R1+0x70c0], R3 ;  /* 0x0070c00301007387 */ /* 0x000fe20000100800 */
[----:B------:R-:W-:Y:S02]  /*515b0*/  STL [R1+0x70c8], R3 ;  /* 0x0070c80301007387 */ /* 0x000fe40000100800 */
[----:B------:R-:W-:-:S02]  /*515c0*/  @P0 IMAD.MOV.U32 R14, RZ, RZ, R20 ;  /* 0x000000ffff0e0224 */ /* 0x000fc400078e0014 */
[----:B------:R-:W-:Y:S01]  /*515d0*/  @P0 IMAD.MOV.U32 R15, RZ, RZ, R21 ;  /* 0x000000ffff0f0224 */ /* 0x000fe200078e0015 */
[----:B------:R-:W-:Y:S01]  /*515e0*/  STL [R1+0x70d0], R3 ;  /* 0x0070d00301007387 */ /* 0x000fe20000100800 */
[----:B------:R-:W-:Y:S02]  /*515f0*/  STL [R1+0x70d8], R3 ;  /* 0x0070d80301007387 */ /* 0x000fe40000100800 */
[----:B------:R-:W-:Y:S02]  /*51600*/  STL [R1+0x70e0], R3 ;  /* 0x0070e00301007387 */ /* 0x000fe40000100800 */
[----:B------:R-:W-:Y:S01]  /*51610*/  STL [R1+0x70e8], R3 ;  /* 0x0070e80301007387 */ /* 0x000fe20000100800 */
[----:B------:R-:W-:Y:S01]  /*51620*/  STL [R1+0x70f0], R3 ;  /* 0x0070f00301007387 */ /* 0x000fe20000100800 */
[----:B------:R-:W-:-:S03]  /*51630*/  PRMT R12, RZ, 0x7610, R12 ;  /* 0x00007610ff0c7816 */ /* 0x000fc6000000000c */
[----:B------:R2:W3:Y:S01]  /*51640*/  @P0 LDG.E.U16 R18, [R14.64] ;  /* 0x000000060e120981 */ /* 0x0004e2000c1e1500 */
[----:B------:R-:W-:Y:S02]  /*51650*/  STL [R1+0x70f8], R3 ;  /* 0x0070f80301007387 */ /* 0x000fe40000100800 */
[----:B------:R-:W-:Y:S02]  /*51660*/  STL [R1+0x7100], R3 ;  /* 0x0071000301007387 */ /* 0x000fe40000100800 */
[----:B------:R-:W-:Y:S01]  /*51670*/  STL [R1+0x7108], R3 ;  /* 0x0071080301007387 */ /* 0x000fe20000100800 */
[----:B------:R-:W-:Y:S01]  /*51680*/  STL [R1+0x7110], R3 ;  /* 0x0071100301007387 */ /* 0x000fe20000100800 */
[----:B------:R-:W-:Y:S01]  /*51690*/  STL [R1+0x7118], R3 ;  /* 0x0071180301007387 */ /* 0x000fe20000100800 */
[C---:B------:R-:W-:Y:S01]  /*516a0*/  ISETP.GT.AND P1, PT, R3.reuse, 0x76, PT ;  /* 0x000000760300780c */ /* 0x040fe20003f24270 */
        /* <DEDUP_REMOVED lines=10> */
[----:B------:R-:W-:Y:S01]  /*51750*/  STL [R1+0x7170], R3 ;  /* 0x0071700301007387 */ /* 0x000fe20000100800 */
[----:B------:R-:W-:-:S02]  /*51760*/  ISETP.GT.AND P2, PT, R3, 0x77, PT ;  /* 0x000000770300780c */ /* 0x000fc40003f44270 */
[C---:B------:R-:W-:Y:S02]  /*51770*/  ISETP.GT.AND P3, PT, R3.reuse, 0x7e, PT ;  /* 0x0000007e0300780c */ /* 0x040fe40003f64270 */
[----:B------:R-:W-:Y:S02]  /*51780*/  ISETP.GT.AND P4, PT, R3, 0x7f, PT ;  /* 0x0000007f0300780c */ /* 0x000fe40003f84270 */
[----:B------:R-:W-:Y:S01]  /*51790*/  ISETP.GE.AND P5, PT, R4, R3, PT ;  /* 0x000000030400720c */ /* 0x000fe20003fa6270 */
[----:B------:R0:W-:Y:S01]  /*517a0*/  STL [R1+0x717c], R3 ;  /* 0x00717c0301007387 */ /* 0x0001e20000100800 */
[----:B------:R-:W3:Y:S02]  /*517b0*/  LDL R21, [R1+0x1c88] ;  /* 0x001c880001157983 */ /* 0x000ee40000100800 */
[----:B------:R-:W3:Y:S01]  /*517c0*/  LDL R20, [R1+0x1c8c] ;  /* 0x001c8c0001147983 */ /* 0x000ee20000100800 */
[----:B0-----:R-:W-:Y:S01]  /*517d0*/  PRMT R3, RZ, 0x7610, R3 ;  /* 0x00007610ff037816 */ /* 0x001fe20000000003 */
[----:B--2---:R-:W-:-:S02]  /*517e0*/  @P0 IMAD.MOV.U32 R14, RZ, RZ, R13 ;  /* 0x000000ffff0e0224 */ /* 0x004fc400078e000d */
[----:B------:R-:W-:-:S05]  /*517f0*/  @P0 IMAD.MOV.U32 R15, RZ, RZ, R17 ;  /* 0x000000ffff0f0224 */ /* 0x000fca00078e0011 */
[----:B------:R0:W2:Y:S02]  /*51800*/  @P0 LDG.E.U16 R12, [R14.64] ;  /* 0x000000060e0c0981 */ /* 0x0000a4000c1e1500 */
[----:B0-----:R-:W-:Y:S02]  /*51810*/  @P1 IMAD.MOV.U32 R15, RZ, RZ, R10 ;  /* 0x000000ffff0f1224 */ /* 0x001fe400078e000a */
[----:B----4-:R-:W-:-:S05]  /*51820*/  @P1 IMAD.MOV.U32 R14, RZ, RZ, R9 ;  /* 0x000000ffff0e1224 */ /* 0x010fca00078e0009 */
[----:B------:R0:W4:Y:S02]  /*51830*/  @P1 LDG.E.U16 R3, [R14.64] ;  /* 0x000000060e031981 */ /* 0x000124000c1e1500 */
[----:B0-----:R-:W-:Y:S02]  /*51840*/  @P1 IMAD.MOV.U32 R14, RZ, RZ, R6 ;  /* 0x000000ffff0e1224 */ /* 0x001fe400078e0006 */
[----:B------:R-:W-:Y:S01]  /*51850*/  @P1 IMAD.MOV.U32 R15, RZ, RZ, R7 ;  /* 0x000000ffff0f1224 */ /* 0x000fe200078e0007 */
[----:B---3--:R0:W-:Y:S01]  /*51860*/  STL [R1+0x294], R18 ;  /* 0x0002941201007387 */ /* 0x0081e20000100800 */
[----:B------:R-:W3:Y:S02]  /*51870*/  LDL R17, [R1+0x1c84] ;  /* 0x001c840001117983 */ /* 0x000ee40000100800 */
[----:B------:R-:W3:Y:S01]  /*51880*/  LDL R13, [R1+0x1c18] ;  /* 0x001c1800010d7983 */ /* 0x000ee20000100800 */
[----:B0-----:R-:W3:Y:S04]  /*51890*/  LDL R18, [R1+0x1c80] ;  /* 0x001c800001127983 */ /* 0x001ee80000100800 */
[----:B--2---:R0:W-:Y:S01]  /*518a0*/  STL [R1+0x290], R12 ;  /* 0x0002900c01007387 */ /* 0x0041e20000100800 */
[----:B------:R-:W2:Y:S02]  /*518b0*/  LDL R10, [R1+0x1c10] ;  /* 0x001c1000010a7983 */ /* 0x000ea40000100800 */
[----:B------:R-:W2:Y:S02]  /*518c0*/  LDL R9, [R1+0x1c14] ;  /* 0x001c140001097983 */ /* 0x000ea40000100800 */
[----:B------:R-:W2:Y:S01]  /*518d0*/  LDL R7, [R1+0x1c08] ;  /* 0x001c080001077983 */ /* 0x000ea20000100800 */
[----:B------:R-:W2:Y:S04]  /*518e0*/  LDL R6, [R1+0x1c0c] ;  /* 0x001c0c0001067983 */ /* 0x000ea80000100800 */
[----:B------:R-:W2:Y:S04]  /*518f0*/  LDL R4, [R1+0x1c00] ;  /* 0x001c000001047983 */ /* 0x000ea80000100800 */
[----:B0-----:R-:W2:Y:S04]  /*51900*/  LDL R12, [R1+0x1c1c] ;  /* 0x001c1c00010c7983 */ /* 0x001ea80000100800 */
[----:B----4-:R0:W-:Y:S04]  /*51910*/  STL [R1+0x28c], R3 ;  /* 0x00028c0301007387 */ /* 0x0101e80000100800 */
[----:B0-----:R-:W4:Y:S01]  /*51920*/  LDL R3, [R1+0x1c04] ;  /* 0x001c040001037983 */ /* 0x001f220000100800 */
[----:B------:R-:W-:-:S02]  /*51930*/  PRMT R22, RZ, 0x7610, R22 ;  /* 0x00007610ff167816 */ /* 0x000fc40000000016 */
[----:B------:R-:W-:Y:S02]  /*51940*/  PRMT R19, RZ, 0x7610, R19 ;  /* 0x00007610ff137816 */ /* 0x000fe40000000013 */
[----:B------:R-:W-:Y:S02]  /*51950*/  PRMT R16, RZ, 0x7610, R16 ;  /* 0x00007610ff107816 */ /* 0x000fe40000000010 */
[----:B------:R-:W-:Y:S02]  /*51960*/  PRMT R11, RZ, 0x7610, R11 ;  /* 0x00007610ff0b7816 */ /* 0x000fe4000000000b */
[----:B------:R-:W-:Y:S02]  /*51970*/  PRMT R8, RZ, 0x7610, R8 ;  /* 0x00007610ff087816 */ /* 0x000fe40000000008 */
[----:B------:R-:W-:Y:S01]  /*51980*/  PRMT R5, RZ, 0x7610, R5 ;  /* 0x00007610ff057816 */ /* 0x000fe20000000005 */
[----:B------:R0:W4:Y:S04]  /*51990*/  @P1 LDG.E.U16 R22, [R14.64] ;  /* 0x000000060e161981 */ /* 0x000128000c1e1500 */
[----:B------:R-:W4:Y:S01]  /*519a0*/  LDL.LU R29, [R1+0x36c] ;  /* 0x00036c00011d7983 */ /* 0x000f220000300800 */
[----:B0-----:R-:W-:-:S02]  /*519b0*/  @P2 IMAD.MOV.U32 R14, RZ, RZ, R20 ;  /* 0x000000ffff0e2224 */ /* 0x001fc400078e0014 */
[----:B------:R-:W-:-:S05]  /*519c0*/  @P2 IMAD.MOV.U32 R15, RZ, RZ, R21 ;  /* 0x000000ffff0f2224 */ /* 0x000fca00078e0015 */
[----:B------:R3:W4:Y:S02]  /*519d0*/  @P2 LDG.E.U16 R19, [R14.64] ;  /* 0x000000060e132981 */ /* 0x000724000c1e1500 */
[----:B---3--:R-:W-:Y:S02]  /*519e0*/  @P2 IMAD.MOV.U32 R14, RZ, RZ, R17 ;  /* 0x000000ffff0e2224 */ /* 0x008fe400078e0011 */
[----:B------:R-:W-:-:S05]  /*519f0*/  @P2 IMAD.MOV.U32 R15, RZ, RZ, R18 ;  /* 0x000000ffff0f2224 */ /* 0x000fca00078e0012 */
[----:B------:R0:W3:Y:S02]  /*51a00*/  @P2 LDG.E.U16 R16, [R14.64] ;  /* 0x000000060e102981 */ /* 0x0000e4000c1e1500 */
[----:B0-----:R-:W-:Y:S02]  /*51a10*/  @P3 IMAD.MOV.U32 R15, RZ, RZ, R13 ;  /* 0x000000ffff0f3224 */ /* 0x001fe400078e000d */
[----:B--2---:R-:W-:-:S05]  /*51a20*/  @P3 IMAD.MOV.U32 R14, RZ, RZ, R12 ;  /* 0x000000ffff0e3224 */ /* 0x004fca00078e000c */
[----:B------:R0:W2:Y:S02]  /*51a30*/  @P3 LDG.E.U16 R11, [R14.64] ;  /* 0x000000060e0b3981 */ /* 0x0000a4000c1e1500 */
[----:B0-----:R-:W-:Y:S02]  /*51a40*/  @P3 IMAD.MOV.U32 R14, RZ, RZ, R9 ;  /* 0x000000ffff0e3224 */ /* 0x001fe400078e0009 */
[----:B------:R-:W-:-:S05]  /*51a50*/  @P3 IMAD.MOV.U32 R15, RZ, RZ, R10 ;  /* 0x000000ffff0f3224 */ /* 0x000fca00078e000a */
[----:B------:R0:W2:Y:S02]  /*51a60*/  @P3 LDG.E.U16 R8, [R14.64] ;  /* 0x000000060e083981 */ /* 0x0000a4000c1e1500 */
[----:B0-----:R-:W-:Y:S02]  /*51a70*/  @P4 IMAD.MOV.U32 R14, RZ, RZ, R6 ;  /* 0x000000ffff0e4224 */ /* 0x001fe400078e0006 */
[----:B------:R-:W-:-:S05]  /*51a80*/  @P4 IMAD.MOV.U32 R15, RZ, RZ, R7 ;  /* 0x000000ffff0f4224 */ /* 0x000fca00078e0007 */
[----:B------:R4:W2:Y:S02]  /*51a90*/  @P4 LDG.E.U16 R5, [R14.64] ;  /* 0x000000060e054981 */ /* 0x0008a4000c1e1500 */
[----:B----4-:R-:W-:Y:S02]  /*51aa0*/  @P4 IMAD.MOV.U32 R14, RZ, RZ, R3 ;  /* 0x000000ffff0e4224 */ /* 0x010fe400078e0003 */
[----:B------:R-:W4:Y:S01]  /*51ab0*/  LDL.LU R3, [R1+0x280] ;  /* 0x0002800001037983 */ /* 0x000f220000300800 */
[----:B------:R-:W-:Y:S01]  /*51ac0*/  PRMT R0, RZ, 0x7610, R0 ;  /* 0x00007610ff007816 */ /* 0x000fe20000000000 */
[----:B------:R-:W-:-:S05]  /*51ad0*/  @P4 IMAD.MOV.U32 R15, RZ, RZ, R4 ;  /* 0x000000ffff0f4224 */ /* 0x000fca00078e0004 */
[----:B------:R-:W2:Y:S04]  /*51ae0*/  @P4 LDG.E.U16 R0, [R14.64] ;  /* 0x000000060e004981 */ /* 0x000ea8000c1e1500 */
[----:B------:R-:W0:Y:S01]  /*51af0*/  S2R R2, SR_TID.X ;  /* 0x0000000000027919 */ /* 0x000e220000002100 */
[----:B------:R-:W-:Y:S06]  /*51b00*/  BAR.SYNC.DEFER_BLOCKING 0x0 ;  /* 0x0000000000007b1d */ /* 0x000fec0000010000 */
[----:B----4-:R1:W-:Y:S04]  /*51b10*/  STL [R1+0x7240], R3 ;  /* 0x0072400301007387 */ /* 0x0103e80000100800 */
[----:B-1----:R-:W4:Y:S01]  /*51b20*/  LDL.LU R3, [R1+0x300] ;  /* 0x0003000001037983 */ /* 0x002f220000300800 */
[----:B0-----:R-:W-:-:S03]  /*51b30*/  LOP3.LUT R2, R2, 0x7f, RZ, 0xc0, !PT ;  /* 0x0000007f02027812 */ /* 0x001fc600078ec0ff */
[----:B----4-:R0:W-:Y:S04]  /*51b40*/  STL [R1+0x7244], R3 ;  /* 0x0072440301007387 */ /* 0x0101e80000100800 */
[----:B0-----:R-:W4:Y:S01]  /*51b50*/  LDL.LU R3, [R1+0x368] ;  /* 0x0003680001037983 */ /* 0x001f220000300800 */
[----:B------:R-:W4:Y:S02]  /*51b60*/  LDL.LU R4, [R1+0x224] ;  /* 0x0002240001047983 */ /* 0x000f240000300800 */
[----:B------:R-:W4:Y:S02]  /*51b70*/  LDL.LU R28, [R1+0x220] ;  /* 0x00022000011c7983 */ /* 0x000f240000300800 */
[----:B--2---:R0:W-:Y:S02]  /*51b80*/  STL [R1+0x24c], R5 ;  /* 0x00024c0501007387 */ /* 0x0041e40000100800 */
[----:B0-----:R-:W2:Y:S01]  /*51b90*/  LDL.LU R5, [R1+0x1ec] ;  /* 0x0001ec0001057983 */ /* 0x001ea20000300800 */
[----:B------:R-:W2:Y:S02]  /*51ba0*/  LDL.LU R6, [R1+0x1e8] ;  /* 0x0001e80001067983 */ /* 0x000ea40000300800 */
[----:B------:R-:W2:Y:S02]  /*51bb0*/  LDL.LU R7, [R1+0x1ac] ;  /* 0x0001ac0001077983 */ /* 0x000ea40000300800 */
[----:B------:R0:W-:Y:S02]  /*51bc0*/  STL [R1+0x254], R8 ;  /* 0x0002540801007387 */ /* 0x0001e40000100800 */
[----:B0-----:R-:W2:Y:S01]  /*51bd0*/  LDL.LU R8, [R1+0x1a8] ;  /* 0x0001a80001087983 */ /* 0x001ea20000300800 */
[----:B------:R-:W-:Y:S02]  /*51be0*/  STL [R1+0x284], R22 ;  /* 0x0002841601007387 */ /* 0x000fe40000100800 */
[----:B------:R-:W2:Y:S02]  /*51bf0*/  LDL.LU R9, [R1+0x17c] ;  /* 0x00017c0001097983 */ /* 0x000ea40000300800 */
[----:B------:R-:W2:Y:S01]  /*51c00*/  LDL.LU R18, [R1+0x178] ;  /* 0x0001780001127983 */ /* 0x000ea20000300800 */
[----:B------:R0:W-:Y:S04]  /*51c10*/  STL [R1+0x27c], R19 ;  /* 0x00027c1301007387 */ /* 0x0001e80000100800 */
[----:B0-----:R-:W2:Y:S01]  /*51c20*/  LDL.LU R19, [R1+0x14c] ;  /* 0x00014c0001137983 */ /* 0x001ea20000300800 */
[----:B------:R-:W2:Y:S02]  /*51c30*/  LDL.LU R21, [R1+0x148] ;  /* 0x0001480001157983 */ /* 0x000ea40000300800 */
[----:B------:R-:W2:Y:S02]  /*51c40*/  LDL.LU R10, [R1+0x11c] ;  /* 0x00011c00010a7983 */ /* 0x000ea40000300800 */
[----:B------:R0:W-:Y:S01]  /*51c50*/  STL [R1+0x25c], R11 ;  /* 0x00025c0b01007387 */ /* 0x0001e20000100800 */
[----:B---3--:R1:W-:Y:S04]  /*51c60*/  STL [R1+0x274], R16 ;  /* 0x0002741001007387 */ /* 0x0083e80000100800 */
[----:B0-----:R-:W3:Y:S01]  /*51c70*/  LDL.LU R11, [R1+0x118] ;  /* 0x00011800010b7983 */ /* 0x001ee20000300800 */
[----:B------:R-:W2:Y:S02]  /*51c80*/  LDL.LU R12, [R1+0xec] ;  /* 0x0000ec00010c7983 */ /* 0x000ea40000300800 */
[----:B------:R-:W2:Y:S02]  /*51c90*/  LDL.LU R13, [R1+0xe8] ;  /* 0x0000e800010d7983 */ /* 0x000ea40000300800 */
[----:B-1----:R-:W2:Y:S01]  /*51ca0*/  LDL.LU R16, [R1+0xbc] ;  /* 0x0000bc0001107983 */ /* 0x002ea20000300800 */
[----:B------:R-:W2:Y:S01]  /*51cb0*/  LDL.LU R17, [R1+0xb8] ;  /* 0x0000b80001117983 */ /* 0x000ea20000300800 */
[----:B------:R-:W2:Y:S02]  /*51cc0*/  LDL.LU R20, [R1+0x8c] ;  /* 0x00008c0001147983 */ /* 0x000ea40000300800 */
[----:B------:R-:W2:Y:S02]  /*51cd0*/  LDL.LU R22, [R1+0x88] ;  /* 0x0000880001167983 */ /* 0x000ea40000300800 */
[----:B------:R-:W2:Y:S01]  /*51ce0*/  LDL.LU R23, [R1+0x70] ;  /* 0x0000700001177983 */ /* 0x000ea20000300800 */
[----:B------:R0:W-:Y:S01]  /*51cf0*/  STL [R1+0x248], R0 ;  /* 0x0002480001007387 */ /* 0x0001e20000100800 */
[----:B------:R-:W-:-:S03]  /*51d00*/  IMAD.SHL.U32 R2, R2, 0x2, RZ ;  /* 0x0000000202027824 */ /* 0x000fc600078e00ff */
[----:B0-----:R-:W2:Y:S01]  /*51d10*/  LDL.LU R0, [R1+0x6c] ;  /* 0x00006c0001007983 */ /* 0x001ea20000300800 */
[----:B------:R0:W-:Y:S03]  /*51d20*/  STL [R1+0x7184], R14 ;  /* 0x0071840e01007387 */ /* 0x0001e60000100800 */
[----:B------:R-:W-:Y:S04]  /*51d30*/  STS.U16 [R2+0x20000], R29 ;  /* 0x0200001d02007388 */ /* 0x000fe80000000400 */
[----:B0-----:R-:W3:Y:S01]  /*51d40*/  LDL.LU R14, [R1+0x288] ;  /* 0x00028800010e7983 */ /* 0x001ee20000300800 */
[----:B------:R-:W-:Y:S02]  /*51d50*/  STL [R1+0x7174], R15 ;  /* 0x0071740f01007387 */ /* 0x000fe40000100800 */
[----:B------:R0:W-:Y:S02]  /*51d60*/  STL [R1+0x7188], R15 ;  /* 0x0071880f01007387 */ /* 0x0001e40000100800 */
[----:B0-----:R-:W3:Y:S01]  /*51d70*/  LDL.LU R15, [R1+0x2f8] ;  /* 0x0002f800010f7983 */ /* 0x001ee20000300800 */
[----:B------:R-:W3:Y:S02]  /*51d80*/  LDL.LU R24, [R1+0x68] ;  /* 0x0000680001187983 */ /* 0x000ee40000300800 */
[----:B------:R-:W3:Y:S02]  /*51d90*/  LDL.LU R25, [R1+0x64] ;  /* 0x0000640001197983 */ /* 0x000ee40000300800 */
[----:B------:R-:W3:Y:S01]  /*51da0*/  LDL.LU R26, [R1+0x60] ;  /* 0x00006000011a7983 */ /* 0x000ee20000300800 */
[----:B------:R-:W3:Y:S01]  /*51db0*/  LDL.LU R27, [R1+0x5c] ;  /* 0x00005c00011b7983 */ /* 0x000ee20000300800 */
[----:B------:R-:W3:Y:S03]  /*51dc0*/  LDL.LU R29, [R1+0x58] ;  /* 0x00005800011d7983 */ /* 0x000ee60000300800 */
[----:B----4-:R0:W-:Y:S04]  /*51dd0*/  STS.U16 [R2+0x20100], R3 ;  /* 0x0201000302007388 */ /* 0x0101e80000000400 */
[----:B0-----:R-:W4:Y:S04]  /*51de0*/  LDL.LU R3, [R1+0x7244] ;  /* 0x0072440001037983 */ /* 0x001f280000300800 */
[----:B--2---:R-:W-:Y:S04]  /*51df0*/  STS.U16 [R2+0x2c100], R0 ;  /* 0x02c1000002007388 */ /* 0x004fe80000000400 */
[----:B---3--:R-:W-:Y:S04]  /*51e00*/  STS.U16 [R2+0x21100], R15 ;  /* 0x0211000f02007388 */ /* 0x008fe80000000400 */
[----:B----4-:R0:W-:Y:S04]  /*51e10*/  STS.U16 [R2+0x21000], R3 ;  /* 0x0210000302007388 */ /* 0x0101e80000000400 */
[----:B0-----:R-:W2:Y:S01]  /*51e20*/  LDL.LU R3, [R1+0x7240] ;  /* 0x0072400001037983 */ /* 0x001ea20000300800 */
[----:B------:R-:W3:Y:S02]  /*51e30*/  LDL.LU R0, [R1+0x54] ;  /* 0x0000540001007983 */ /* 0x000ee40000300800 */
[----:B------:R-:W4:Y:S01]  /*51e40*/  LDL.LU R15, [R1+0x2f0] ;  /* 0x0002f000010f7983 */ /* 0x000f220000300800 */
[----:B------:R-:W-:Y:S04]  /*51e50*/  STS.U16 [R2+0x22000], R14 ;  /* 0x0220000e02007388 */ /* 0x000fe80000000400 */
        /* <DEDUP_REMOVED lines=13> */
[----:B----4-:R0:W-:Y:S04]  /*51f30*/  STL [R1+0x723c], R15 ;  /* 0x00723c0f01007387 */ /* 0x0101e80000100800 */
[----:B0-----:R-:W4:Y:S01]  /*51f40*/  LDL.LU R15, [R1+0x364] ;  /* 0x00036400010f7983 */ /* 0x001f220000300800 */
[----:B------:R-:W4:Y:S02]  /*51f50*/  LDL.LU R14, [R1+0x2e8] ;  /* 0x0002e800010e7983 */ /* 0x000f240000300800 */
        /* <DEDUP_REMOVED lines=11> */
[----:B------:R-:W4:Y:S03]  /*52010*/  LDL.LU R11, [R1+0x140] ;  /* 0x00014000010b7983 */ /* 0x000f260000300800 */
[----:B------:R0:W-:Y:S01]  /*52020*/  STS.U16 [R2+0x29100], R13 ;  /* 0x0291000d02007388 */ /* 0x0001e20000000400 */
[----:B------:R-:W4:Y:S03]  /*52030*/  LDL.LU R12, [R1+0x114] ;  /* 0x00011400010c7983 */ /* 0x000f260000300800 */
[----:B------:R1:W-:Y:S04]  /*52040*/  STS.U16 [R2+0x2a000], R16 ;  /* 0x02a0001002007388 */ /* 0x0003e80000000400 */
[----:B------:R1:W-:Y:S04]  /*52050*/  STS.U16 [R2+0x2a100], R17 ;  /* 0x02a1001102007388 */ /* 0x0003e80000000400 */
[----:B------:R2:W-:Y:S04]  /*52060*/  STS.U16 [R2+0x2b000], R20 ;  /* 0x02b0001402007388 */ /* 0x0005e80000000400 */
[----:B------:R3:W-:Y:S04]  /*52070*/  STS.U16 [R2+0x2b100], R22 ;  /* 0x02b1001602007388 */ /* 0x0007e80000000400 */
[----:B------:R3:W-:Y:S04]  /*52080*/  STS.U16 [R2+0x2c000], R23 ;  /* 0x02c0001702007388 */ /* 0x0007e80000000400 */
[----:B0-----:R-:W4:Y:S01]  /*52090*/  LDL.LU R13, [R1+0x110] ;  /* 0x00011000010d7983 */ /* 0x001f220000300800 */
[----:B-1----:R-:W4:Y:S02]  /*520a0*/  LDL.LU R16, [R1+0xe4] ;  /* 0x0000e40001107983 */ /* 0x002f240000300800 */
[----:B------:R-:W4:Y:S01]  /*520b0*/  LDL.LU R17, [R1+0xe0] ;  /* 0x0000e00001117983 */ /* 0x000f220000300800 */
[----:B--2---:R-:W2:Y:S01]  /*520c0*/  LDL.LU R20, [R1+0xb4] ;  /* 0x0000b40001147983 */ /* 0x004ea20000300800 */
[----:B---3--:R-:W3:Y:S03]  /*520d0*/  LDL.LU R22, [R1+0xb0] ;  /* 0x0000b00001167983 */ /* 0x008ee60000300800 */
[----:B------:R0:W-:Y:S01]  /*520e0*/  STS.U16 [R2+0x2f000], R29 ;  /* 0x02f0001d02007388 */ /* 0x0001e20000000400 */
[----:B------:R-:W2:Y:S03]  /*520f0*/  LDL.LU R23, [R1+0x84] ;  /* 0x0000840001177983 */ /* 0x000ea60000300800 */
[----:B------:R1:W-:Y:S04]  /*52100*/  STS.U16 [R2+0x2d000], R24 ;  /* 0x02d0001802007388 */ /* 0x0003e80000000400 */
[----:B------:R1:W-:Y:S04]  /*52110*/  STS.U16 [R2+0x22100], R3 ;  /* 0x0221000302007388 */ /* 0x0003e80000000400 */
[----:B------:R1:W-:Y:S04]  /*52120*/  STS.U16 [R2+0x2d100], R25 ;  /* 0x02d1001902007388 */ /* 0x0003e80000000400 */
[----:B------:R1:W-:Y:S04]  /*52130*/  STS.U16 [R2+0x2e000], R26 ;  /* 0x02e0001a02007388 */ /* 0x0003e80000000400 */
[----:B------:R1:W-:Y:S04]  /*52140*/  STS.U16 [R2+0x2e100], R27 ;  /* 0x02e1001b02007388 */ /* 0x0003e80000000400 */
[----:B0-----:R-:W2:Y:S01]  /*52150*/  LDL.LU R29, [R1+0x80] ;  /* 0x00008000011d7983 */ /* 0x001ea20000300800 */
[----:B-1----:R-:W2:Y:S01]  /*52160*/  LDL.LU R24, [R1+0x4c] ;  /* 0x00004c0001187983 */ /* 0x002ea20000300800 */
[----:B------:R-:W-:-:S02]  /*52170*/  LOP3.LUT R3, R2, 0x10, RZ, 0x3c, !PT ;  /* 0x0000001002037812 */ /* 0x000fc400078e3cff */
[----:B------:R-:W2:Y:S01]  /*52180*/  LDL.LU R25, [R1+0x48] ;  /* 0x0000480001197983 */ /* 0x000ea20000300800 */
[----:B------:R-:W2:Y:S03]  /*52190*/  LDL.LU R26, [R1+0x44] ;  /* 0x00004400011a7983 */ /* 0x000ea60000300800 */
[----:B------:R0:W-:Y:S01]  /*521a0*/  STS.U16 [R2+0x2f100], R0 ;  /* 0x02f1000002007388 */ /* 0x0001e20000000400 */
[----:B------:R-:W2:Y:S03]  /*521b0*/  LDL.LU R27, [R1+0x40] ;  /* 0x00004000011b7983 */ /* 0x000ea60000300800 */
[----:B0-----:R-:W2:Y:S01]  /*521c0*/  LDL.LU R0, [R1+0x3c] ;  /* 0x00003c0001007983 */ /* 0x001ea20000300800 */
[----:B------:R0:W-:Y:S03]  /*521d0*/  STL [R1+0x718c], R2 ;  /* 0x00718c0201007387 */ /* 0x0001e60000100800 */
[----:B0-----:R-:W2:Y:S04]  /*521e0*/  LDL.LU R2, [R1+0x360] ;  /* 0x0003600001027983 */ /* 0x001ea80000300800 */
[----:B----4-:R0:W-:Y:S04]  /*521f0*/  STS.U16 [R3+0x20200], R15 ;  /* 0x0202000f03007388 */ /* 0x0101e80000000400 */
[----:B0-----:R-:W4:Y:S04]  /*52200*/  LDL.LU R15, [R1+0x723c] ;  /* 0x00723c00010f7983 */ /* 0x001f280000300800 */
[----:B--2---:R-:W-:Y:S04]  /*52210*/  STS.U16 [R3+0x20300], R2 ;  /* 0x0203000203007388 */ /* 0x004fe80000000400 */
[----:B----4-:R-:W-:Y:S01]  /*52220*/  STS.U16 [R3+0x21200], R15 ;  /* 0x0212000f03007388 */ /* 0x010fe20000000400 */
[----:B------:R-:W-:Y:S02]  /*52230*/  STS.U16 [R3+0x21300], R14 ;  /* 0x0213000e03007388 */ /* 0x000fe40000000400 */
[----:B------:R-:W-:Y:S02]  /*52240*/  STS.U16 [R3+0x22200], R4 ;  /* 0x0222000403007388 */ /* 0x000fe40000000400 */
[----:B------:R-:W-:Y:S01]  /*52250*/  STS.U16 [R3+0x22300], R28 ;  /* 0x0223001c03007388 */ /* 0x000fe20000000400 */
[----:B------:R-:W-:Y:S01]  /*52260*/  STS.U16 [R3+0x23200], R5 ;  /* 0x0232000503007388 */ /* 0x000fe20000000400 */
        /* <DEDUP_REMOVED lines=14> */
[----:B---3--:R-:W-:Y:S01]  /*52350*/  STS.U16 [R3+0x2a300], R22 ;  /* 0x02a3001603007388 */ /* 0x008fe20000000400 */
[----:B------:R-:W-:Y:S01]  /*52360*/  STS.U16 [R3+0x2b200], R23 ;  /* 0x02b2001703007388 */ /* 0x000fe20000000400 */
[----:B------:R-:W-:Y:S02]  /*52370*/  STS.U16 [R3+0x2b300], R29 ;  /* 0x02b3001d03007388 */ /* 0x000fe40000000400 */
[----:B------:R-:W-:Y:S02]  /*52380*/  STS.U16 [R3+0x2c200], R24 ;  /* 0x02c2001803007388 */ /* 0x000fe40000000400 */
[----:B------:R-:W-:Y:S01]  /*52390*/  STS.U16 [R3+0x2c300], R25 ;  /* 0x02c3001903007388 */ /* 0x000fe20000000400 */
[----:B------:R-:W-:Y:S01]  /*523a0*/  STS.U16 [R3+0x2d200], R26 ;  /* 0x02d2001a03007388 */ /* 0x000fe20000000400 */
[----:B------:R-:W-:Y:S02]  /*523b0*/  STS.U16 [R3+0x2d300], R27 ;  /* 0x02d3001b03007388 */ /* 0x000fe40000000400 */
[----:B------:R0:W-:Y:S02]  /*523c0*/  STS.U16 [R3+0x2e200], R0 ;  /* 0x02e2000003007388 */ /* 0x0001e40000000400 */
[----:B0-----:R-:W2:Y:S01]  /*523d0*/  LDL.LU R0, [R1+0x38] ;  /* 0x0000380001007983 */ /* 0x001ea20000300800 */
[----:B------:R-:W3:Y:S03]  /*523e0*/  LDL.LU R28, [R1+0x35c] ;  /* 0x00035c00011c7983 */ /* 0x000ee60000300800 */
[----:B---3--:R0:W-:Y:S04]  /*523f0*/  STL [R1+0x7230], R28 ;  /* 0x0072301c01007387 */ /* 0x0081e80000100800 */
[----:B0-----:R-:W3:Y:S04]  /*52400*/  LDL.LU R28, [R1+0x30] ;  /* 0x00003000011c7983 */ /* 0x001ee80000300800 */
[----:B------:R-:W0:Y:S04]  /*52410*/  S2R R29, SR_TID.X ;  /* 0x00000000001d7919 */ /* 0x000e280000002100 */
[----:B---3--:R1:W-:Y:S04]  /*52420*/  STL [R1+0x7238], R28 ;  /* 0x0072381c01007387 */ /* 0x0083e80000100800 */
[----:B-1----:R-:W3:Y:S01]  /*52430*/  LDL.LU R28, [R1+0x34] ;  /* 0x00003400011c7983 */ /* 0x002ee20000300800 */
[----:B------:R-:W4:Y:S01]  /*52440*/  LDL.LU R2, [R1+0x358] ;  /* 0x0003580001027983 */ /* 0x000f220000300800 */
[----:B0-----:R-:W-:-:S05]  /*52450*/  LOP3.LUT R29, R29, 0x7f, RZ, 0xc0, !PT ;  /* 0x0000007f1d1d7812 */ /* 0x001fca00078ec0ff */
[C---:B------:R-:W-:Y:S01]  /*52460*/  IMAD.SHL.U32 R4, R29.reuse, 0x2, RZ ;  /* 0x000000021d047824 */ /* 0x040fe200078e00ff */
[----:B----4-:R0:W-:Y:S01]  /*52470*/  STL [R1+0x7234], R2 ;  /* 0x0072340201007387 */ /* 0x0101e20000100800 */
        /* <DEDUP_REMOVED lines=14> */
[----:B------:R-:W4:Y:S02]  /*52560*/  LDL.LU R13, [R1+0x10c] ;  /* 0x00010c00010d7983 */ /* 0x000f240000300800 */
[----:B0-----:R-:W-:Y:S01]  /*52570*/  IMAD.SHL.U32 R2, R29, 0x2, RZ ;  /* 0x000000021d027824 */ /* 0x001fe200078e00ff */
[----:B------:R-:W4:Y:S01]  /*52580*/  LDL.LU R16, [R1+0x108] ;  /* 0x0001080001107983 */ /* 0x000f220000300800 */
[----:B------:R-:W4:Y:S02]  /*52590*/  LDL.LU R17, [R1+0xdc] ;  /* 0x0000dc0001117983 */ /* 0x000f240000300800 */
[----:B------:R-:W4:Y:S02]  /*525a0*/  LDL.LU R20, [R1+0xd8] ;  /* 0x0000d80001147983 */ /* 0x000f240000300800 */
[----:B------:R-:W4:Y:S01]  /*525b0*/  LDL.LU R22, [R1+0xac] ;  /* 0x0000ac0001167983 */ /* 0x000f220000300800 */
[----:B------:R-:W4:Y:S01]  /*525c0*/  LDL.LU R23, [R1+0xa8] ;  /* 0x0000a80001177983 */ /* 0x000f220000300800 */
[----:B------:R-:W-:Y:S01]  /*525d0*/  LOP3.LUT R2, R2, 0x10, RZ, 0x3c, !PT ;  /* 0x0000001002027812 */ /* 0x000fe200078e3cff */
[----:B------:R-:W4:Y:S02]  /*525e0*/  LDL.LU R24, [R1+0x7c] ;  /* 0x00007c0001187983 */ /* 0x000f240000300800 */
[----:B------:R-:W4:Y:S01]  /*525f0*/  LDL.LU R25, [R1+0x78] ;  /* 0x0000780001197983 */ /* 0x000f220000300800 */
[----:B------:R-:W4:Y:S01]  /*52600*/  LDL.LU R26, [R1+0x28] ;  /* 0x00002800011a7983 */ /* 0x000f220000300800 */
[----:B------:R-:W4:Y:S03]  /*52610*/  LDL.LU R27, [R1+0x24] ;  /* 0x00002400011b7983 */ /* 0x000f260000300800 */
[----:B--2---:R0:W-:Y:S01]  /*52620*/  STS.U16 [R2+0x2e300], R0 ;  /* 0x02e3000002007388 */ /* 0x0041e20000000400 */
[----:B------:R-:W2:Y:S02]  /*52630*/  LDL.LU R29, [R1+0x20] ;  /* 0x00002000011d7983 */ /* 0x000ea40000300800 */
[----:B---3--:R1:W-:Y:S01]  /*52640*/  STS.U16 [R2+0x2f200], R28 ;  /* 0x02f2001c02007388 */ /* 0x0083e20000000400 */
[----:B0-----:R-:W3:Y:S01]  /*52650*/  LDL.LU R0, [R1+0x1c] ;  /* 0x00001c0001007983 */ /* 0x001ee20000300800 */
[----:B-1----:R-:W2:Y:S01]  /*52660*/  LDL.LU R28, [R1+0x7238] ;  /* 0x00723800011c7983 */ /* 0x002ea20000300800 */
[----:B------:R-:W-:-:S02]  /*52670*/  LOP3.LUT R4, R4, 0x20, RZ, 0x3c, !PT ;  /* 0x0000002004047812 */ /* 0x000fc400078e3cff */
[----:B--2---:R0:W-:Y:S04]  /*52680*/  STS.U16 [R2+0x2f300], R28 ;  /* 0x02f3001c02007388 */ /* 0x0041e80000000400 */
[----:B0-----:R-:W2:Y:S01]  /*52690*/  LDL.LU R2, [R1+0x7234] ;  /* 0x0072340001027983 */ /* 0x001ea20000300800 */
[----:B------:R-:W2:Y:S03]  /*526a0*/  LDL.LU R28, [R1+0x7230] ;  /* 0x00723000011c7983 */ /* 0x000ea60000300800 */
[----:B--2---:R0:W-:Y:S01]  /*526b0*/  STS.U16 [R4+0x20400], R28 ;  /* 0x0204001c04007388 */ /* 0x0041e20000000400 */
[----:B------:R-:W-:Y:S02]  /*526c0*/  STS.U16 [R4+0x20500], R2 ;  /* 0x0205000204007388 */ /* 0x000fe40000000400 */
[----:B----4-:R-:W-:Y:S02]  /*526d0*/  STS.U16 [R4+0x21400], R15 ;  /* 0x0214000f04007388 */ /* 0x010fe40000000400 */
        /* <DEDUP_REMOVED lines=13> */
[----:B0-----:R-:W2:Y:S04]  /*527b0*/  LDL.LU R28, [R1+0x722c] ;  /* 0x00722c00011c7983 */ /* 0x001ea80000300800 */
[----:B------:R0:W-:Y:S04]  /*527c0*/  STS.U16 [R4+0x28400], R13 ;  /* 0x0284000d04007388 */ /* 0x0001e80000000400 */
[----:B0-----:R-:W4:Y:S01]  /*527d0*/  LDL.LU R13, [R1+0x18] ;  /* 0x00001800010d7983 */ /* 0x001f220000300800 */
[----:B------:R-:W2:Y:S03]  /*527e0*/  LDL.LU R10, [R1+0xc] ;  /* 0x00000c00010a7983 */ /* 0x000ea60000300800 */
[----:B--2---:R0:W-:Y:S04]  /*527f0*/  STL [R1+0x7224], R10 ;  /* 0x0072240a01007387 */ /* 0x0041e80000100800 */
[----:B0-----:R-:W2:Y:S01]  /*52800*/  LDL.LU R10, [R1+0x10] ;  /* 0x00001000010a7983 */ /* 0x001ea20000300800 */
        /* <DEDUP_REMOVED lines=8> */
[----:B------:R-:W-:Y:S01]  /*52890*/  STS.U16 [R4+0x2c500], R27 ;  /* 0x02c5001b04007388 */ /* 0x000fe20000000400 */
[----:B------:R-:W-:Y:S01]  /*528a0*/  LOP3.LUT R2, R28, 0x7f, RZ, 0xc0, !PT ;  /* 0x0000007f1c027812 */ /* 0x000fe200078ec0ff */
[----:B------:R-:W-:Y:S01]  /*528b0*/  STS.U16 [R4+0x2d400], R29 ;  /* 0x02d4001d04007388 */ /* 0x000fe20000000400 */
[----:B---3--:R-:W-:Y:S04]  /*528c0*/  STS.U16 [R4+0x2d500], R0 ;  /* 0x02d5000004007388 */ /* 0x008fe80000000400 */
[----:B--2---:R0:W-:Y:S04]  /*528d0*/  STL [R1+0x7228], R10 ;  /* 0x0072280a01007387 */ /* 0x0041e80000100800 */
[----:B0-----:R-:W2:Y:S01]  /*528e0*/  LDL.LU R10, [R1+0x14] ;  /* 0x00001400010a7983 */ /* 0x001ea20000300800 */
        /* <DEDUP_REMOVED lines=23> */
[----:B------:R-:W3:Y:S04]  /*52a60*/  LDL.LU R22, [R1+0x50] ;  /* 0x0000500001167983 */ /* 0x000ee80000300800 */
[----:B----4-:R-:W-:Y:S01]  /*52a70*/  STS.U16 [R4+0x2e400], R13 ;  /* 0x02e4000d04007388 */ /* 0x010fe20000000400 */
[----:B------:R-:W3:Y:S03]  /*52a80*/  LDL.LU R23, [R1+0x4] ;  /* 0x0000040001177983 */ /* 0x000ee60000300800 */
[----:B--2---:R0:W-:Y:S04]  /*52a90*/  STS.U16 [R4+0x2e500], R10 ;  /* 0x02e5000a04007388 */ /* 0x0041e80000000400 */
[----:B0-----:R-:W2:Y:S01]  /*52aa0*/  LDL.LU R10, [R1+0x7228] ;  /* 0x00722800010a7983 */ /* 0x001ea20000300800 */
[----:B------:R-:W-:-:S03]  /*52ab0*/  IMAD.SHL.U32 R13, R2, 0x2, RZ ;  /* 0x00000002020d7824 */ /* 0x000fc600078e00ff */
[----:B--2---:R0:W-:Y:S04]  /*52ac0*/  STS.U16 [R4+0x2f400], R10 ;  /* 0x02f4000a04007388 */ /* 0x0041e80000000400 */
[----:B0-----:R-:W2:Y:S01]  /*52ad0*/  LDL.LU R10, [R1+0x7224] ;  /* 0x00722400010a7983 */ /* 0x001ea20000300800 */
[----:B------:R-:W-:-:S03]  /*52ae0*/  LOP3.LUT R13, R13, 0x30, RZ, 0x3c, !PT ;  /* 0x000000300d0d7812 */ /* 0x000fc600078e3cff */
[----:B--2---:R0:W-:Y:S02]  /*52af0*/  STS.U16 [R4+0x2f500], R10 ;  /* 0x02f5000a04007388 */ /* 0x0041e40000000400 */
[----:B---3--:R1:W-:Y:S02]  /*52b00*/  STS.U16 [R13+0x20600], R11 ;  /* 0x0206000b0d007388 */ /* 0x0083e40000000400 */
[----:B------:R2:W-:Y:S02]  /*52b10*/  STS.U16 [R13+0x20700], R12 ;  /* 0x0207000c0d007388 */ /* 0x0005e40000000400 */
[----:B------:R3:W-:Y:S01]  /*52b20*/  STS.U16 [R13+0x21600], R24 ;  /* 0x021600180d007388 */ /* 0x0007e20000000400 */
[----:B------:R3:W-:Y:S01]  /*52b30*/  STS.U16 [R13+0x21700], R25 ;  /* 0x021700190d007388 */ /* 0x0007e20000000400 */
[----:B------:R3:W-:Y:S03]  /*52b40*/  STS.U16 [R13+0x22600], R26 ;  /* 0x0226001a0d007388 */ /* 0x0007e60000000400 */
[----:B0-----:R-:W4:Y:S01]  /*52b50*/  LDL.LU R4, [R1+0x7220] ;  /* 0x0072200001047983 */ /* 0x001f220000300800 */
[----:B------:R-:W4:Y:S02]  /*52b60*/  LDL.LU R10, [R1+0x721c] ;  /* 0x00721c00010a7983 */ /* 0x000f240000300800 */
[----:B-1----:R-:W4:Y:S02]  /*52b70*/  LDL.LU R11, [R1+0x7218] ;  /* 0x00721800010b7983 */ /* 0x002f240000300800 */
[----:B--2---:R-:W2:Y:S01]  /*52b80*/  LDL.LU R12, [R1+0x7214] ;  /* 0x00721400010c7983 */ /* 0x004ea20000300800 */
[----:B---3--:R-:W3:Y:S01]  /*52b90*/  LDL.LU R24, [R1+0x7210] ;  /* 0x0072100001187983 */ /* 0x008ee20000300800 */
[----:B------:R-:W2:Y:S02]  /*52ba0*/  LDL.LU R25, [R1+0x720c] ;  /* 0x00720c0001197983 */ /* 0x000ea40000300800 */
[----:B------:R-:W2:Y:S01]  /*52bb0*/  LDL.LU R26, [R1+0x7208] ;  /* 0x00720800011a7983 */ /* 0x000ea20000300800 */
[----:B------:R0:W-:Y:S01]  /*52bc0*/  STS.U16 [R13+0x22700], R27 ;  /* 0x0227001b0d007388 */ /* 0x0001e20000000400 */
[----:B------:R1:W-:Y:S02]  /*52bd0*/  STS.U16 [R13+0x23600], R28 ;  /* 0x0236001c0d007388 */ /* 0x0003e40000000400 */
[----:B------:R1:W-:Y:S02]  /*52be0*/  STS.U16 [R13+0x23700], R29 ;  /* 0x0237001d0d007388 */ /* 0x0003e40000000400 */
[----:B------:R1:W-:Y:S01]  /*52bf0*/  STS.U16 [R13+0x24600], R0 ;  /* 0x024600000d007388 */ /* 0x0003e20000000400 */
[----:B0-----:R-:W2:Y:S01]  /*52c00*/  LDL.LU R27, [R1+0x7204] ;  /* 0x00720400011b7983 */ /* 0x001ea20000300800 */
[----:B-1----:R-:W2:Y:S02]  /*52c10*/  LDL.LU R28, [R1+0x7200] ;  /* 0x00720000011c7983 */ /* 0x002ea40000300800 */
[----:B------:R-:W2:Y:S02]  /*52c20*/  LDL.LU R29, [R1+0x71fc] ;  /* 0x0071fc00011d7983 */ /* 0x000ea40000300800 */
[----:B------:R-:W2:Y:S01]  /*52c30*/  LDL.LU R0, [R1+0x71f8] ;  /* 0x0071f80001007983 */ /* 0x000ea20000300800 */
        /* <DEDUP_REMOVED lines=11> */
[----:B------:R0:W-:Y:S01]  /*52cf0*/  STS.U16 [R13+0x2a600], R16 ;  /* 0x02a600100d007388 */ /* 0x0001e20000000400 */
[----:B------:R1:W-:Y:S01]  /*52d00*/  STS.U16 [R13+0x2a700], R17 ;  /* 0x02a700110d007388 */ /* 0x0003e20000000400 */
[----:B------:R1:W-:Y:S02]  /*52d10*/  STS.U16 [R13+0x2b600], R20 ;  /* 0x02b600140d007388 */ /* 0x0003e40000000400 */
[----:B------:R1:W-:Y:S02]  /*52d20*/  STS.U16 [R13+0x2b700], R22 ;  /* 0x02b700160d007388 */ /* 0x0003e40000000400 */
[----:B------:R-:W-:Y:S01]  /*52d30*/  STS.U16 [R13+0x2c600], R23 ;  /* 0x02c600170d007388 */ /* 0x000fe20000000400 */
[----:B0-----:R-:W3:Y:S01]  /*52d40*/  LDL.LU R16, [R1+0x348] ;  /* 0x0003480001107983 */ /* 0x001ee20000300800 */
[----:B-1----:R-:W3:Y:S02]  /*52d50*/  LDL.LU R17, [R1+0x340] ;  /* 0x0003400001117983 */ /* 0x002ee40000300800 */
[----:B------:R-:W3:Y:S02]  /*52d60*/  LDL.LU R20, [R1+0x2c4] ;  /* 0x0002c40001147983 */ /* 0x000ee40000300800 */
[----:B------:R-:W3:Y:S01]  /*52d70*/  LDL.LU R22, [R1+0x2b4] ;  /* 0x0002b40001167983 */ /* 0x000ee20000300800 */
[----:B--2---:R0:W-:Y:S04]  /*52d80*/  STS.U16 [R13+0x2c700], R0 ;  /* 0x02c700000d007388 */ /* 0x0041e80000000400 */
[----:B0-----:R-:W2:Y:S01]  /*52d90*/  LDL.LU R0, [R1+0x23c] ;  /* 0x00023c0001007983 */ /* 0x001ea20000300800 */
        /* <DEDUP_REMOVED lines=11> */
[----:B------:R-:W4:Y:S04]  /*52e50*/  LDL.LU R23, [R1+0x2c] ;  /* 0x00002c0001177983 */ /* 0x000f280000300800 */
[----:B------:R-:W-:Y:S01]  /*52e60*/  STS.U16 [R13+0x2d600], R29 ;  /* 0x02d6001d0d007388 */ /* 0x000fe20000000400 */
[----:B------:R0:W-:Y:S02]  /*52e70*/  STL [R1+0x7190], R29 ;  /* 0x0071901d01007387 */ /* 0x0001e40000100800 */
[----:B------:R-:W-:Y:S02]  /*52e80*/  STS.U16 [R13+0x2d700], R28 ;  /* 0x02d7001c0d007388 */ /* 0x000fe40000000400 */
[----:B------:R-:W-:Y:S01]  /*52e90*/  STS.U16 [R13+0x2e600], R27 ;  /* 0x02e6001b0d007388 */ /* 0x000fe20000000400 */
[----:B------:R-:W-:Y:S04]  /*52ea0*/  STS.U16 [R13+0x2e700], R26 ;  /* 0x02e7001a0d007388 */ /* 0x000fe80000000400 */
[----:B0-----:R-:W4:Y:S01]  /*52eb0*/  LDL.LU R29, [R1+0x18c] ;  /* 0x00018c00011d7983 */ /* 0x001f220000300800 */
[----:B------:R0:W-:Y:S02]  /*52ec0*/  STL [R1+0x7194], R28 ;  /* 0x0071941c01007387 */ /* 0x0001e40000100800 */
[----:B------:R-:W-:Y:S02]  /*52ed0*/  STS.U16 [R13+0x2f600], R25 ;  /* 0x02f600190d007388 */ /* 0x000fe40000000400 */
[----:B---3--:R-:W-:Y:S01]  /*52ee0*/  STS.U16 [R13+0x2f700], R24 ;  /* 0x02f700180d007388 */ /* 0x008fe20000000400 */
[----:B0-----:R-:W3:Y:S01]  /*52ef0*/  LDL.LU R28, [R1+0x1c8] ;  /* 0x0001c800011c7983 */ /* 0x001ee20000300800 */
[----:B------:R0:W-:Y:S03]  /*52f00*/  STL [R1+0x7198], R27 ;  /* 0x0071981b01007387 */ /* 0x0001e60000100800 */
[----:B0-----:R-:W3:Y:S01]  /*52f10*/  LDL.LU R27, [R1+0x1cc] ;  /* 0x0001cc00011b7983 */ /* 0x001ee20000300800 */
[----:B------:R0:W-:Y:S03]  /*52f20*/  STL [R1+0x719c], R26 ;  /* 0x00719c1a01007387 */ /* 0x0001e60000100800 */
[----:B0-----:R-:W3:Y:S01]  /*52f30*/  LDL.LU R26, [R1+0x200] ;  /* 0x00020000011a7983 */ /* 0x001ee20000300800 */
[----:B------:R0:W-:Y:S03]  /*52f40*/  STL [R1+0x71cc], R25 ;  /* 0x0071cc1901007387 */ /* 0x0001e60000100800 */
[----:B0-----:R-:W3:Y:S01]  /*52f50*/  LDL.LU R25, [R1+0x204] ;  /* 0x0002040001197983 */ /* 0x001ee20000300800 */
[----:B------:R-:W3:Y:S02]  /*52f60*/  LDL.LU R13, [R1+0x71f4] ;  /* 0x0071f400010d7983 */ /* 0x000ee40000300800 */
[----:B------:R0:W-:Y:S02]  /*52f70*/  STL [R1+0x71d0], R24 ;  /* 0x0071d01801007387 */ /* 0x0001e40000100800 */
[----:B0-----:R-:W3:Y:S01]  /*52f80*/  LDL.LU R24, [R1+0x238] ;  /* 0x0002380001187983 */ /* 0x001ee20000300800 */
[----:B------:R-:W-:-:S05]  /*52f90*/  IMAD.SHL.U32 R2, R2, 0x2, RZ ;  /* 0x0000000202027824 */ /* 0x000fca00078e00ff */
[----:B------:R-:W-:-:S05]  /*52fa0*/  LOP3.LUT R2, R2, 0x40, RZ, 0x3c, !PT ;  /* 0x0000004002027812 */ /* 0x000fca00078e3cff */
[----:B------:R0:W-:Y:S01]  /*52fb0*/  STS.U16 [R2+0x20800], R16 ;  /* 0x0208001002007388 */ /* 0x0001e20000000400 */
[----:B------:R1:W-:Y:S02]  /*52fc0*/  STS.U16 [R2+0x20900], R17 ;  /* 0x0209001102007388 */ /* 0x0003e40000000400 */
[----:B------:R1:W-:Y:S02]  /*52fd0*/  STS.U16 [R2+0x21800], R20 ;  /* 0x0218001402007388 */ /* 0x0003e40000000400 */
[----:B------:R1:W-:Y:S01]  /*52fe0*/  STS.U16 [R2+0x21900], R22 ;  /* 0x0219001602007388 */ /* 0x0003e20000000400 */
[----:B0-----:R-:W4:Y:S01]  /*52ff0*/  LDL.LU R16, [R1+0x71f0] ;  /* 0x0071f00001107983 */ /* 0x001f220000300800 */
[----:B-1----:R-:W4:Y:S02]  /*53000*/  LDL.LU R17, [R1+0x71ec] ;  /* 0x0071ec0001117983 */ /* 0x002f240000300800 */
[----:B------:R-:W4:Y:S02]  /*53010*/  LDL.LU R20, [R1+0x71e8] ;  /* 0x0071e80001147983 */ /* 0x000f240000300800 */
[----:B------:R-:W4:Y:S01]  /*53020*/  LDL.LU R22, [R1+0x71e4] ;  /* 0x0071e40001167983 */ /* 0x000f220000300800 */
[----:B--2---:R0:W-:Y:S04]  /*53030*/  STS.U16 [R2+0x22800], R0 ;  /* 0x0228000002007388 */ /* 0x0041e80000000400 */
[----:B0-----:R-:W2:Y:S04]  /*53040*/  LDL.LU R0, [R1+0x71e0] ;  /* 0x0071e00001007983 */ /* 0x001ea80000300800 */
[----:B---3--:R0:W-:Y:S04]  /*53050*/  STS.U16 [R2+0x22900], R24 ;  /* 0x0229001802007388 */ /* 0x0081e80000000400 */
[----:B0-----:R-:W3:Y:S04]  /*53060*/  LDL.LU R24, [R1+0x2b0] ;  /* 0x0002b00001187983 */ /* 0x001ee80000300800 */
[----:B---3--:R0:W-:Y:S04]  /*53070*/  STL [R1+0x71d4], R24 ;  /* 0x0071d41801007387 */ /* 0x0081e80000100800 */
[----:B0-----:R-:W3:Y:S01]  /*53080*/  LDL.LU R24, [R1+0x330] ;  /* 0x0003300001187983 */ /* 0x001ee20000300800 */
[----:B------:R-:W-:Y:S02]  /*53090*/  STS.U16 [R2+0x23800], R25 ;  /* 0x0238001902007388 */ /* 0x000fe40000000400 */
[----:B------:R-:W-:Y:S02]  /*530a0*/  STS.U16 [R2+0x23900], R26 ;  /* 0x0239001a02007388 */ /* 0x000fe40000000400 */
[----:B------:R-:W-:Y:S01]  /*530b0*/  STS.U16 [R2+0x24800], R27 ;  /* 0x0248001b02007388 */ /* 0x000fe20000000400 */
[----:B------:R-:W-:Y:S01]  /*530c0*/  STS.U16 [R2+0x24900], R28 ;  /* 0x0249001c02007388 */ /* 0x000fe20000000400 */
[----:B----4-:R-:W-:Y:S02]  /*530d0*/  STS.U16 [R2+0x25800], R29 ;  /* 0x0258001d02007388 */ /* 0x010fe40000000400 */
[----:B------:R-:W-:Y:S02]  /*530e0*/  STS.U16 [R2+0x25900], R15 ;  /* 0x0259000f02007388 */ /* 0x000fe40000000400 */
[----:B------:R-:W-:Y:S01]  /*530f0*/  STS.U16 [R2+0x26800], R14 ;  /* 0x0268000e02007388 */ /* 0x000fe20000000400 */
[----:B------:R-:W-:Y:S01]  /*53100*/  STS.U16 [R2+0x26900], R3 ;  /* 0x0269000302007388 */ /* 0x000fe20000000400 */
[----:B------:R-:W-:Y:S02]  /*53110*/  STS.U16 [R2+0x27800], R5 ;  /* 0x0278000502007388 */ /* 0x000fe40000000400 */
[----:B------:R-:W-:Y:S02]  /*53120*/  STS.U16 [R2+0x27900], R6 ;  /* 0x0279000602007388 */ /* 0x000fe40000000400 */
[----:B------:R-:W-:Y:S01]  /*53130*/  STS.U16 [R2+0x28800], R7 ;  /* 0x0288000702007388 */ /* 0x000fe20000000400 */
[----:B------:R-:W-:Y:S04]  /*53140*/  STS.U16 [R2+0x28900], R8 ;  /* 0x0289000802007388 */ /* 0x000fe80000000400 */
[----:B---3--:R0:W-:Y:S04]  /*53150*/  STL [R1+0x71d8], R24 ;  /* 0x0071d81801007387 */ /* 0x0081e80000100800 */
[----:B0-----:R-:W3:Y:S01]  /*53160*/  LDL.LU R24, [R1+0x338] ;  /* 0x0003380001187983 */ /* 0x001ee20000300800 */
[----:B------:R-:W-:Y:S02]  /*53170*/  STS.U16 [R2+0x29800], R9 ;  /* 0x0298000902007388 */ /* 0x000fe40000000400 */
[----:B------:R-:W-:Y:S02]  /*53180*/  STS.U16 [R2+0x29900], R18 ;  /* 0x0299001202007388 */ /* 0x000fe40000000400 */
[----:B------:R-:W-:Y:S01]  /*53190*/  STS.U16 [R2+0x2a800], R19 ;  /* 0x02a8001302007388 */ /* 0x000fe20000000400 */
[----:B------:R-:W-:Y:S01]  /*531a0*/  STS.U16 [R2+0x2a900], R21 ;  /* 0x02a9001502007388 */ /* 0x000fe20000000400 */
[----:B------:R0:W-:Y:S02]  /*531b0*/  STS.U16 [R2+0x2b800], R23 ;  /* 0x02b8001702007388 */ /* 0x0001e40000000400 */
[----:B--2---:R1:W-:Y:S01]  /*531c0*/  STS.U16 [R2+0x2b900], R0 ;  /* 0x02b9000002007388 */ /* 0x0043e20000000400 */
[----:B0-----:R-:W0:Y:S02]  /*531d0*/  S2R R23, SR_TID.X ;  /* 0x0000000000177919 */ /* 0x001e240000002100 */
[----:B0-----:R-:W-:-:S02]  /*531e0*/  LOP3.LUT R3, R23, 0x7f, RZ, 0xc0, !PT ;  /* 0x0000007f17037812 */ /* 0x001fc400078ec0ff */
[----:B---3--:R0:W-:Y:S01]  /*531f0*/  STL [R1+0x71dc], R24 ;  /* 0x0071dc1801007387 */ /* 0x0081e20000100800 */
[----:B------:R-:W2:Y:S02]  /*53200*/  LDL.LU R25, [R1+0x2ac] ;  /* 0x0002ac0001197983 */ /* 0x000ea40000300800 */
[----:B-1----:R-:W3:Y:S02]  /*53210*/  LDL.LU R0, [R1+0x234] ;  /* 0x0002340001007983 */ /* 0x002ee40000300800 */
[----:B------:R-:W4:Y:S01]  /*53220*/  LDL.LU R27, [R1+0x230] ;  /* 0x00023000011b7983 */ /* 0x000f220000300800 */
[----:B------:R-:W2:Y:S01]  /*53230*/  LDL.LU R28, [R1+0x1fc] ;  /* 0x0001fc00011c7983 */ /* 0x000ea20000300800 */
[----:B------:R-:W2:Y:S02]  /*53240*/  LDL.LU R29, [R1+0x1f8] ;  /* 0x0001f800011d7983 */ /* 0x000ea40000300800 */
[----:B------:R-:W2:Y:S02]  /*53250*/  LDL.LU R2, [R1+0x1c4] ;  /* 0x0001c40001027983 */ /* 0x000ea40000300800 */
[----:B------:R-:W2:Y:S01]  /*53260*/  LDL.LU R15, [R1+0x1c0] ;  /* 0x0001c000010f7983 */ /* 0x000ea20000300800 */
[----:B------:R-:W2:Y:S01]  /*53270*/  LDL.LU R14, [R1+0x184] ;  /* 0x00018400010e7983 */ /* 0x000ea20000300800 */
[----:B0-----:R-:W-:-:S03]  /*53280*/  IMAD.SHL.U32 R24, R4, 0x2, RZ ;  /* 0x0000000204187824 */ /* 0x001fc600078e00ff */
[----:B------:R-:W2:Y:S01]  /*53290*/  LDL.LU R4, [R1+0x154] ;  /* 0x0001540001047983 */ /* 0x000ea20000300800 */
[----:B------:R-:W2:Y:S02]  /*532a0*/  LDL.LU R5, [R1+0x150] ;  /* 0x0001500001057983 */ /* 0x000ea40000300800 */
[----:B------:R-:W2:Y:S01]  /*532b0*/  LDL.LU R6, [R1+0x124] ;  /* 0x0001240001067983 */ /* 0x000ea20000300800 */
[----:B------:R-:W-:Y:S01]  /*532c0*/  LOP3.LUT R24, R24, 0x40, RZ, 0x3c, !PT ;  /* 0x0000004018187812 */ /* 0x000fe200078e3cff */
[----:B------:R-:W2:Y:S01]  /*532d0*/  LDL.LU R7, [R1+0x120] ;  /* 0x0001200001077983 */ /* 0x000ea20000300800 */
[----:B------:R-:W2:Y:S02]  /*532e0*/  LDL.LU R8, [R1+0xf4] ;  /* 0x0000f40001087983 */ /* 0x000ea40000300800 */
[----:B------:R-:W2:Y:S02]  /*532f0*/  LDL.LU R9, [R1+0xf0] ;  /* 0x0000f00001097983 */ /* 0x000ea40000300800 */
[----:B------:R-:W2:Y:S01]  /*53300*/  LDL.LU R18, [R1+0xc4] ;  /* 0x0000c40001127983 */ /* 0x000ea20000300800 */
[----:B------:R-:W-:Y:S01]  /*53310*/  STS.U16 [R24+0x2c800], R22 ;  /* 0x02c8001618007388 */ /* 0x000fe20000000400 */
[----:B------:R-:W-:Y:S02]  /*53320*/  STS.U16 [R24+0x2c900], R20 ;  /* 0x02c9001418007388 */ /* 0x000fe40000000400 */
[----:B------:R-:W-:Y:S02]  /*53330*/  STS.U16 [R24+0x2d800], R17 ;  /* 0x02d8001118007388 */ /* 0x000fe40000000400 */
[----:B------:R-:W-:Y:S01]  /*53340*/  STS.U16 [R24+0x2d900], R16 ;  /* 0x02d9001018007388 */ /* 0x000fe20000000400 */
[----:B------:R-:W-:Y:S04]  /*53350*/  STS.U16 [R24+0x2e800], R13 ;  /* 0x02e8000d18007388 */ /* 0x000fe80000000400 */
[----:B------:R-:W2:Y:S01]  /*53360*/  LDL.LU R19, [R1+0xc0] ;  /* 0x0000c00001137983 */ /* 0x000ea20000300800 */
[----:B------:R-:W-:Y:S02]  /*53370*/  STS.U16 [R24+0x2e900], R12 ;  /* 0x02e9000c18007388 */ /* 0x000fe40000000400 */
[----:B------:R-:W2:Y:S02]  /*53380*/  LDL.LU R21, [R1+0x94] ;  /* 0x0000940001157983 */ /* 0x000ea40000300800 */
[----:B------:R-:W-:Y:S01]  /*53390*/  STS.U16 [R24+0x2f800], R11 ;  /* 0x02f8000b18007388 */ /* 0x000fe20000000400 */
[----:B------:R-:W2:Y:S04]  /*533a0*/  LDL.LU R23, [R1+0x90] ;  /* 0x0000900001177983 */ /* 0x000ea80000300800 */
[----:B------:R0:W-:Y:S04]  /*533b0*/  STS.U16 [R24+0x2f900], R10 ;  /* 0x02f9000a18007388 */ /* 0x0001e80000000400 */
[----:B0-----:R-:W2:Y:S01]  /*533c0*/  LDL.LU R24, [R1+0x71dc] ;  /* 0x0071dc0001187983 */ /* 0x001ea20000300800 */
[----:B------:R-:W-:-:S05]  /*533d0*/  IMAD.SHL.U32 R26, R3, 0x2, RZ ;  /* 0x00000002031a7824 */ /* 0x000fca00078e00ff */
[----:B------:R-:W-:-:S05]  /*533e0*/  LOP3.LUT R26, R26, 0x50, RZ, 0x3c, !PT ;  /* 0x000000501a1a7812 */ /* 0x000fca00078e3cff */
[----:B--2---:R0:W-:Y:S04]  /*533f0*/  STS.U16 [R26+0x20a00], R24 ;  /* 0x020a00181a007388 */ /* 0x0041e80000000400 */
[----:B0-----:R-:W2:Y:S04]  /*53400*/  LDL.LU R24, [R1+0x71d8] ;  /* 0x0071d80001187983 */ /* 0x001ea80000300800 */
[----:B--2---:R0:W-:Y:S04]  /*53410*/  STS.U16 [R26+0x20b00], R24 ;  /* 0x020b00181a007388 */ /* 0x0041e80000000400 */
[----:B0-----:R-:W2:Y:S04]  /*53420*/  LDL.LU R24, [R1+0x71d4] ;  /* 0x0071d40001187983 */ /* 0x001ea80000300800 */
[----:B--2---:R0:W-:Y:S01]  /*53430*/  STS.U16 [R26+0x21a00], R24 ;  /* 0x021a00181a007388 */ /* 0x0041e20000000400 */
[----:B------:R1:W-:Y:S02]  /*53440*/  STS.U16 [R26+0x21b00], R25 ;  /* 0x021b00191a007388 */ /* 0x0003e40000000400 */
[----:B---3--:R2:W-:Y:S01]  /*53450*/  STS.U16 [R26+0x22a00], R0 ;  /* 0x022a00001a007388 */ /* 0x0085e20000000400 */
[----:B0-----:R-:W4:Y:S01]  /*53460*/  LDL.LU R24, [R1+0x71d0] ;  /* 0x0071d00001187983 */ /* 0x001f220000300800 */
[----:B-1----:R-:W4:Y:S02]  /*53470*/  LDL.LU R25, [R1+0x71cc] ;  /* 0x0071cc0001197983 */ /* 0x002f240000300800 */
[----:B--2---:R-:W2:Y:S02]  /*53480*/  LDL.LU R0, [R1+0x71c8] ;  /* 0x0071c80001007983 */ /* 0x004ea40000300800 */
[----:B----4-:R0:W-:Y:S01]  /*53490*/  STS.U16 [R26+0x22b00], R27 ;  /* 0x022b001b1a007388 */ /* 0x0101e20000000400 */
[----:B------:R1:W-:Y:S01]  /*534a0*/  STS.U16 [R26+0x23a00], R28 ;  /* 0x023a001c1a007388 */ /* 0x0003e20000000400 */
[----:B------:R4:W-:Y:S02]  /*534b0*/  STS.U16 [R26+0x23b00], R29 ;  /* 0x023b001d1a007388 */ /* 0x0009e40000000400 */
[----:B------:R4:W-:Y:S02]  /*534c0*/  STS.U16 [R26+0x24a00], R2 ;  /* 0x024a00021a007388 */ /* 0x0009e40000000400 */
[----:B------:R4:W-:Y:S01]  /*534d0*/  STS.U16 [R26+0x24b00], R15 ;  /* 0x024b000f1a007388 */ /* 0x0009e20000000400 */
[----:B------:R4:W-:Y:S04]  /*534e0*/  STS.U16 [R26+0x25a00], R14 ;  /* 0x025a000e1a007388 */ /* 0x0009e80000000400 */
[----:B0-----:R-:W4:Y:S01]  /*534f0*/  LDL.LU R27, [R1+0x328] ;  /* 0x00032800011b7983 */ /* 0x001f220000300800 */
[----:B-1----:R-:W4:Y:S02]  /*53500*/  LDL.LU R28, [R1+0x320] ;  /* 0x00032000011c7983 */ /* 0x002f240000300800 */
[----:B----4-:R-:W4:Y:S01]  /*53510*/  LDL.LU R29, [R1+0x29c] ;  /* 0x00029c00011d7983 */ /* 0x010f220000300800 */
[----:B------:R-:W4:Y:S04]  /*53520*/  LDL.LU R2, [R1+0x298] ;  /* 0x0002980001027983 */ /* 0x000f280000300800 */
[----:B------:R-:W4:Y:S01]  /*53530*/  LDL.LU R15, [R1+0x22c] ;  /* 0x00022c00010f7983 */ /* 0x000f220000300800 */
[----:B------:R-:W4:Y:S03]  /*53540*/  LDL.LU R14, [R1+0x228] ;  /* 0x00022800010e7983 */ /* 0x000f260000300800 */
[----:B--2---:R0:W-:Y:S01]  /*53550*/  STS.U16 [R26+0x25b00], R0 ;  /* 0x025b00001a007388 */ /* 0x0041e20000000400 */
[----:B------:R1:W-:Y:S02]  /*53560*/  STS.U16 [R26+0x26a00], R4 ;  /* 0x026a00041a007388 */ /* 0x0003e40000000400 */
[----:B------:R2:W-:Y:S02]  /*53570*/  STS.U16 [R26+0x26b00], R5 ;  /* 0x026b00051a007388 */ /* 0x0005e40000000400 */
[----:B------:R4:W-:Y:S01]  /*53580*/  STS.U16 [R26+0x27a00], R6 ;  /* 0x027a00061a007388 */ /* 0x0009e20000000400 */
[----:B------:R4:W-:Y:S01]  /*53590*/  STS.U16 [R26+0x27b00], R7 ;  /* 0x027b00071a007388 */ /* 0x0009e20000000400 */
[----:B------:R4:W-:Y:S03]  /*535a0*/  STS.U16 [R26+0x28a00], R8 ;  /* 0x028a00081a007388 */ /* 0x0009e60000000400 */
[----:B0-----:R-:W3:Y:S01]  /*535b0*/  LDL.LU R0, [R1+0x1f4] ;  /* 0x0001f40001007983 */ /* 0x001ee20000300800 */
[----:B-1----:R-:W3:Y:S02]  /*535c0*/  LDL.LU R4, [R1+0x71c4] ;  /* 0x0071c40001047983 */ /* 0x002ee40000300800 */
[----:B--2---:R-:W2:Y:S02]  /*535d0*/  LDL.LU R5, [R1+0x71c0] ;  /* 0x0071c00001057983 */ /* 0x004ea40000300800 */
[----:B----4-:R-:W4:Y:S01]  /*535e0*/  LDL.LU R6, [R1+0x71bc] ;  /* 0x0071bc0001067983 */ /* 0x010f220000300800 */
[----:B------:R-:W2:Y:S01]  /*535f0*/  LDL.LU R7, [R1+0x71b8] ;  /* 0x0071b80001077983 */ /* 0x000ea20000300800 */
[----:B------:R-:W2:Y:S03]  /*53600*/  LDL.LU R8, [R1+0x71b4] ;  /* 0x0071b40001087983 */ /* 0x000ea60000300800 */
[----:B------:R0:W-:Y:S01]  /*53610*/  STS.U16 [R26+0x28b00], R9 ;  /* 0x028b00091a007388 */ /* 0x0001e20000000400 */
[----:B------:R1:W-:Y:S02]  /*53620*/  STS.U16 [R26+0x29a00], R18 ;  /* 0x029a00121a007388 */ /* 0x0003e40000000400 */
[----:B------:R1:W-:Y:S02]  /*53630*/  STS.U16 [R26+0x29b00], R19 ;  /* 0x029b00131a007388 */ /* 0x0003e40000000400 */
[----:B------:R1:W-:Y:S01]  /*53640*/  STS.U16 [R26+0x2aa00], R21 ;  /* 0x02aa00151a007388 */ /* 0x0003e20000000400 */
[----:B------:R1:W-:Y:S04]  /*53650*/  STS.U16 [R26+0x2ab00], R23 ;  /* 0x02ab00171a007388 */ /* 0x0003e80000000400 */
[----:B0-----:R-:W2:Y:S01]  /*53660*/  LDL.LU R9, [R1+0x71b0] ;  /* 0x0071b00001097983 */ /* 0x001ea20000300800 */
[----:B-1----:R-:W2:Y:S03]  /*53670*/  LDL.LU R18, [R1+0x71ac] ;  /* 0x0071ac0001127983 */ /* 0x002ea60000300800 */
[----:B------:R-:W2:Y:S01]  /*53680*/  LDL.LU R19, [R1+0x71a8] ;  /* 0x0071a80001137983 */ /* 0x000ea20000300800 */
[----:B------:R-:W2:Y:S03]  /*53690*/  LDL.LU R21, [R1+0x71a4] ;  /* 0x0071a40001157983 */ /* 0x000ea60000300800 */
[----:B------:R-:W2:Y:S01]  /*536a0*/  LDL.LU R23, [R1+0x71a0] ;  /* 0x0071a00001177983 */ /* 0x000ea20000300800 */
[----:B------:R-:W-:-:S05]  /*536b0*/  IMAD.SHL.U32 R3, R3, 0x2, RZ ;  /* 0x0000000203037824 */ /* 0x000fca00078e00ff */
[----:B------:R-:W-:Y:S01]  /*536c0*/  LOP3.LUT R3, R3, 0x60, RZ, 0x3c, !PT ;  /* 0x0000006003037812 */ /* 0x000fe200078e3cff */
[----:B--2---:R-:W-:Y:S01]  /*536d0*/  STS.U16 [R26+0x2ba00], R23 ;  /* 0x02ba00171a007388 */ /* 0x004fe20000000400 */
[----:B------:R-:W-:Y:S02]  /*536e0*/  STS.U16 [R26+0x2bb00], R21 ;  /* 0x02bb00151a007388 */ /* 0x000fe40000000400 */
[----:B------:R-:W-:Y:S02]  /*536f0*/  STS.U16 [R26+0x2ca00], R19 ;  /* 0x02ca00131a007388 */ /* 0x000fe40000000400 */
[----:B------:R-:W-:Y:S01]  /*53700*/  STS.U16 [R26+0x2cb00], R18 ;  /* 0x02cb00121a007388 */ /* 0x000fe20000000400 */
[----:B------:R-:W-:Y:S01]  /*53710*/  STS.U16 [R26+0x2da00], R9 ;  /* 0x02da00091a007388 */ /* 0x000fe20000000400 */
[----:B------:R-:W-:Y:S02]  /*53720*/  STS.U16 [R26+0x2db00], R8 ;  /* 0x02db00081a007388 */ /* 0x000fe40000000400 */
[----:B------:R-:W-:Y:S02]  /*53730*/  STS.U16 [R26+0x2ea00], R7 ;  /* 0x02ea00071a007388 */ /* 0x000fe40000000400 */
[----:B----4-:R-:W-:Y:S01]  /*53740*/  STS.U16 [R26+0x2eb00], R6 ;  /* 0x02eb00061a007388 */ /* 0x010fe20000000400 */
[----:B------:R0:W-:Y:S01]  /*53750*/  STS.U16 [R26+0x2fa00], R5 ;  /* 0x02fa00051a007388 */ /* 0x0001e20000000400 */
[----:B---3--:R1:W-:Y:S02]  /*53760*/  STS.U16 [R26+0x2fb00], R4 ;  /* 0x02fb00041a007388 */ /* 0x0083e40000000400 */
[----:B------:R2:W-:Y:S02]  /*53770*/  STS.U16 [R3+0x20c00], R27 ;  /* 0x020c001b03007388 */ /* 0x0005e40000000400 */
[----:B------:R3:W-:Y:S01]  /*53780*/  STS.U16 [R3+0x20d00], R28 ;  /* 0x020d001c03007388 */ /* 0x0007e20000000400 */
[----:B------:R3:W-:Y:S04]  /*53790*/  STS.U16 [R3+0x21c00], R29 ;  /* 0x021c001d03007388 */ /* 0x0007e80000000400 */
[----:B0-----:R-:W4:Y:S01]  /*537a0*/  LDL R5, [R1+0x324c] ;  /* 0x00324c0001057983 */ /* 0x001f220000100800 */
[----:B-1----:R-:W4:Y:S02]  /*537b0*/  LDL.LU R26, [R1+0x719c] ;  /* 0x00719c00011a7983 */ /* 0x002f240000300800 */
[----:B------:R-:W4:Y:S02]  /*537c0*/  LDL R4, [R1+0x2408] ;  /* 0x0024080001047983 */ /* 0x000f240000100800 */
[----:B--2---:R-:W2:Y:S01]  /*537d0*/  LDL.LU R27, [R1+0x7198] ;  /* 0x00719800011b7983 */ /* 0x004ea20000300800 */
[----:B---3--:R-:W3:Y:S01]  /*537e0*/  LDL.LU R28, [R1+0x7194] ;  /* 0x00719400011c7983 */ /* 0x008ee20000300800 */
[----:B------:R-:W2:Y:S03]  /*537f0*/  LDL.LU R29, [R1+0x7190] ;  /* 0x00719000011d7983 */ /* 0x000ea60000300800 */
[----:B------:R0:W-:Y:S01]  /*53800*/  STS.U16 [R3+0x21d00], R2 ;  /* 0x021d000203007388 */ /* 0x0001e20000000400 */
[----:B------:R1:W-:Y:S03]  /*53810*/  STS.U16 [R3+0x22c00], R15 ;  /* 0x022c000f03007388 */ /* 0x0003e60000000400 */
[----:B0-----:R-:W2:Y:S01]  /*53820*/  LDL.LU R2, [R1+0x718c] ;  /* 0x00718c0001027983 */ /* 0x001ea20000300800 */
[----:B-1----:R-:W2:Y:S02]  /*53830*/  LDL.LU R15, [R1+0x7188] ;  /* 0x00718800010f7983 */ /* 0x002ea40000300800 */
[----:B------:R0:W-:Y:S02]  /*53840*/  STS.U16 [R3+0x22d00], R14 ;  /* 0x022d000e03007388 */ /* 0x0001e40000000400 */
[----:B------:R1:W-:Y:S01]  /*53850*/  STS.U16 [R3+0x23c00], R0 ;  /* 0x023c000003007388 */ /* 0x0003e20000000400 */
[----:B0-----:R-:W3:Y:S01]  /*53860*/  LDL.LU R14, [R1+0x7184] ;  /* 0x00718400010e7983 */ /* 0x001ee20000300800 */
[----:B-1----:R-:W3:Y:S01]  /*53870*/  LDL.LU R0, [R1+0x7180] ;  /* 0x0071800001007983 */ /* 0x002ee20000300800 */
[----:B----4-:R-:W-:-:S04]  /*53880*/  @!P5 LOP3.LUT R5, R5, R4, RZ, 0x3c, !PT ;  /* 0x000000040505d212 */ /* 0x010fc800078e3cff */
[----:B------:R-:W-:-:S04]  /*53890*/  @!P5 LOP3.LUT R4, R5, R4, RZ, 0x3c, !PT ;  /* 0x000000040504d212 */ /* 0x000fc800078e3cff */
[----:B------:R-:W-:Y:S02]  /*538a0*/  @!P5 LOP3.LUT R5, R5, R4, RZ, 0x3c, !PT ;  /* 0x000000040505d212 */ /* 0x000fe400078e3cff */
[----:B--2---:R-:W-:-:S06]  /*538b0*/  PRMT R15, RZ, 0x7610, R15 ;  /* 0x00007610ff0f7816 */ /* 0x004fcc000000000f */
[----:B------:R-:W2:Y:S04]  /*538c0*/  @!P5 LDG.E.U16 R15, [R4.64] ;  /* 0x00000006040fd981 */ /* 0x000ea8000c1e1500 */
[----:B---3--:R0:W-:Y:S04]  /*538d0*/  STS.U16 [R3+0x23d00], R0 ;  /* 0x023d000003007388 */ /* 0x0081e80000000400 */
[----:B0-----:R-:W3:Y:S01]  /*538e0*/  LDL.LU R3, [R1+0x717c] ;  /* 0x00717c0001037983 */ /* 0x001ee20000300800 */
[----:B------:R-:W4:Y:S03]  /*538f0*/  LDL.LU R0, [R1+0x7178] ;  /* 0x0071780001007983 */ /* 0x000f260000300800 */
[----:B--2---:R0:W-:Y:S04]  /*53900*/  STL [R1+0x1e8], R15 ;  /* 0x0001e80f01007387 */ /* 0x0041e80000100800 */
[----:B0-----:R-:W2:Y:S01]  /*53910*/  LDL.LU R15, [R1+0x7174] ;  /* 0x00717400010f7983 */ /* 0x001ea20000300800 */
[----:B------:R-:W2:Y:S02]  /*53920*/  LDL R4, [R1+0x3228] ;  /* 0x0032280001047983 */ /* 0x000ea40000100800 */
[----:B------:R-:W2:Y:S01]  /*53930*/  LDL R5, [R1+0x322c] ;  /* 0x00322c0001057983 */ /* 0x000ea20000100800 */
[----:B---3--:R-:W-:-:S02]  /*53940*/  PRMT R3, RZ, 0x7610, R3 ;  /* 0x00007610ff037816 */ /* 0x008fc40000000003 */
[----:B--2---:R-:W-:-:S04]  /*53950*/  @!P5 LOP3.LUT R5, R5, R4, RZ, 0x3c, !PT ;  /* 0x000000040505d212 */ /* 0x004fc800078e3cff */
[----:B------:R-:W-:-:S04]  /*53960*/  @!P5 LOP3.LUT R4, R5, R4, RZ, 0x3c, !PT ;  /* 0x000000040504d212 */ /* 0x000fc800078e3cff */
[----:B------:R-:W-:-:S05]  /*53970*/  @!P5 LOP3.LUT R5, R5, R4, RZ, 0x3c, !PT ;  /* 0x000000040505d212 */ /* 0x000fca00078e3cff */
[----:B------:R-:W2:Y:S04]  /*53980*/  @!P5 LDG.E.U16 R3, [R4.64] ;  /* 0x000000060403d981 */ /* 0x000ea8000c1e1500 */
[----:B--2---:R0:W-:Y:S04]  /*53990*/  STL [R1+0x1e4], R3 ;  /* 0x0001e40301007387 */ /* 0x0041e80000100800 */
[----:B0-----:R-:W2:Y:S01]  /*539a0*/  LDL.LU R3, [R1+0x7170] ;  /* 0x0071700001037983 */ /* 0x001ea20000300800 */
[----:B------:R-:W3:Y:S02]  /*539b0*/  LDL R4, [R1+0x31e8] ;  /* 0x0031e80001047983 */ /* 0x000ee40000100800 */
[----:B------:R-:W3:Y:S01]  /*539c0*/  LDL R5, [R1+0x31ec] ;  /* 0x0031ec0001057983 */ /* 0x000ee20000100800 */
[----:B----4-:R-:W-:-:S02]  /*539d0*/  PRMT R0, RZ, 0x7610, R0 ;  /* 0x00007610ff007816 */ /* 0x010fc40000000000 */
[----:B---3--:R-:W-:-:S04]  /*539e0*/  @!P5 LOP3.LUT R5, R5, R4, RZ, 0x3c, !PT ;  /* 0x000000040505d212 */ /* 0x008fc800078e3cff */
[----:B------:R-:W-:-:S04]  /*539f0*/  @!P5 LOP3.LUT R4, R5, R4, RZ, 0x3c, !PT ;  /* 0x000000040504d212 */ /* 0x000fc800078e3cff */
[----:B------:R-:W-:-:S05]  /*53a00*/  @!P5 LOP3.LUT R5, R5, R4, RZ, 0x3c, !PT ;  /* 0x000000040505d212 */ /* 0x000fca00078e3cff */
[----:B------:R-:W3:Y:S04]  /*53a10*/  @!P5 LDG.E.U16 R0, [R4.64] ;  /* 0x000000060400d981 */ /* 0x000ee8000c1e1500 */
[----:B---3--:R0:W-:Y:S04]  /*53a20*/  STL [R1+0x1e0], R0 ;  /* 0x0001e00001007387 */ /* 0x0081e80000100800 */
[----:B0-----:R-:W3:Y:S01]  /*53a30*/  LDL.LU R0, [R1+0x716c] ;  /* 0x00716c0001007983 */ /* 0x001ee20000300800 */
[----:B------:R-:W4:Y:S02]  /*53a40*/  LDL R4, [R1+0x31a8] ;  /* 0x0031a80001047983 */ /* 0x000f240000100800 */
[----:B------:R-:W4:Y:S01]  /*53a50*/  LDL R5, [R1+0x31ac] ;  /* 0x0031ac0001057983 */ /* 0x000f220000100800 */
[----:B--2---:R-:W-:-:S02]  /*53a60*/  PRMT R3, RZ, 0x7610, R3 ;  /* 0x00007610ff037816 */ /* 0x004fc40000000003 */
[----:B----4-:R-:W-:-:S04]  /*53a70*/  @!P5 LOP3.LUT R5, R5, R4, RZ, 0x3c, !PT ;  /* 0x000000040505d212 */ /* 0x010fc800078e3cff */
[----:B------:R-:W-:-:S04]  /*53a80*/  @!P5 LOP3.LUT R4, R5, R4, RZ, 0x3c, !PT ;  /* 0x000000040504d212 */ /* 0x000fc800078e3cff */
[----:B------:R-:W-:-:S05]  /*53a90*/  @!P5 LOP3.LUT R5, R5, R4, RZ, 0x3c, !PT ;  /* 0x000000040505d212 */ /* 0x000fca00078e3cff */
[----:B------:R-:W2:Y:S04]  /*53aa0*/  @!P5 LDG.E.U16 R3, [R4.64] ;  /* 0x000000060403d981 */ /* 0x000ea8000c1e1500 */
[----:B--2---:R0:W-:Y:S04]  /*53ab0*/  STL [R1+0x1dc], R3 ;  /* 0x0001dc0301007387 */ /* 0x0041e80000100800 */
[----:B0-----:R-:W2:Y:S01]  /*53ac0*/  LDL.LU R3, [R1+0x7168] ;  /* 0x0071680001037983 */ /* 0x001ea20000300800 */
[----:B------:R-:W4:Y:S02]  /*53ad0*/  LDL R4, [R1+0x3168] ;  /* 0x0031680001047983 */ /* 0x000f240000100800 */
[----:B------:R-:W4:Y:S01]  /*53ae0*/  LDL R5, [R1+0x316c] ;  /* 0x00316c0001057983 */ /* 0x000f220000100800 */
[----:B---3--:R-:W-:-:S02]  /*53af0*/  PRMT R0, RZ, 0x7610, R0 ;  /* 0x00007610ff007816 */ /* 0x008fc40000000000 */
[----:B----4-:R-:W-:-:S04]  /*53b00*/  @!P5 LOP3.LUT R5, R5, R4, RZ, 0x3c, !PT ;  /* 0x000000040505d212 */ /* 0x010fc800078e3cff */
        /* <DEDUP_REMOVED lines=943> */
[----:B------:R-:W-:-:S02]  /*57600*/  PRMT R15, RZ, 0x7610, R15 ;  /* 0x00007610ff0f7816 */ /* 0x000fc4000000000f */
[----:B----4-:R-:W-:-:S04]  /*57610*/  @!P5 LOP3.LUT R5, R5, R4, RZ, 0x3c, !PT ;  /* 0x000000040505d212 */ /* 0x010fc800078e3cff */
[----:B------:R-:W-:-:S04]  /*57620*/  @!P5 LOP3.LUT R4, R5, R4, RZ, 0x3c, !PT ;  /* 0x000000040504d212 */ /* 0x000fc800078e3cff */
[----:B------:R-:W-:-:S05]  /*57630*/  @!P5 LOP3.LUT R5, R5, R4, RZ, 0x3c, !PT ;  /* 0x000000040505d212 */ /* 0x000fca00078e3cff */
[----:B------:R0:W4:Y:S04]  /*57640*/  @!P5 LDG.E.U16 R15, [R4.64] ;  /* 0x00000006040fd981 */ /* 0x000128000c1e1500 */
[----:B0-----:R-:W2:Y:S04]  /*57650*/  LDL R4, [R1+0x26e0] ;  /* 0x0026e00001047983 */ /* 0x001ea80000100800 */
[----:B------:R-:W2:Y:S01]  /*57660*/  LDL R5, [R1+0x26e4] ;  /* 0x0026e40001057983 */ /* 0x000ea20000100800 */
[----:B------:R-:W-:Y:S02]  /*57670*/  PRMT R14, RZ, 0x7610, R14 ;  /* 0x00007610ff0e7816 */ /* 0x000fe4000000000e */
[----:B--2---:R-:W-:-:S04]  /*57680*/  @!P5 LOP3.LUT R5, R5, R4, RZ, 0x3c, !PT ;  /* 0x000000040505d212 */ /* 0x004fc800078e3cff */
[----:B------:R-:W-:-:S04]  /*57690*/  @!P5 LOP3.LUT R4, R5, R4, RZ, 0x3c, !PT ;  /* 0x000000040504d212 */ /* 0x000fc800078e3cff */
[----:B------:R-:W-:Y:S01]  /*576a0*/  @!P5 LOP3.LUT R5, R5, R4, RZ, 0x3c, !PT ;  /* 0x000000040505d212 */ /* 0x000fe200078e3cff */
[----:B----4-:R0:W-:Y:S04]  /*576b0*/  STL [R1+0x24], R15 ;  /* 0x0000240f01007387 */ /* 0x0101e80000100800 */
[----:B------:R1:W2:Y:S01]  /*576c0*/  @!P5 LDG.E.U16 R14, [R4.64] ;  /* 0x00000006040ed981 */ /* 0x0002a2000c1e1500 */
[----:B---3--:R-:W-:-:S03]  /*576d0*/  PRMT R0, RZ, 0x7610, R0 ;  /* 0x00007610ff007816 */ /* 0x008fc60000000000 */
[----:B0-----:R-:W3:Y:S04]  /*576e0*/  LDL R15, [R1+0x25a4] ;  /* 0x0025a400010f7983 */ /* 0x001ee80000100800 */
[----:B-1----:R-:W4:Y:S04]  /*576f0*/  LDL R4, [R1+0x26a0] ;  /* 0x0026a00001047983 */ /* 0x002f280000100800 */
[----:B------:R-:W4:Y:S02]  /*57700*/  LDL R5, [R1+0x26a4] ;  /* 0x0026a40001057983 */ /* 0x000f240000100800 */
[----:B----4-:R-:W-:-:S04]  /*57710*/  @!P5 LOP3.LUT R5, R5, R4, RZ, 0x3c, !PT ;  /* 0x000000040505d212 */ /* 0x010fc800078e3cff */
[----:B------:R-:W-:-:S04]  /*57720*/  @!P5 LOP3.LUT R4, R5, R4, RZ, 0x3c, !PT ;  /* 0x000000040504d212 */ /* 0x000fc800078e3cff */
[----:B------:R-:W-:-:S05]  /*57730*/  @!P5 LOP3.LUT R5, R5, R4, RZ, 0x3c, !PT ;  /* 0x000000040505d212 */ /* 0x000fca00078e3cff */
[----:B------:R-:W4:Y:S04]  /*57740*/  @!P5 LDG.E.U16 R0, [R4.64] ;  /* 0x000000060400d981 */ /* 0x000f28000c1e1500 */
[----:B--2---:R0:W-:Y:S04]  /*57750*/  STL [R1+0x20], R14 ;  /* 0x0000200e01007387 */ /* 0x0041e80000100800 */
[----:B0-----:R-:W2:Y:S04]  /*57760*/  LDL R14, [R1+0x2564] ;  /* 0x00256400010e7983 */ /* 0x001ea80000100800 */
[----:B----4-:R0:W-:Y:S04]  /*57770*/  STL [R1+0x1c], R0 ;  /* 0x00001c0001007387 */ /* 0x0101e80000100800 */
[----:B0-----:R-:W4:Y:S01]  /*57780*/  LDL.LU R0, [R1+0x6fc0] ;  /* 0x006fc00001007983 */ /* 0x001f220000300800 */
[----:B------:R-:W2:Y:S02]  /*57790*/  LDL R4, [R1+0x2660] ;  /* 0x0026600001047983 */ /* 0x000ea40000100800 */
[----:B------:R-:W2:Y:S01]  /*577a0*/  LDL R5, [R1+0x2664] ;  /* 0x0026640001057983 */ /* 0x000ea20000100800 */
[----:B------:R-:W-:-:S02]  /*577b0*/  PRMT R3, RZ, 0x7610, R3 ;  /* 0x00007610ff037816 */ /* 0x000fc40000000003 */
[----:B--2---:R-:W-:-:S04]  /*577c0*/  @!P5 LOP3.LUT R5, R5, R4, RZ, 0x3c, !PT ;  /* 0x000000040505d212 */ /* 0x004fc800078e3cff */
[----:B------:R-:W-:-:S04]  /*577d0*/  @!P5 LOP3.LUT R4, R5, R4, RZ, 0x3c, !PT ;  /* 0x000000040504d212 */ /* 0x000fc800078e3cff */
[----:B------:R-:W-:-:S05]  /*577e0*/  @!P5 LOP3.LUT R5, R5, R4, RZ, 0x3c, !PT ;  /* 0x000000040505d212 */ /* 0x000fca00078e3cff */
[----:B------:R-:W2:Y:S04]  /*577f0*/  @!P5 LDG.E.U16 R3, [R4.64] ;  /* 0x000000060403d981 */ /* 0x000ea8000c1e1500 */
[----:B--2---:R0:W-:Y:S04]  /*57800*/  STL [R1+0x18], R3 ;  /* 0x0000180301007387 */ /* 0x0041e80000100800 */
[----:B0-----:R-:W2:Y:S01]  /*57810*/  LDL.LU R3, [R1+0x6fbc] ;  /* 0x006fbc0001037983 */ /* 0x001ea20000300800 */
[----:B------:R-:W2:Y:S02]  /*57820*/  LDL R4, [R1+0x2620] ;  /* 0x0026200001047983 */ /* 0x000ea40000100800 */
[----:B------:R-:W2:Y:S01]  /*57830*/  LDL R5, [R1+0x2624] ;  /* 0x0026240001057983 */ /* 0x000ea20000100800 */
[----:B----4-:R-:W-:-:S02]  /*57840*/  PRMT R0, RZ, 0x7610, R0 ;  /* 0x00007610ff007816 */ /* 0x010fc40000000000 */
[----:B--2---:R-:W-:-:S04]  /*57850*/  @!P5 LOP3.LUT R5, R5, R4, RZ, 0x3c, !PT ;  /* 0x000000040505d212 */ /* 0x004fc800078e3cff */
[----:B------:R-:W-:-:S04]  /*57860*/  @!P5 LOP3.LUT R4, R5, R4, RZ, 0x3c, !PT ;  /* 0x000000040504d212 */ /* 0x000fc800078e3cff */
[----:B------:R-:W-:-:S05]  /*57870*/  @!P5 LOP3.LUT R5, R5, R4, RZ, 0x3c, !PT ;  /* 0x000000040505d212 */ /* 0x000fca00078e3cff */
[----:B------:R-:W2:Y:S04]  /*57880*/  @!P5 LDG.E.U16 R0, [R4.64] ;  /* 0x000000060400d981 */ /* 0x000ea8000c1e1500 */
[----:B--2---:R0:W-:Y:S04]  /*57890*/  STL [R1+0x14], R0 ;  /* 0x0000140001007387 */ /* 0x0041e80000100800 */
[----:B0-----:R-:W2:Y:S01]  /*578a0*/  LDL.LU R0, [R1+0x6fb8] ;  /* 0x006fb80001007983 */ /* 0x001ea20000300800 */
[----:B------:R-:W4:Y:S02]  /*578b0*/  LDL R4, [R1+0x25e0] ;  /* 0x0025e00001047983 */ /* 0x000f240000100800 */
[----:B------:R-:W4:Y:S01]  /*578c0*/  LDL R5, [R1+0x25e4] ;  /* 0x0025e40001057983 */ /* 0x000f220000100800 */
[----:B------:R-:W-:-:S02]  /*578d0*/  PRMT R3, RZ, 0x7610, R3 ;  /* 0x00007610ff037816 */ /* 0x000fc40000000003 */
[----:B----4-:R-:W-:-:S04]  /*578e0*/  @!P5 LOP3.LUT R5, R5, R4, RZ, 0x3c, !PT ;  /* 0x000000040505d212 */ /* 0x010fc800078e3cff */
[----:B------:R-:W-:-:S04]  /*578f0*/  @!P5 LOP3.LUT R4, R5, R4, RZ, 0x3c, !PT ;  /* 0x000000040504d212 */ /* 0x000fc800078e3cff */
[----:B------:R-:W-:-:S05]  /*57900*/  @!P5 LOP3.LUT R5, R5, R4, RZ, 0x3c, !PT ;  /* 0x000000040505d212 */ /* 0x000fca00078e3cff */
[----:B------:R-:W4:Y:S01]  /*57910*/  @!P5 LDG.E.U16 R3, [R4.64] ;  /* 0x000000060403d981 */ /* 0x000f22000c1e1500 */
[----:B--2---:R-:W-:-:S03]  /*57920*/  PRMT R0, RZ, 0x7610, R0 ;  /* 0x00007610ff007816 */ /* 0x004fc60000000000 */
[----:B----4-:R0:W-:Y:S04]  /*57930*/  STL [R1+0x10], R3 ;  /* 0x0000100301007387 */ /* 0x0101e80000100800 */
[----:B0-----:R-:W2:Y:S01]  /*57940*/  LDL.LU R3, [R1+0x6fb4] ;  /* 0x006fb40001037983 */ /* 0x001ea20000300800 */
[----:B------:R-:W4:Y:S02]  /*57950*/  LDL R5, [R1+0x25a0] ;  /* 0x0025a00001057983 */ /* 0x000f240000100800 */
[----:B---3--:R-:W-:Y:S02]  /*57960*/  @!P5 IMAD.MOV.U32 R4, RZ, RZ, R15 ;  /* 0x000000ffff04d224 */ /* 0x008fe400078e000f */
[----:B------:R-:W3:Y:S04]  /*57970*/  LDL R15, [R1+0x24a4] ;  /* 0x0024a400010f7983 */ /* 0x000ee80000100800 */
[----:B----4-:R-:W4:Y:S01]  /*57980*/  @!P5 LDG.E.U16 R0, [R4.64] ;  /* 0x000000060400d981 */ /* 0x010f22000c1e1500 */
[----:B------:R-:W-:-:S03]  /*57990*/  PRMT R2, RZ, 0x7610, R2 ;  /* 0x00007610ff027816 */ /* 0x000fc60000000002 */
[----:B----4-:R0:W-:Y:S04]  /*579a0*/  STL [R1+0xc], R0 ;  /* 0x00000c0001007387 */ /* 0x0101e80000100800 */
[----:B0-----:R-:W4:Y:S01]  /*579b0*/  LDL.LU R0, [R1+0x6fb0] ;  /* 0x006fb00001007983 */ /* 0x001f220000300800 */
[----:B------:R-:W2:Y:S02]  /*579c0*/  LDL R5, [R1+0x2560] ;  /* 0x0025600001057983 */ /* 0x000ea40000100800 */
[----:B------:R-:W-:Y:S02]  /*579d0*/  @!P5 IMAD.MOV.U32 R4, RZ, RZ, R14 ;  /* 0x000000ffff04d224 */ /* 0x000fe400078e000e */
[----:B------:R-:W3:Y:S04]  /*579e0*/  LDL R14, [R1+0x2464] ;  /* 0x00246400010e7983 */ /* 0x000ee80000100800 */
[----:B--2---:R-:W2:Y:S04]  /*579f0*/  @!P5 LDG.E.U16 R2, [R4.64] ;  /* 0x000000060402d981 */ /* 0x004ea8000c1e1500 */
[----:B--2---:R-:W-:Y:S01]  /*57a00*/  STL [R1+0x8], R2 ;  /* 0x0000080201007387 */ /* 0x004fe20000100800 */
[----:B------:R-:W2:Y:S02]  /*57a10*/  LDL R4, [R1+0x2520] ;  /* 0x0025200001047983 */ /* 0x000ea40000100800 */
[----:B------:R-:W2:Y:S01]  /*57a20*/  LDL R5, [R1+0x2524] ;  /* 0x0025240001057983 */ /* 0x000ea20000100800 */
[----:B------:R-:W-:-:S02]  /*57a30*/  PRMT R13, RZ, 0x7610, R13 ;  /* 0x00007610ff0d7816 */ /* 0x000fc4000000000d */
[----:B--2---:R-:W-:-:S04]  /*57a40*/  @!P5 LOP3.LUT R5, R5, R4, RZ, 0x3c, !PT ;  /* 0x000000040505d212 */ /* 0x004fc800078e3cff */
[----:B------:R-:W-:-:S04]  /*57a50*/  @!P5 LOP3.LUT R4, R5, R4, RZ, 0x3c, !PT ;  /* 0x000000040504d212 */ /* 0x000fc800078e3cff */
[----:B------:R-:W-:-:S05]  /*57a60*/  @!P5 LOP3.LUT R5, R5, R4, RZ, 0x3c, !PT ;  /* 0x000000040505d212 */ /* 0x000fca00078e3cff */
[----:B------:R0:W2:Y:S04]  /*57a70*/  @!P5 LDG.E.U16 R13, [R4.64] ;  /* 0x00000006040dd981 */ /* 0x0000a8000c1e1500 */
[----:B0-----:R-:W2:Y:S04]  /*57a80*/  LDL R4, [R1+0x24e0] ;  /* 0x0024e00001047983 */ /* 0x001ea80000100800 */
[----:B------:R-:W2:Y:S01]  /*57a90*/  LDL R5, [R1+0x24e4] ;  /* 0x0024e40001057983 */ /* 0x000ea20000100800 */
[----:B------:R-:W-:Y:S02]  /*57aa0*/  PRMT R12, RZ, 0x7610, R12 ;  /* 0x00007610ff0c7816 */ /* 0x000fe4000000000c */
[----:B--2---:R-:W-:-:S04]  /*57ab0*/  @!P5 LOP3.LUT R5, R5, R4, RZ, 0x3c, !PT ;  /* 0x000000040505d212 */ /* 0x004fc800078e3cff */
[----:B------:R-:W-:-:S04]  /*57ac0*/  @!P5 LOP3.LUT R4, R5, R4, RZ, 0x3c, !PT ;  /* 0x000000040504d212 */ /* 0x000fc800078e3cff */
[----:B------:R-:W-:Y:S01]  /*57ad0*/  @!P5 LOP3.LUT R5, R5, R4, RZ, 0x3c, !PT ;  /* 0x000000040505d212 */ /* 0x000fe200078e3cff */
[----:B------:R0:W-:Y:S04]  /*57ae0*/  STL [R1+0x6f28], R13 ;  /* 0x006f280d01007387 */ /* 0x0001e80000100800 */
[----:B------:R1:W2:Y:S01]  /*57af0*/  @!P5 LDG.E.U16 R12, [R4.64] ;  /* 0x00000006040cd981 */ /* 0x0002a2000c1e1500 */
[----:B------:R-:W-:-:S03]  /*57b00*/  PRMT R11, RZ, 0x7610, R11 ;  /* 0x00007610ff0b7816 */ /* 0x000fc6000000000b */
[----:B0-----:R-:W2:Y:S04]  /*57b10*/  LDL R13, [R1+0x2460] ;  /* 0x00246000010d7983 */ /* 0x001ea80000100800 */
[----:B-1----:R-:W2:Y:S01]  /*57b20*/  LDL R5, [R1+0x24a0] ;  /* 0x0024a00001057983 */ /* 0x002ea20000100800 */
[----:B---3--:R-:W-:Y:S01]  /*57b30*/  @!P5 IMAD.MOV.U32 R4, RZ, RZ, R15 ;  /* 0x000000ffff04d224 */ /* 0x008fe200078e000f */
[----:B------:R-:W-:-:S04]  /*57b40*/  PRMT R10, RZ, 0x7610, R10 ;  /* 0x00007610ff0a7816 */ /* 0x000fc8000000000a */
[----:B--2---:R0:W2:Y:S04]  /*57b50*/  @!P5 LDG.E.U16 R11, [R4.64] ;  /* 0x00000006040bd981 */ /* 0x0040a8000c1e1500 */
[----:B------:R1:W-:Y:S01]  /*57b60*/  STL [R1+0x6f2c], R12 ;  /* 0x006f2c0c01007387 */ /* 0x0003e20000100800 */
[----:B------:R-:W3:Y:S02]  /*57b70*/  LDL R15, [R1+0x32d4] ;  /* 0x0032d400010f7983 */ /* 0x000ee40000100800 */
[----:B0-----:R-:W-:Y:S02]  /*57b80*/  @!P5 IMAD.MOV.U32 R4, RZ, RZ, R14 ;  /* 0x000000ffff04d224 */ /* 0x001fe400078e000e */
[----:B------:R-:W-:Y:S01]  /*57b90*/  @!P5 IMAD.MOV.U32 R5, RZ, RZ, R13 ;  /* 0x000000ffff05d224 */ /* 0x000fe200078e000d */
[----:B-1----:R-:W3:Y:S04]  /*57ba0*/  LDL R12, [R1+0x3254] ;  /* 0x00325400010c7983 */ /* 0x002ee80000100800 */
[----:B------:R0:W4:Y:S04]  /*57bb0*/  @!P5 LDG.E.U16 R10, [R4.64] ;  /* 0x00000006040ad981 */ /* 0x000128000c1e1500 */
[----:B--2---:R-:W-:Y:S01]  /*57bc0*/  STL [R1+0x6f30], R11 ;  /* 0x006f300b01007387 */ /* 0x004fe20000100800 */
[----:B0-----:R-:W2:Y:S01]  /*57bd0*/  LDL R5, [R1+0x2424] ;  /* 0x0024240001057983 */ /* 0x001ea20000100800 */
[----:B------:R-:W-:Y:S01]  /*57be0*/  PRMT R9, RZ, 0x7610, R9 ;  /* 0x00007610ff097816 */ /* 0x000fe20000000009 */
[----:B------:R-:W4:Y:S01]  /*57bf0*/  LDL R14, [R1+0x32d8] ;  /* 0x0032d800010e7983 */ /* 0x000f220000100800 */
[----:B------:R-:W4:Y:S01]  /*57c00*/  LDL R13, [R1+0x3314] ;  /* 0x00331400010d7983 */ /* 0x000f220000100800 */
[----:B---3--:R-:W-:-:S05]  /*57c10*/  @!P5 IMAD.MOV.U32 R4, RZ, RZ, R12 ;  /* 0x000000ffff04d224 */ /* 0x008fca00078e000c */
[----:B--2---:R0:W2:Y:S04]  /*57c20*/  @!P5 LDG.E.U16 R9, [R4.64] ;  /* 0x000000060409d981 */ /* 0x0040a8000c1e1500 */
[----:B----4-:R1:W-:Y:S01]  /*57c30*/  STL [R1+0x6f34], R10 ;  /* 0x006f340a01007387 */ /* 0x0103e20000100800 */
[----:B------:R-:W3:Y:S03]  /*57c40*/  LDL R12, [R1+0x3318] ;  /* 0x00331800010c7983 */ /* 0x000ee60000100800 */
[----:B0-----:R-:W4:Y:S04]  /*57c50*/  LDL R4, [R1+0x3258] ;  /* 0x0032580001047983 */ /* 0x001f280000100800 */
[----:B------:R-:W4:Y:S04]  /*57c60*/  LDL R5, [R1+0x3294] ;  /* 0x0032940001057983 */ /* 0x000f280000100800 */
[----:B-1----:R-:W3:Y:S04]  /*57c70*/  LDL R10, [R1+0x3354] ;  /* 0x00335400010a7983 */ /* 0x002ee80000100800 */
[----:B--2---:R0:W-:Y:S04]  /*57c80*/  STL [R1+0x6f38], R9 ;  /* 0x006f380901007387 */ /* 0x0041e80000100800 */
[----:B0-----:R-:W2:Y:S01]  /*57c90*/  LDL R9, [R1+0x3298] ;  /* 0x0032980001097983 */ /* 0x001ea20000100800 */
[----:B----4-:R-:W-:-:S02]  /*57ca0*/  @!P5 LOP3.LUT R5, R5, R4, RZ, 0x3c, !PT ;  /* 0x000000040505d212 */ /* 0x010fc400078e3cff */
[----:B------:R-:W-:Y:S02]  /*57cb0*/  PRMT R8, RZ, 0x7610, R8 ;  /* 0x00007610ff087816 */ /* 0x000fe40000000008 */
[----:B------:R-:W-:-:S04]  /*57cc0*/  @!P5 LOP3.LUT R4, R5, R4, RZ, 0x3c, !PT ;  /* 0x000000040504d212 */ /* 0x000fc800078e3cff */
[----:B------:R-:W-:Y:S02]  /*57cd0*/  @!P5 LOP3.LUT R5, R5, R4, RZ, 0x3c, !PT ;  /* 0x000000040505d212 */ /* 0x000fe400078e3cff */
[----:B------:R-:W-:-:S03]  /*57ce0*/  PRMT R7, RZ, 0x7610, R7 ;  /* 0x00007610ff077816 */ /* 0x000fc60000000007 */
[----:B------:R0:W4:Y:S02]  /*57cf0*/  @!P5 LDG.E.U16 R8, [R4.64] ;  /* 0x000000060408d981 */ /* 0x000124000c1e1500 */
[----:B0-----:R-:W-:Y:S01]  /*57d00*/  @!P5 IMAD.MOV.U32 R4, RZ, RZ, R15 ;  /* 0x000000ffff04d224 */ /* 0x001fe200078e000f */
[----:B------:R-:W-:Y:S01]  /*57d10*/  PRMT R6, RZ, 0x7610, R6 ;  /* 0x00007610ff067816 */ /* 0x000fe20000000006 */
[----:B------:R-:W-:Y:S02]  /*57d20*/  @!P5 IMAD.MOV.U32 R15, RZ, RZ, R14 ;  /* 0x000000ffff0fd224 */ /* 0x000fe400078e000e */
[----:B------:R-:W-:-:S05]  /*57d30*/  @!P5 IMAD.MOV.U32 R14, RZ, RZ, R13 ;  /* 0x000000ffff0ed224 */ /* 0x000fca00078e000d */
[----:B------:R3:W4:Y:S01]  /*57d40*/  @!P5 LDG.E.U16 R6, [R14.64] ;  /* 0x000000060e06d981 */ /* 0x000722000c1e1500 */
[----:B--2---:R-:W-:-:S05]  /*57d50*/  @!P5 IMAD.MOV.U32 R5, RZ, RZ, R9 ;  /* 0x000000ffff05d224 */ /* 0x004fca00078e0009 */
[----:B------:R0:W2:Y:S01]  /*57d60*/  @!P5 LDG.E.U16 R7, [R4.64] ;  /* 0x000000060407d981 */ /* 0x0000a2000c1e1500 */
[----:B---3--:R-:W-:Y:S02]  /*57d70*/  @!P5 IMAD.MOV.U32 R14, RZ, RZ, R10 ;  /* 0x000000ffff0ed224 */ /* 0x008fe400078e000a */
[----:B------:R-:W-:Y:S01]  /*57d80*/  @!P5 IMAD.MOV.U32 R15, RZ, RZ, R12 ;  /* 0x000000ffff0fd224 */ /* 0x000fe200078e000c */
[----:B0-----:R-:W-:-:S06]  /*57d90*/  PRMT R5, RZ, 0x7610, R5 ;  /* 0x00007610ff057816 */ /* 0x001fcc0000000005 */
[----:B------:R-:W3:Y:S04]  /*57da0*/  @!P5 LDG.E.U16 R5, [R14.64] ;  /* 0x000000060e05d981 */ /* 0x000ee8000c1e1500 */
[----:B----4-:R0:W-:Y:S04]  /*57db0*/  STL [R1+0x6f3c], R8 ;  /* 0x006f3c0801007387 */ /* 0x0101e80000100800 */
[----:B0-----:R-:W4:Y:S04]  /*57dc0*/  LDL R8, [R1+0x3394] ;  /* 0x0033940001087983 */ /* 0x001f280000100800 */
[----:B--2---:R0:W-:Y:S04]  /*57dd0*/  STL [R1+0x6f40], R7 ;  /* 0x006f400701007387 */ /* 0x0041e80000100800 */
[----:B0-----:R-:W2:Y:S01]  /*57de0*/  LDL R7, [R1+0x3358] ;  /* 0x0033580001077983 */ /* 0x001ea20000100800 */
[----:B------:R0:W-:Y:S02]  /*57df0*/  STL [R1+0x6f44], R6 ;  /* 0x006f440601007387 */ /* 0x0001e40000100800 */
[----:B------:R-:W2:Y:S02]  /*57e00*/  LDL R13, [R1+0x23fc] ;  /* 0x0023fc00010d7983 */ /* 0x000ea40000100800 */
[----:B------:R-:W2:Y:S01]  /*57e10*/  LDL R12, [R1+0x3248] ;  /* 0x00324800010c7983 */ /* 0x000ea20000100800 */
[----:B------:R-:W2:Y:S04]  /*57e20*/  LDL R10, [R1+0x3218] ;  /* 0x00321800010a7983 */ /* 0x000ea80000100800 */
[----:B------:R-:W2:Y:S04]  /*57e30*/  LDL R9, [R1+0x321c] ;  /* 0x00321c0001097983 */ /* 0x000ea80000100800 */
[----:B0-----:R-:W2:Y:S01]  /*57e40*/  LDL R6, [R1+0x33d4] ;  /* 0x0033d40001067983 */ /* 0x001ea20000100800 */
[----:B---3--:R0:W-:Y:S03]  /*57e50*/  STL [R1+0x6f48], R5 ;  /* 0x006f480501007387 */ /* 0x0081e60000100800 */
[----:B0-----:R-:W3:Y:S01]  /*57e60*/  LDL R5, [R1+0x3398] ;  /* 0x0033980001057983 */ /* 0x001ee20000100800 */
[----:B----4-:R-:W-:-:S03]  /*57e70*/  @!P5 IMAD.MOV.U32 R14, RZ, RZ, R8 ;  /* 0x000000ffff0ed224 */ /* 0x010fc600078e0008 */
[----:B------:R-:W4:Y:S01]  /*57e80*/  LDL R8, [R1+0x31d8] ;  /* 0x0031d80001087983 */ /* 0x000f220000100800 */
[----:B------:R-:W-:Y:S01]  /*57e90*/  PRMT R4, RZ, 0x7610, R4 ;  /* 0x00007610ff047816 */ /* 0x000fe20000000004 */
[----:B--2---:R-:W-:Y:S02]  /*57ea0*/  @!P5 IMAD.MOV.U32 R15, RZ, RZ, R7 ;  /* 0x000000ffff0fd224 */ /* 0x004fe400078e0007 */
[----:B------:R-:W2:Y:S01]  /*57eb0*/  LDL R7, [R1+0x31dc] ;  /* 0x0031dc0001077983 */ /* 0x000ea20000100800 */
[----:B------:R-:W-:-:S03]  /*57ec0*/  PRMT R3, RZ, 0x7610, R3 ;  /* 0x00007610ff037816 */ /* 0x000fc60000000003 */
[----:B------:R0:W2:Y:S01]  /*57ed0*/  @!P5 LDG.E.U16 R4, [R14.64] ;  /* 0x000000060e04d981 */ /* 0x0000a2000c1e1500 */
[----:B------:R-:W-:Y:S01]  /*57ee0*/  PRMT R11, RZ, 0x7610, R11 ;  /* 0x00007610ff0b7816 */ /* 0x000fe2000000000b */
[----:B0-----:R-:W-:Y:S02]  /*57ef0*/  @!P5 IMAD.MOV.U32 R14, RZ, RZ, R6 ;  /* 0x000000ffff0ed224 */ /* 0x001fe400078e0006 */
[----:B---3--:R-:W-:-:S05]  /*57f00*/  @!P5 IMAD.MOV.U32 R15, RZ, RZ, R5 ;  /* 0x000000ffff0fd224 */ /* 0x008fca00078e0005 */
[----:B------:R0:W3:Y:S01]  /*57f10*/  @!P5 LDG.E.U16 R3, [R14.64] ;  /* 0x000000060e03d981 */ /* 0x0000e2000c1e1500 */
[----:B------:R-:W-:Y:S01]  /*57f20*/  PRMT R0, RZ, 0x7610, R0 ;  /* 0x00007610ff007816 */ /* 0x000fe20000000000 */
[----:B0-----:R-:W-:Y:S02]  /*57f30*/  @!P5 IMAD.MOV.U32 R14, RZ, RZ, R12 ;  /* 0x000000ffff0ed224 */ /* 0x001fe400078e000c */
[----:B------:R-:W-:-:S05]  /*57f40*/  @!P5 IMAD.MOV.U32 R15, RZ, RZ, R13 ;  /* 0x000000ffff0fd224 */ /* 0x000fca00078e000d */
[----:B------:R0:W3:Y:S01]  /*57f50*/  @!P5 LDG.E.U16 R11, [R14.64] ;  /* 0x000000060e0bd981 */ /* 0x0000e2000c1e1500 */
[----:B------:R-:W-:Y:S01]  /*57f60*/  PRMT R29, RZ, 0x7610, R29 ;  /* 0x00007610ff1d7816 */ /* 0x000fe2000000001d */
[----:B0-----:R-:W-:Y:S02]  /*57f70*/  @!P5 IMAD.MOV.U32 R14, RZ, RZ, R9 ;  /* 0x000000ffff0ed224 */ /* 0x001fe400078e0009 */
[----:B------:R-:W-:-:S05]  /*57f80*/  @!P5 IMAD.MOV.U32 R15, RZ, RZ, R10 ;  /* 0x000000ffff0fd224 */ /* 0x000fca00078e000a */
[----:B------:R4:W3:Y:S02]  /*57f90*/  @!P5 LDG.E.U16 R0, [R14.64] ;  /* 0x000000060e00d981 */ /* 0x0008e4000c1e1500 */
[----:B----4-:R-:W-:Y:S02]  /*57fa0*/  @!P5 IMAD.MOV.U32 R15, RZ, RZ, R8 ;  /* 0x000000ffff0fd224 */ /* 0x010fe400078e0008 */
[----:B--2---:R-:W-:-:S05]  /*57fb0*/  @!P5 IMAD.MOV.U32 R14, RZ, RZ, R7 ;  /* 0x000000ffff0ed224 */ /* 0x004fca00078e0007 */
[----:B------:R-:W2:Y:S04]  /*57fc0*/  @!P5 LDG.E.U16 R29, [R14.64] ;  /* 0x000000060e1dd981 */ /* 0x000ea8000c1e1500 */
[----:B------:R0:W-:Y:S01]  /*57fd0*/  STL [R1+0x6f4c], R4 ;  /* 0x006f4c0401007387 */ /* 0x0001e20000100800 */
[----:B------:R-:W4:Y:S02]  /*57fe0*/  LDL R6, [R1+0x3198] ;  /* 0x0031980001067983 */ /* 0x000f240000100800 */
[----:B------:R-:W4:Y:S01]  /*57ff0*/  LDL R5, [R1+0x319c] ;  /* 0x00319c0001057983 */ /* 0x000f220000100800 */
[----:B---3--:R1:W-:Y:S01]  /*58000*/  STL [R1+0x6f24], R3 ;  /* 0x006f240301007387 */ /* 0x0083e20000100800 */
[----:B0-----:R-:W3:Y:S03]  /*58010*/  LDL R4, [R1+0x3158] ;  /* 0x0031580001047983 */ /* 0x001ee60000100800 */
[----:B-1----:R-:W3:Y:S04]  /*58020*/  LDL R3, [R1+0x315c] ;  /* 0x00315c0001037983 */ /* 0x002ee80000100800 */
[----:B------:R-:W-:Y:S01]  /*58030*/  STL [R1+0x6f50], R0 ;  /* 0x006f500001007387 */ /* 0x000fe20000100800 */
[----:B------:R-:W3:Y:S02]  /*58040*/  LDL R8, [R1+0x3118] ;  /* 0x0031180001087983 */ /* 0x000ee40000100800 */
[----:B------:R-:W3:Y:S01]  /*58050*/  LDL R7, [R1+0x311c] ;  /* 0x00311c0001077983 */ /* 0x000ee20000100800 */
[----:B--2---:R-:W-:Y:S01]  /*58060*/  STL [R1+0x6f54], R29 ;  /* 0x006f541d01007387 */ /* 0x004fe20000100800 */
[----:B------:R-:W2:Y:S02]  /*58070*/  LDL R10, [R1+0x30d8] ;  /* 0x0030d800010a7983 */ /* 0x000ea40000100800 */
[----:B------:R-:W2:Y:S01]  /*58080*/  LDL R9, [R1+0x30dc] ;  /* 0x0030dc0001097983 */ /* 0x000ea20000100800 */
[----:B------:R-:W-:Y:S01]  /*58090*/  PRMT R28, RZ, 0x7610, R28 ;  /* 0x00007610ff1c7816 */ /* 0x000fe2000000001c */
[----:B----4-:R-:W-:-:S02]  /*580a0*/  @!P5 IMAD.MOV.U32 R14, RZ, RZ, R5 ;  /* 0x000000ffff0ed224 */ /* 0x010fc400078e0005 */
[----:B------:R-:W-:Y:S01]  /*580b0*/  @!P5 IMAD.MOV.U32 R15, RZ, RZ, R6 ;  /* 0x000000ffff0fd224 */ /* 0x000fe200078e0006 */
[----:B------:R-:W-:Y:S02]  /*580c0*/  PRMT R27, RZ, 0x7610, R27 ;  /* 0x00007610ff1b7816 */ /* 0x000fe4000000001b */
[----:B------:R-:W-:Y:S02]  /*580d0*/  PRMT R26, RZ, 0x7610, R26 ;  /* 0x00007610ff1a7816 */ /* 0x000fe4000000001a */
[----:B------:R-:W-:Y:S01]  /*580e0*/  PRMT R25, RZ, 0x7610, R25 ;  /* 0x00007610ff197816 */ /* 0x000fe20000000019 */
[----:B------:R-:W4:Y:S04]  /*580f0*/  LDL R6, [R1+0x3098] ;  /* 0x0030980001067983 */ /* 0x000f280000100800 */
[----:B------:R3:W4:Y:S04]  /*58100*/  @!P5 LDG.E.U16 R28, [R14.64] ;  /* 0x000000060e1cd981 */ /* 0x000728000c1e1500 */
[----:B------:R-:W4:Y:S01]  /*58110*/  LDL R5, [R1+0x309c] ;  /* 0x00309c0001057983 */ /* 0x000f220000100800 */
[----:B---3--:R-:W-:-:S02]  /*58120*/  @!P5 IMAD.MOV.U32 R15, RZ, RZ, R4 ;  /* 0x000000ffff0fd224 */ /* 0x008fc400078e0004 */
[----:B------:R-:W-:-:S05]  /*58130*/  @!P5 IMAD.MOV.U32 R14, RZ, RZ, R3 ;  /* 0x000000ffff0ed224 */ /* 0x000fca00078e0003 */
[----:B------:R0:W3:Y:S02]  /*58140*/  @!P5 LDG.E.U16 R27, [R14.64] ;  /* 0x000000060e1bd981 */ /* 0x0000e4000c1e1500 */
[----:B0-----:R-:W-:Y:S02]  /*58150*/  @!P5 IMAD.MOV.U32 R15, RZ, RZ, R8 ;  /* 0x000000ffff0fd224 */ /* 0x001fe400078e0008 */
[----:B------:R-:W-:-:S05]  /*58160*/  @!P5 IMAD.MOV.U32 R14, RZ, RZ, R7 ;  /* 0x000000ffff0ed224 */ /* 0x000fca00078e0007 */
[----:B------:R2:W3:Y:S02]  /*58170*/  @!P5 LDG.E.U16 R26, [R14.64] ;  /* 0x000000060e1ad981 */ /* 0x0004e4000c1e1500 */
[----:B--2---:R-:W-:Y:S02]  /*58180*/  @!P5 IMAD.MOV.U32 R15, RZ, RZ, R10 ;  /* 0x000000ffff0fd224 */ /* 0x004fe400078e000a */
[----:B------:R-:W-:-:S05]  /*58190*/  @!P5 IMAD.MOV.U32 R14, RZ, RZ, R9 ;  /* 0x000000ffff0ed224 */ /* 0x000fca00078e0009 */
[----:B------:R0:W2:Y:S04]  /*581a0*/  @!P5 LDG.E.U16 R25, [R14.64] ;  /* 0x000000060e19d981 */ /* 0x0000a8000c1e1500 */
[----:B----4-:R-:W-:Y:S01]  /*581b0*/  STL [R1+0x6f58], R28 ;  /* 0x006f581c01007387 */ /* 0x010fe20000100800 */
[----:B------:R-:W4:Y:S02]  /*581c0*/  LDL R4, [R1+0x3058] ;  /* 0x0030580001047983 */ /* 0x000f240000100800 */
[----:B------:R-:W4:Y:S01]  /*581d0*/  LDL R3, [R1+0x305c] ;  /* 0x00305c0001037983 */ /* 0x000f220000100800 */
[----:B------:R-:W-:Y:S01]  /*581e0*/  PRMT R24, RZ, 0x7610, R24 ;  /* 0x00007610ff187816 */ /* 0x000fe20000000018 */
[----:B---3--:R-:W-:Y:S01]  /*581f0*/  STL [R1+0x6f5c], R27 ;  /* 0x006f5c1b01007387 */ /* 0x008fe20000100800 */
[----:B------:R-:W3:Y:S02]  /*58200*/  LDL R8, [R1+0x3018] ;  /* 0x0030180001087983 */ /* 0x000ee40000100800 */
[----:B------:R-:W3:Y:S02]  /*58210*/  LDL R7, [R1+0x301c] ;  /* 0x00301c0001077983 */ /* 0x000ee40000100800 */
[----:B------:R1:W-:Y:S02]  /*58220*/  STL [R1+0x4], R11 ;  /* 0x0000040b01007387 */ /* 0x0003e40000100800 */
[----:B0-----:R-:W-:-:S02]  /*58230*/  @!P5 IMAD.MOV.U32 R14, RZ, RZ, R5 ;  /* 0x000000ffff0ed224 */ /* 0x001fc400078e0005 */
[----:B------:R-:W-:-:S05]  /*58240*/  @!P5 IMAD.MOV.U32 R15, RZ, RZ, R6 ;  /* 0x000000ffff0fd224 */ /* 0x000fca00078e0006 */
[----:B------:R4:W3:Y:S04]  /*58250*/  @!P5 LDG.E.U16 R24, [R14.64] ;  /* 0x000000060e18d981 */ /* 0x0008e8000c1e1500 */
[----:B------:R-:W-:Y:S04]  /*58260*/  STL [R1+0x6f60], R26 ;  /* 0x006f601a01007387 */ /* 0x000fe80000100800 */
[----:B--2---:R-:W-:Y:S01]  /*58270*/  STL [R1+0x6f64], R25 ;  /* 0x006f641901007387 */ /* 0x004fe20000100800 */
[----:B------:R-:W2:Y:S02]  /*58280*/  LDL R6, [R1+0x2fd8] ;  /* 0x002fd80001067983 */ /* 0x000ea40000100800 */
[----:B------:R-:W2:Y:S01]  /*58290*/  LDL R5, [R1+0x2fdc] ;  /* 0x002fdc0001057983 */ /* 0x000ea20000100800 */
[----:B------:R-:W-:Y:S01]  /*582a0*/  PRMT R20, RZ, 0x7610, R20 ;  /* 0x00007610ff147816 */ /* 0x000fe20000000014 */
[----:B----4-:R-:W-:-:S02]  /*582b0*/  @!P5 IMAD.MOV.U32 R14, RZ, RZ, R3 ;  /* 0x000000ffff0ed224 */ /* 0x010fc400078e0003 */
[----:B------:R-:W-:Y:S01]  /*582c0*/  @!P5 IMAD.MOV.U32 R15, RZ, RZ, R4 ;  /* 0x000000ffff0fd224 */ /* 0x000fe200078e0004 */
[----:B------:R-:W-:-:S04]  /*582d0*/  PRMT R18, RZ, 0x7610, R18 ;  /* 0x00007610ff127816 */ /* 0x000fc80000000012 */
[----:B------:R3:W4:Y:S02]  /*582e0*/  @!P5 LDG.E.U16 R20, [R14.64] ;  /* 0x000000060e14d981 */ /* 0x000724000c1e1500 */
[----:B---3--:R-:W-:Y:S02]  /*582f0*/  @!P5 IMAD.MOV.U32 R15, RZ, RZ, R8 ;  /* 0x000000ffff0fd224 */ /* 0x008fe400078e0008 */
[----:B------:R-:W-:-:S05]  /*58300*/  @!P5 IMAD.MOV.U32 R14, RZ, RZ, R7 ;  /* 0x000000ffff0ed224 */ /* 0x000fca00078e0007 */
[----:B------:R2:W3:Y:S01]  /*58310*/  @!P5 LDG.E.U16 R18, [R14.64] ;  /* 0x000000060e12d981 */ /* 0x0004e2000c1e1500 */
[----:B------:R-:W-:-:S03]  /*58320*/  PRMT R16, RZ, 0x7610, R16 ;  /* 0x00007610ff107816 */ /* 0x000fc60000000010 */
[----:B------:R-:W-:Y:S01]  /*58330*/  STL [R1+0x6f68], R24 ;  /* 0x006f681801007387 */ /* 0x000fe20000100800 */
[----:B------:R-:W3:Y:S02]  /*58340*/  LDL R4, [R1+0x2f98] ;  /* 0x002f980001047983 */ /* 0x000ee40000100800 */
[----:B------:R-:W3:Y:S02]  /*58350*/  LDL R3, [R1+0x2f9c] ;  /* 0x002f9c0001037983 */ /* 0x000ee40000100800 */
[----:B--2---:R-:W-:Y:S02]  /*58360*/  @!P5 IMAD.MOV.U32 R15, RZ, RZ, R6 ;  /* 0x000000ffff0fd224 */ /* 0x004fe400078e0006 */
[----:B------:R-:W-:-:S05]  /*58370*/  @!P5 IMAD.MOV.U32 R14, RZ, RZ, R5 ;  /* 0x000000ffff0ed224 */ /* 0x000fca00078e0005 */
[----:B------:R0:W2:Y:S04]  /*58380*/  @!P5 LDG.E.U16 R16, [R14.64] ;  /* 0x000000060e10d981 */ /* 0x0000a8000c1e1500 */
[----:B----4-:R-:W-:Y:S01]  /*58390*/  STL [R1+0x6f6c], R20 ;  /* 0x006f6c1401007387 */ /* 0x010fe20000100800 */
[----:B------:R-:W4:Y:S02]  /*583a0*/  LDL R12, [R1+0x2f58] ;  /* 0x002f5800010c7983 */ /* 0x000f240000100800 */
[----:B-1----:R-:W4:Y:S02]  /*583b0*/  LDL R11, [R1+0x2f5c] ;  /* 0x002f5c00010b7983 */ /* 0x002f240000100800 */
[----:B------:R-:W4:Y:S01]  /*583c0*/  LDL R9, [R1+0x2f1c] ;  /* 0x002f1c0001097983 */ /* 0x000f220000100800 */
[----:B---3--:R-:W-:Y:S01]  /*583d0*/  STL [R1+0x6f70], R18 ;  /* 0x006f701201007387 */ /* 0x008fe20000100800 */
[----:B------:R-:W3:Y:S02]  /*583e0*/  LDL R10, [R1+0x2f18] ;  /* 0x002f1800010a7983 */ /* 0x000ee40000100800 */
[----:B------:R-:W3:Y:S02]  /*583f0*/  LDL R8, [R1+0x2ed8] ;  /* 0x002ed80001087983 */ /* 0x000ee40000100800 */
[----:B------:R-:W3:Y:S01]  /*58400*/  LDL R7, [R1+0x2edc] ;  /* 0x002edc0001077983 */ /* 0x000ee20000100800 */
[----:B------:R-:W3:Y:S04]  /*58410*/  LDL R6, [R1+0x2e98] ;  /* 0x002e980001067983 */ /* 0x000ee80000100800 */
[----:B------:R-:W3:Y:S01]  /*58420*/  LDL R5, [R1+0x2e9c] ;  /* 0x002e9c0001057983 */ /* 0x000ee20000100800 */
[----:B0-----:R-:W-:-:S02]  /*58430*/  @!P5 IMAD.MOV.U32 R14, RZ, RZ, R3 ;  /* 0x000000ffff0ed224 */ /* 0x001fc400078e0003 */
[----:B------:R-:W-:Y:S01]  /*58440*/  @!P5 IMAD.MOV.U32 R15, RZ, RZ, R4 ;  /* 0x000000ffff0fd224 */ /* 0x000fe200078e0004 */
[----:B--2---:R0:W-:Y:S01]  /*58450*/  STL [R1+0x6f74], R16 ;  /* 0x006f741001007387 */ /* 0x0041e20000100800 */
[----:B------:R-:W2:Y:S02]  /*58460*/  LDL R4, [R1+0x33c8] ;  /* 0x0033c80001047983 */ /* 0x000ea40000100800 */
[----:B------:R-:W2:Y:S01]  /*58470*/  LDL R3, [R1+0x33dc] ;  /* 0x0033dc0001037983 */ /* 0x000ea20000100800 */
[----:B------:R-:W-:Y:S02]  /*58480*/  PRMT R17, RZ, 0x7610, R17 ;  /* 0x00007610ff117816 */ /* 0x000fe40000000011 */
[----:B------:R-:W-:-:S04]  /*58490*/  PRMT R19, RZ, 0x7610, R19 ;  /* 0x00007610ff137816 */ /* 0x000fc80000000013 */
[----:B------:R4:W2:Y:S01]  /*584a0*/  @!P5 LDG.E.U16 R17, [R14.64] ;  /* 0x000000060e11d981 */ /* 0x0008a2000c1e1500 */
[----:B------:R-:W-:Y:S01]  /*584b0*/  PRMT R21, RZ, 0x7610, R21 ;  /* 0x00007610ff157816 */ /* 0x000fe20000000015 */
[----:B----4-:R-:W-:Y:S02]  /*584c0*/  @!P5 IMAD.MOV.U32 R14, RZ, RZ, R11 ;  /* 0x000000ffff0ed224 */ /* 0x010fe400078e000b */
[----:B------:R-:W-:-:S05]  /*584d0*/  @!P5 IMAD.MOV.U32 R15, RZ, RZ, R12 ;  /* 0x000000ffff0fd224 */ /* 0x000fca00078e000c */
[----:B------:R1:W4:Y:S01]  /*584e0*/  @!P5 LDG.E.U16 R19, [R14.64] ;  /* 0x000000060e13d981 */ /* 0x000322000c1e1500 */
[----:B------:R-:W-:Y:S01]  /*584f0*/  PRMT R22, RZ, 0x7610, R22 ;  /* 0x00007610ff167816 */ /* 0x000fe20000000016 */
[----:B-1----:R-:W-:Y:S02]  /*58500*/  @!P5 IMAD.MOV.U32 R14, RZ, RZ, R9 ;  /* 0x000000ffff0ed224 */ /* 0x002fe400078e0009 */
[----:B---3--:R-:W-:-:S05]  /*58510*/  @!P5 IMAD.MOV.U32 R15, RZ, RZ, R10 ;  /* 0x000000ffff0fd224 */ /* 0x008fca00078e000a */
[----:B------:R1:W3:Y:S01]  /*58520*/  @!P5 LDG.E.U16 R21, [R14.64] ;  /* 0x000000060e15d981 */ /* 0x0002e2000c1e1500 */
[----:B------:R-:W-:Y:S01]  /*58530*/  PRMT R23, RZ, 0x7610, R23 ;  /* 0x00007610ff177816 */ /* 0x000fe20000000017 */
[----:B-1----:R-:W-:Y:S02]  /*58540*/  @!P5 IMAD.MOV.U32 R14, RZ, RZ, R7 ;  /* 0x000000ffff0ed224 */ /* 0x002fe400078e0007 */
[----:B------:R-:W-:-:S05]  /*58550*/  @!P5 IMAD.MOV.U32 R15, RZ, RZ, R8 ;  /* 0x000000ffff0fd224 */ /* 0x000fca00078e0008 */
[----:B------:R1:W3:Y:S01]  /*58560*/  @!P5 LDG.E.U16 R22, [R14.64] ;  /* 0x000000060e16d981 */ /* 0x0002e2000c1e1500 */
[----:B------:R-:W-:Y:S01]  /*58570*/  PRMT R0, RZ, 0x7610, R0 ;  /* 0x00007610ff007816 */ /* 0x000fe20000000000 */
[----:B-1----:R-:W-:Y:S02]  /*58580*/  @!P5 IMAD.MOV.U32 R14, RZ, RZ, R5 ;  /* 0x000000ffff0ed224 */ /* 0x002fe400078e0005 */
[----:B------:R-:W-:-:S05]  /*58590*/  @!P5 IMAD.MOV.U32 R15, RZ, RZ, R6 ;  /* 0x000000ffff0fd224 */ /* 0x000fca00078e0006 */
[----:B------:R2:W3:Y:S02]  /*585a0*/  @!P5 LDG.E.U16 R23, [R14.64] ;  /* 0x000000060e17d981 */ /* 0x0004e4000c1e1500 */
[----:B--2---:R-:W-:Y:S02]  /*585b0*/  @!P5 IMAD.MOV.U32 R15, RZ, RZ, R4 ;  /* 0x000000ffff0fd224 */ /* 0x004fe400078e0004 */
[----:B------:R-:W-:-:S05]  /*585c0*/  @!P5 IMAD.MOV.U32 R14, RZ, RZ, R3 ;  /* 0x000000ffff0ed224 */ /* 0x000fca00078e0003 */
[----:B------:R-:W2:Y:S04]  /*585d0*/  @!P5 LDG.E.U16 R0, [R14.64] ;  /* 0x000000060e00d981 */ /* 0x000ea8000c1e1500 */
[----:B------:R-:W-:Y:S04]  /*585e0*/  STL [R1+0x6f78], R17 ;  /* 0x006f781101007387 */ /* 0x000fe80000100800 */
[----:B----4-:R-:W-:Y:S04]  /*585f0*/  STL [R1+0x6f7c], R19 ;  /* 0x006f7c1301007387 */ /* 0x010fe80000100800 */
[----:B---3--:R-:W-:Y:S04]  /*58600*/  STL [R1+0x6f80], R21 ;  /* 0x006f801501007387 */ /* 0x008fe80000100800 */
[----:B------:R-:W-:Y:S04]  /*58610*/  STL [R1+0x6f84], R22 ;  /* 0x006f841601007387 */ /* 0x000fe80000100800 */
[----:B------:R-:W-:Y:S01]  /*58620*/  STL [R1+0x6f88], R23 ;  /* 0x006f881701007387 */ /* 0x000fe20000100800 */
[----:B0-----:R-:W3:Y:S02]  /*58630*/  LDL.LU R16, [R1+0x3ac] ;  /* 0x0003ac0001107983 */ /* 0x001ee40000300800 */
[----:B------:R-:W4:Y:S02]  /*58640*/  LDL.LU R18, [R1+0x3a8] ;  /* 0x0003a80001127983 */ /* 0x000f240000300800 */
[----:B------:R-:W3:Y:S01]  /*58650*/  LDL.LU R20, [R1+0x39c] ;  /* 0x00039c0001147983 */ /* 0x000ee20000300800 */
[----:B------:R-:W3:Y:S01]  /*58660*/  LDL.LU R24, [R1+0x398] ;  /* 0x0003980001187983 */ /* 0x000ee20000300800 */
[----:B------:R-:W3:Y:S02]  /*58670*/  LDL.LU R25, [R1+0x38c] ;  /* 0x00038c0001197983 */ /* 0x000ee40000300800 */
[----:B------:R-:W3:Y:S02]  /*58680*/  LDL.LU R26, [R1+0x388] ;  /* 0x00038800011a7983 */ /* 0x000ee40000300800 */
[----:B------:R-:W3:Y:S01]  /*58690*/  LDL.LU R27, [R1+0x37c] ;  /* 0x00037c00011b7983 */ /* 0x000ee20000300800 */
[----:B------:R-:W3:Y:S01]  /*586a0*/  LDL.LU R28, [R1+0x378] ;  /* 0x00037800011c7983 */ /* 0x000ee20000300800 */
[----:B------:R-:W3:Y:S03]  /*586b0*/  LDL.LU R29, [R1+0x34c] ;  /* 0x00034c00011d7983 */ /* 0x000ee60000300800 */
[----:B--2---:R0:W-:Y:S04]  /*586c0*/  STL [R1+0x688], R0 ;  /* 0x0006880001007387 */ /* 0x0041e80000100800 */
[----:B0-----:R-:W2:Y:S01]  /*586d0*/  LDL.LU R0, [R1+0x344] ;  /* 0x0003440001007983 */ /* 0x001ea20000300800 */
[----:B------:R-:W2:Y:S02]  /*586e0*/  LDL.LU R3, [R1+0x32c] ;  /* 0x00032c0001037983 */ /* 0x000ea40000300800 */
[----:B------:R-:W2:Y:S02]  /*586f0*/  LDL.LU R4, [R1+0x324] ;  /* 0x0003240001047983 */ /* 0x000ea40000300800 */
[----:B------:R-:W2:Y:S01]  /*58700*/  LDL.LU R5, [R1+0x304] ;  /* 0x0003040001057983 */ /* 0x000ea20000300800 */
[----:B------:R-:W2:Y:S01]  /*58710*/  LDL.LU R6, [R1+0x2fc] ;  /* 0x0002fc0001067983 */ /* 0x000ea20000300800 */
[----:B------:R-:W2:Y:S02]  /*58720*/  LDL.LU R7, [R1+0x2e4] ;  /* 0x0002e40001077983 */ /* 0x000ea40000300800 */
[----:B------:R-:W2:Y:S02]  /*58730*/  LDL.LU R8, [R1+0x2dc] ;  /* 0x0002dc0001087983 */ /* 0x000ea40000300800 */
[----:B------:R-:W2:Y:S01]  /*58740*/  LDL.LU R9, [R1+0x2c0] ;  /* 0x0002c00001097983 */ /* 0x000ea20000300800 */
[----:B------:R-:W2:Y:S01]  /*58750*/  LDL.LU R10, [R1+0x2bc] ;  /* 0x0002bc00010a7983 */ /* 0x000ea20000300800 */
[----:B------:R-:W2:Y:S02]  /*58760*/  LDL.LU R11, [R1+0x2a4] ;  /* 0x0002a400010b7983 */ /* 0x000ea40000300800 */
[----:B------:R-:W2:Y:S02]  /*58770*/  LDL.LU R12, [R1+0x2a0] ;  /* 0x0002a000010c7983 */ /* 0x000ea40000300800 */
[----:B------:R-:W2:Y:S01]  /*58780*/  LDL.LU R13, [R1+0x28c] ;  /* 0x00028c00010d7983 */ /* 0x000ea20000300800 */
        /* <DEDUP_REMOVED lines=171> */
[----:B------:R0:W-:Y:S01]  /*59240*/  STL [R1+0x6f1c], R15 ;  /* 0x006f1c0f01007387 */ /* 0x0001e20000100800 */
        /* <DEDUP_REMOVED lines=13> */
[----:B------:R-:W2:Y:S03]  /*59320*/  LDL.LU R23, [R1+0x254] ;  /* 0x0002540001177983 */ /* 0x000ea60000300800 */
[----:B------:R-:W1:Y:S02]  /*59330*/  S2R R2, SR_TID.X ;  /* 0x0000000000027919 */ /* 0x000e640000002100 */
[----:B-1----:R-:W-:-:S05]  /*59340*/  LOP3.LUT R2, R2, 0x7f, RZ, 0xc0, !PT ;  /* 0x0000007f02027812 */ /* 0x002fca00078ec0ff */
[----:B------:R-:W-:-:S05]  /*59350*/  IMAD.SHL.U32 R2, R2, 0x2, RZ ;  /* 0x0000000202027824 */ /* 0x000fca00078e00ff */
[----:B0-----:R-:W-:-:S05]  /*59360*/  LOP3.LUT R15, R2, 0x60, RZ, 0x3c, !PT ;  /* 0x00000060020f7812 */ /* 0x001fca00078e3cff */
[----:B---3--:R-:W-:Y:S04]  /*59370*/  STS.U16 [R15+0x24c00], R16 ;  /* 0x024c00100f007388 */ /* 0x008fe80000000400 */
[----:B--2---:R0:W-:Y:S04]  /*59380*/  STL [R1+0x6fac], R23 ;  /* 0x006fac1701007387 */ /* 0x0041e80000100800 */
[----:B0-----:R-:W2:Y:S01]  /*59390*/  LDL.LU R23, [R1+0x284] ;  /* 0x0002840001177983 */ /* 0x001ea20000300800 */
[----:B----4-:R-:W-:Y:S02]  /*593a0*/  STS.U16 [R15+0x24d00], R18 ;  /* 0x024d00120f007388 */ /* 0x010fe40000000400 */
        /* <DEDUP_REMOVED lines=15> */
[----:B------:R-:W-:Y:S03]  /*594a0*/  STS.U16 [R15+0x2cd00], R10 ;  /* 0x02cd000a0f007388 */ /* 0x000fe60000000400 */
[----:B------:R-:W3:Y:S01]  /*594b0*/  LDL.LU R22, [R1+0x3cc] ;  /* 0x0003cc0001167983 */ /* 0x000ee20000300800 */
[----:B------:R0:W-:Y:S02]  /*594c0*/  STS.U16 [R15+0x2dc00], R11 ;  /* 0x02dc000b0f007388 */ /* 0x0001e40000000400 */
[----:B------:R-:W4:Y:S02]  /*594d0*/  LDL.LU R21, [R1+0x3c8] ;  /* 0x0003c80001157983 */ /* 0x000f240000300800 */
[----:B------:R1:W-:Y:S01]  /*594e0*/  STS.U16 [R15+0x2dd00], R12 ;  /* 0x02dd000c0f007388 */ /* 0x0003e20000000400 */
[----:B0-----:R-:W3:Y:S01]  /*594f0*/  LDL.LU R11, [R1+0x3c4] ;  /* 0x0003c400010b7983 */ /* 0x001ee20000300800 */
[----:B------:R-:W3:Y:S02]  /*59500*/  LDL.LU R19, [R1+0x3c0] ;  /* 0x0003c00001137983 */ /* 0x000ee40000300800 */
[----:B------:R-:W3:Y:S02]  /*59510*/  LDL.LU R17, [R1+0x3bc] ;  /* 0x0003bc0001117983 */ /* 0x000ee40000300800 */
[----:B-1----:R-:W3:Y:S01]  /*59520*/  LDL.LU R12, [R1+0x3b8] ;  /* 0x0003b800010c7983 */ /* 0x002ee20000300800 */
        /* <DEDUP_REMOVED lines=17> */
[----:B------:R0:W-:Y:S01]  /*59640*/  STS.U16 [R15+0x2ec00], R13 ;  /* 0x02ec000d0f007388 */ /* 0x0001e20000000400 */
[----:B------:R-:W3:Y:S01]  /*59650*/  LDL.LU R10, [R1+0x2cc] ;  /* 0x0002cc00010a7983 */ /* 0x000ee20000300800 */
[----:B------:R-:W-:-:S02]  /*59660*/  LOP3.LUT R14, R2, 0x70, RZ, 0x3c, !PT ;  /* 0x00000070020e7812 */ /* 0x000fc400078e3cff */
[----:B0-----:R-:W3:Y:S01]  /*59670*/  LDL.LU R13, [R1+0x2b8] ;  /* 0x0002b800010d7983 */ /* 0x001ee20000300800 */
[----:B------:R-:W3:Y:S03]  /*59680*/  LDL.LU R2, [R1+0x25c] ;  /* 0x00025c0001027983 */ /* 0x000ee60000300800 */
[----:B--2---:R0:W-:Y:S04]  /*59690*/  STS.U16 [R15+0x2ed00], R23 ;  /* 0x02ed00170f007388 */ /* 0x0041e80000000400 */
[----:B0-----:R-:W2:Y:S04]  /*596a0*/  LDL.LU R23, [R1+0x6fac] ;  /* 0x006fac0001177983 */ /* 0x001ea80000300800 */
[----:B---3--:R-:W-:Y:S04]  /*596b0*/  STS.U16 [R15+0x2fc00], R2 ;  /* 0x02fc00020f007388 */ /* 0x008fe80000000400 */
[----:B--2---:R-:W-:Y:S01]  /*596c0*/  STS.U16 [R15+0x2fd00], R23 ;  /* 0x02fd00170f007388 */ /* 0x004fe20000000400 */
[----:B------:R-:W-:Y:S02]  /*596d0*/  STS.U16 [R14+0x20e00], R22 ;  /* 0x020e00160e007388 */ /* 0x000fe40000000400 */
[----:B----4-:R-:W-:Y:S02]  /*596e0*/  STS.U16 [R14+0x20f00], R21 ;  /* 0x020f00150e007388 */ /* 0x010fe40000000400 */
[----:B------:R0:W-:Y:S01]  /*596f0*/  STS.U16 [R14+0x21e00], R11 ;  /* 0x021e000b0e007388 */ /* 0x0001e20000000400 */
[----:B------:R-:W-:Y:S01]  /*59700*/  STS.U16 [R14+0x21f00], R19 ;  /* 0x021f00130e007388 */ /* 0x000fe20000000400 */
[----:B------:R-:W-:Y:S02]  /*59710*/  STS.U16 [R14+0x22e00], R17 ;  /* 0x022e00110e007388 */ /* 0x000fe40000000400 */
[----:B------:R1:W-:Y:S01]  /*59720*/  STS.U16 [R14+0x22f00], R12 ;  /* 0x022f000c0e007388 */ /* 0x0003e20000000400 */
[----:B0-----:R-:W2:Y:S01]  /*59730*/  LDL.LU R11, [R1+0x2a8] ;  /* 0x0002a800010b7983 */ /* 0x001ea20000300800 */
[----:B-1----:R-:W3:Y:S02]  /*59740*/  LDL.LU R12, [R1+0x294] ;  /* 0x00029400010c7983 */ /* 0x002ee40000300800 */
[----:B------:R-:W4:Y:S02]  /*59750*/  LDL.LU R2, [R1+0x27c] ;  /* 0x00027c0001027983 */ /* 0x000f240000300800 */
        /* <DEDUP_REMOVED lines=19> */
[----:B----4-:R0:W-:Y:S04]  /*59890*/  STL [R1+0x6fa8], R2 ;  /* 0x006fa80201007387 */ /* 0x0101e80000100800 */
[----:B0-----:R-:W4:Y:S01]  /*598a0*/  LDL.LU R2, [R1+0x290] ;  /* 0x0002900001027983 */ /* 0x001f220000300800 */
[----:B------:R-:W4:Y:S02]  /*598b0*/  LDL.LU R15, [R1+0x274] ;  /* 0x00027400010f7983 */ /* 0x000f240000300800 */
[----:B------:R-:W4:Y:S02]  /*598c0*/  LDL.LU R23, [R1+0x24c] ;  /* 0x00024c0001177983 */ /* 0x000f240000300800 */
[----:B------:R-:W4:Y:S01]  /*598d0*/  LDL.LU R22, [R1+0x248] ;  /* 0x0002480001167983 */ /* 0x000f220000300800 */
[----:B------:R-:W4:Y:S01]  /*598e0*/  LDL.LU R13, [R1+0x1e8] ;  /* 0x0001e800010d7983 */ /* 0x000f220000300800 */
[----:B------:R-:W4:Y:S03]  /*598f0*/  LDL.LU R21, [R1+0x1e4] ;  /* 0x0001e40001157983 */ /* 0x000f260000300800 */
[----:B--2---:R0:W-:Y:S01]  /*59900*/  STS.U16 [R14+0x2cf00], R11 ;  /* 0x02cf000b0e007388 */ /* 0x0041e20000000400 */
[----:B------:R-:W2:Y:S03]  /*59910*/  LDL.LU R19, [R1+0x1e0] ;  /* 0x0001e00001137983 */ /* 0x000ea60000300800 */
        /* <DEDUP_REMOVED lines=18> */
[----:B------:R-:W2:Y:S01]  /*59a40*/  LDL.LU R9, [R1+0x184] ;  /* 0x0001840001097983 */ /* 0x000ea20000300800 */
[----:B---3--:R0:W-:Y:S01]  /*59a50*/  STS.U16 [R14+0x2de00], R12 ;  /* 0x02de000c0e007388 */ /* 0x0081e20000000400 */
[----:B------:R-:W3:Y:S03]  /*59a60*/  LDL.LU R10, [R1+0x180] ;  /* 0x00018000010a7983 */ /* 0x000ee60000300800 */
[----:B0-----:R-:W2:Y:S04]  /*59a70*/  LDL.LU R12, [R1+0x17c] ;  /* 0x00017c00010c7983 */ /* 0x001ea80000300800 */
[----:B----4-:R0:W-:Y:S04]  /*59a80*/  STS.U16 [R14+0x2df00], R2 ;  /* 0x02df00020e007388 */ /* 0x0101e80000000400 */
[----:B0-----:R-:W4:Y:S04]  /*59a90*/  LDL.LU R2, [R1+0x6fa8] ;  /* 0x006fa80001027983 */ /* 0x001f280000300800 */
[----:B----4-:R0:W-:Y:S04]  /*59aa0*/  STS.U16 [R14+0x2ee00], R2 ;  /* 0x02ee00020e007388 */ /* 0x0101e80000000400 */
[----:B0-----:R-:W0:Y:S01]  /*59ab0*/  S2R R2, SR_TID.X ;  /* 0x0000000000027919 */ /* 0x001e220000002100 */
[----:B------:R-:W-:Y:S02]  /*59ac0*/  STS.U16 [R14+0x2ef00], R15 ;  /* 0x02ef000f0e007388 */ /* 0x000fe40000000400 */
[----:B------:R-:W-:Y:S02]  /*59ad0*/  STS.U16 [R14+0x2fe00], R23 ;  /* 0x02fe00170e007388 */ /* 0x000fe40000000400 */
[----:B------:R-:W-:Y:S01]  /*59ae0*/  STS.U16 [R14+0x2ff00], R22 ;  /* 0x02ff00160e007388 */ /* 0x000fe20000000400 */
[----:B0-----:R-:W-:-:S05]  /*59af0*/  LOP3.LUT R2, R2, 0x7f, RZ, 0xc0, !PT ;  /* 0x0000007f02027812 */ /* 0x001fca00078ec0ff */
[----:B------:R-:W-:-:S05]  /*59b00*/  IMAD.SHL.U32 R2, R2, 0x2, RZ ;  /* 0x0000000202027824 */ /* 0x000fca00078e00ff */
[----:B------:R0:W-:Y:S04]  /*59b10*/  STS.U16 [R2], R13 ;  /* 0x0000000d02007388 */ /* 0x0001e80000000400 */
[----:B--2---:R1:W-:Y:S04]  /*59b20*/  STS.U16 [R2+0x1800], R11 ;  /* 0x0018000b02007388 */ /* 0x0043e80000000400 */
[----:B0-----:R-:W2:Y:S01]  /*59b30*/  LDL.LU R13, [R1+0x178] ;  /* 0x00017800010d7983 */ /* 0x001ea20000300800 */
[----:B-1----:R-:W4:Y:S02]  /*59b40*/  LDL.LU R11, [R1+0x174] ;  /* 0x00017400010b7983 */ /* 0x002f240000300800 */
[----:B------:R-:W2:Y:S01]  /*59b50*/  LDL.LU R14, [R1+0x16c] ;  /* 0x00016c00010e7983 */ /* 0x000ea20000300800 */
        /* <DEDUP_REMOVED lines=11> */
[----:B--2---:R0:W-:Y:S04]  /*59c10*/  STL [R1+0x6fa4], R14 ;  /* 0x006fa40e01007387 */ /* 0x0041e80000100800 */
[----:B0-----:R-:W2:Y:S01]  /*59c20*/  LDL.LU R14, [R1+0x170] ;  /* 0x00017000010e7983 */ /* 0x001ea20000300800 */
[----:B------:R-:W2:Y:S02]  /*59c30*/  LDL.LU R15, [R1+0x168] ;  /* 0x00016800010f7983 */ /* 0x000ea40000300800 */
[----:B------:R-:W2:Y:S02]  /*59c40*/  LDL.LU R23, [R1+0x164] ;  /* 0x0001640001177983 */ /* 0x000ea40000300800 */
[----:B------:R-:W2:Y:S01]  /*59c50*/  LDL.LU R12, [R1+0x160] ;  /* 0x00016000010c7983 */ /* 0x000ea20000300800 */
[----:B------:R-:W2:Y:S04]  /*59c60*/  LDL.LU R22, [R1+0x15c] ;  /* 0x00015c0001167983 */ /* 0x000ea80000300800 */
[----:B------:R0:W-:Y:S01]  /*59c70*/  STS.U16 [R2+0xc000], R13 ;  /* 0x00c0000d02007388 */ /* 0x0001e20000000400 */
        /* <DEDUP_REMOVED lines=9> */
[----:B------:R-:W2:Y:S04]  /*59d10*/  LDL.LU R26, [R1+0x134] ;  /* 0x00013400011a7983 */ /* 0x000ea80000300800 */
        /* <DEDUP_REMOVED lines=8> */
[----:B-1----:R-:W2:Y:S02]  /*59da0*/  LDL.LU R29, [R1+0x128] ;  /* 0x00012800011d7983 */ /* 0x002ea40000300800 */
[----:B------:R-:W2:Y:S01]  /*59db0*/  LDL.LU R0, [R1+0x124] ;  /* 0x0001240001007983 */ /* 0x000ea20000300800 */
[----:B---3--:R-:W3:Y:S01]  /*59dc0*/  LDL.LU R3, [R1+0x120] ;  /* 0x0001200001037983 */ /* 0x008ee20000300800 */
[----:B----4-:R-:W4:Y:S03]  /*59dd0*/  LDL.LU R4, [R1+0x11c] ;  /* 0x00011c0001047983 */ /* 0x010f260000300800 */
[----:B------:R0:W-:Y:S01]  /*59de0*/  STS.U16 [R2+0x9000], R6 ;  /* 0x0090000602007388 */ /* 0x0001e20000000400 */
[----:B------:R-:W3:Y:S03]  /*59df0*/  LDL.LU R5, [R1+0x118] ;  /* 0x0001180001057983 */ /* 0x000ee60000300800 */
[----:B------:R1:W-:Y:S04]  /*59e00*/  STS.U16 [R2+0x9800], R7 ;  /* 0x0098000702007388 */ /* 0x0003e80000000400 */
[----:B------:R1:W-:Y:S04]  /*59e10*/  STS.U16 [R2+0xa000], R8 ;  /* 0x00a0000802007388 */ /* 0x0003e80000000400 */
[----:B------:R1:W-:Y:S04]  /*59e20*/  STS.U16 [R2+0xa800], R9 ;  /* 0x00a8000902007388 */ /* 0x0003e80000000400 */
[----:B------:R1:W-:Y:S04]  /*59e30*/  STS.U16 [R2+0xb000], R10 ;  /* 0x00b0000a02007388 */ /* 0x0003e80000000400 */
[----:B------:R1:W-:Y:S04]  /*59e40*/  STS.U16 [R2+0xc800], R11 ;  /* 0x00c8000b02007388 */ /* 0x0003e80000000400 */
[----:B0-----:R-:W3:Y:S01]  /*59e50*/  LDL.LU R6, [R1+0x114] ;  /* 0x0001140001067983 */ /* 0x001ee20000300800 */
[----:B-1----:R-:W3:Y:S02]  /*59e60*/  LDL.LU R7, [R1+0x110] ;  /* 0x0001100001077983 */ /* 0x002ee40000300800 */
[----:B------:R-:W3:Y:S01]  /*59e70*/  LDL.LU R8, [R1+0x10c] ;  /* 0x00010c0001087983 */ /* 0x000ee20000300800 */
[----:B------:R-:W3:Y:S01]  /*59e80*/  LDL.LU R9, [R1+0x108] ;  /* 0x0001080001097983 */ /* 0x000ee20000300800 */
[----:B------:R-:W3:Y:S02]  /*59e90*/  LDL.LU R10, [R1+0x104] ;  /* 0x00010400010a7983 */ /* 0x000ee40000300800 */
[----:B------:R-:W3:Y:S01]  /*59ea0*/  LDL.LU R11, [R1+0x100] ;  /* 0x00010000010b7983 */ /* 0x000ee20000300800 */
[----:B--2---:R0:W-:Y:S04]  /*59eb0*/  STS.U16 [R2+0xd000], R14 ;  /* 0x00d0000e02007388 */ /* 0x0041e80000000400 */
[----:B0-----:R-:W2:Y:S04]  /*59ec0*/  LDL.LU R14, [R1+0x6fa4] ;  /* 0x006fa400010e7983 */ /* 0x001ea80000300800 */
[----:B------:R0:W-:Y:S04]  /*59ed0*/  STS.U16 [R2+0xf000], R12 ;  /* 0x00f0000c02007388 */ /* 0x0001e80000000400 */
[----:B------:R1:W-:Y:S04]  /*59ee0*/  STS.U16 [R2+0x10800], R13 ;  /* 0x0108000d02007388 */ /* 0x0003e80000000400 */
[----:B0-----:R-:W3:Y:S04]  /*59ef0*/  LDL.LU R12, [R1+0xfc] ;  /* 0x0000fc00010c7983 */ /* 0x001ee80000300800 */
[----:B-1----:R-:W4:Y:S04]  /*59f00*/  LDL.LU R13, [R1+0xf8] ;  /* 0x0000f800010d7983 */ /* 0x002f280000300800 */
[----:B--2---:R0:W-:Y:S04]  /*59f10*/  STS.U16 [R2+0xd800], R14 ;  /* 0x00d8000e02007388 */ /* 0x0041e80000000400 */
[----:B0-----:R-:W2:Y:S04]  /*59f20*/  LDL.LU R14, [R1+0xf0] ;  /* 0x0000f000010e7983 */ /* 0x001ea80000300800 */
[----:B------:R-:W-:Y:S04]  /*59f30*/  STS.U16 [R2+0xe000], R15 ;  /* 0x00e0000f02007388 */ /* 0x000fe80000000400 */
[----:B---3--:R-:W-:Y:S04]  /*59f40*/  STS.U16 [R2+0x17000], R3 ;  /* 0x0170000302007388 */ /* 0x008fe80000000400 */
        /* <DEDUP_REMOVED lines=26> */
[----:B------:R-:W3:Y:S03]  /*5a0f0*/  LDL.LU R26, [R1+0xbc] ;  /* 0x0000bc00011a7983 */ /* 0x000ee60000300800 */
[----:B------:R1:W-:Y:S04]  /*5a100*/  STS.U16 [R2+0x15800], R28 ;  /* 0x0158001c02007388 */ /* 0x0003e80000000400 */
[----:B------:R1:W-:Y:S04]  /*5a110*/  STS.U16 [R2+0x16000], R29 ;  /* 0x0160001d02007388 */ /* 0x0003e80000000400 */
[----:B------:R1:W-:Y:S04]  /*5a120*/  STS.U16 [R2+0x16800], R0 ;  /* 0x0168000002007388 */ /* 0x0003e80000000400 */
[----:B----4-:R4:W-:Y:S04]  /*5a130*/  STS.U16 [R2+0x17800], R4 ;  /* 0x0178000402007388 */ /* 0x0109e80000000400 */
[----:B------:R4:W-:Y:S04]  /*5a140*/  STS.U16 [R2+0x18000], R5 ;  /* 0x0180000502007388 */ /* 0x0009e80000000400 */
[----:B0-----:R-:W3:Y:S01]  /*5a150*/  LDL.LU R27, [R1+0xb8] ;  /* 0x0000b800011b7983 */ /* 0x001ee20000300800 */
[----:B-1----:R-:W3:Y:S02]  /*5a160*/  LDL.LU R28, [R1+0xb4] ;  /* 0x0000b400011c7983 */ /* 0x002ee40000300800 */
[----:B------:R-:W3:Y:S01]  /*5a170*/  LDL.LU R29, [R1+0xb0] ;  /* 0x0000b000011d7983 */ /* 0x000ee20000300800 */
[----:B------:R-:W3:Y:S01]  /*5a180*/  LDL.LU R0, [R1+0xac] ;  /* 0x0000ac0001007983 */ /* 0x000ee20000300800 */
[----:B----4-:R-:W4:Y:S03]  /*5a190*/  LDL.LU R4, [R1+0xa8] ;  /* 0x0000a80001047983 */ /* 0x010f260000300800 */
        /* <DEDUP_REMOVED lines=10> */
[----:B------:R-:W4:Y:S01]  /*5a240*/  LDL.LU R9, [R1+0x94] ;  /* 0x0000940001097983 */ /* 0x000f220000300800 */
[----:B------:R-:W4:Y:S03]  /*5a250*/  LDL.LU R10, [R1+0x90] ;  /* 0x00009000010a7983 */ /* 0x000f260000300800 */
[----:B------:R0:W-:Y:S01]  /*5a260*/  STS.U16 [R2+0x1b800], R12 ;  /* 0x01b8000c02007388 */ /* 0x0001e20000000400 */
[----:B------:R-:W4:Y:S03]  /*5a270*/  LDL.LU R11, [R1+0x8c] ;  /* 0x00008c00010b7983 */ /* 0x000f260000300800 */
[----:B------:R1:W-:Y:S04]  /*5a280*/  STS.U16 [R2+0x1c000], R13 ;  /* 0x01c0000d02007388 */ /* 0x0003e80000000400 */
[----:B0-----:R-:W4:Y:S01]  /*5a290*/  LDL.LU R12, [R1+0x88] ;  /* 0x00008800010c7983 */ /* 0x001f220000300800 */
[----:B-1----:R-:W4:Y:S03]  /*5a2a0*/  LDL.LU R13, [R1+0x84] ;  /* 0x00008400010d7983 */ /* 0x002f260000300800 */
[----:B--2---:R0:W-:Y:S04]  /*5a2b0*/  STS.U16 [R2+0x1c800], R14 ;  /* 0x01c8000e02007388 */ /* 0x0041e80000000400 */
[----:B0-----:R-:W2:Y:S04]  /*5a2c0*/  LDL.LU R14, [R1+0x6fa0] ;  /* 0x006fa000010e7983 */ /* 0x001ea80000300800 */
[----:B---3--:R0:W-:Y:S04]  /*5a2d0*/  STS.U16 [R2+0x1e000], R3 ;  /* 0x01e0000302007388 */ /* 0x0081e80000000400 */
[----:B------:R-:W-:Y:S04]  /*5a2e0*/  STS.U16 [R2+0x1d800], R15 ;  /* 0x01d8000f02007388 */ /* 0x000fe80000000400 */
[----:B------:R-:W-:Y:S04]  /*5a2f0*/  STS.U16 [R2+0x1e800], R23 ;  /* 0x01e8001702007388 */ /* 0x000fe80000000400 */
[----:B------:R-:W-:Y:S04]  /*5a300*/  STS.U16 [R2+0x1f000], R22 ;  /* 0x01f0001602007388 */ /* 0x000fe80000000400 */
[----:B------:R-:W-:Y:S01]  /*5a310*/  STS.U16 [R2+0x1f800], R21 ;  /* 0x01f8001502007388 */ /* 0x000fe20000000400 */
[----:B------:R-:W-:Y:S01]  /*5a320*/  STL [R1+0x6f90], R2 ;  /* 0x006f900201007387 */ /* 0x000fe20000100800 */
[----:B0-----:R-:W-:-:S02]  /*5a330*/  LOP3.LUT R3, R2, 0x10, RZ, 0x3c, !PT ;  /* 0x0000001002037812 */ /* 0x001fc400078e3cff */
[----:B--2---:R0:W-:Y:S04]  /*5a340*/  STS.U16 [R2+0x1d000], R14 ;  /* 0x01d0000e02007388 */ /* 0x0041e80000000400 */
[----:B0-----:R-:W2:Y:S04]  /*5a350*/  LDL.LU R2, [R1+0x74] ;  /* 0x0000740001027983 */ /* 0x001ea80000300800 */
[----:B--2---:R0:W-:Y:S04]  /*5a360*/  STL [R1+0x6f94], R2 ;  /* 0x006f940201007387 */ /* 0x0041e80000100800 */
[----:B0-----:R-:W2:Y:S04]  /*5a370*/  LDL.LU R2, [R1+0x78] ;  /* 0x0000780001027983 */ /* 0x001ea80000300800 */
        /* <DEDUP_REMOVED lines=28> */
[----:B------:R-:W3:Y:S01]  /*5a540*/  LDL.LU R28, [R1+0x3c] ;  /* 0x00003c00011c7983 */ /* 0x000ee20000300800 */
[----:B------:R0:W-:Y:S01]  /*5a550*/  STS.U16 [R3+0x5900], R0 ;  /* 0x0059000003007388 */ /* 0x0001e20000000400 */
[----:B------:R-:W3:Y:S02]  /*5a560*/  LDL.LU R29, [R1+0x38] ;  /* 0x00003800011d7983 */ /* 0x000ee40000300800 */
[----:B----4-:R1:W-:Y:S02]  /*5a570*/  STS.U16 [R3+0x6100], R4 ;  /* 0x0061000403007388 */ /* 0x0103e40000000400 */
[----:B------:R4:W-:Y:S01]  /*5a580*/  STS.U16 [R3+0x6900], R5 ;  /* 0x0069000503007388 */ /* 0x0009e20000000400 */
[----:B------:R4:W-:Y:S01]  /*5a590*/  STS.U16 [R3+0x7100], R6 ;  /* 0x0071000603007388 */ /* 0x0009e20000000400 */
[----:B------:R4:W-:Y:S02]  /*5a5a0*/  STS.U16 [R3+0x7900], R7 ;  /* 0x0079000703007388 */ /* 0x0009e40000000400 */
[----:B------:R4:W-:Y:S01]  /*5a5b0*/  STS.U16 [R3+0x8100], R8 ;  /* 0x0081000803007388 */ /* 0x0009e20000000400 */
[----:B0-----:R-:W3:Y:S01]  /*5a5c0*/  LDL.LU R0, [R1+0x34] ;  /* 0x0000340001007983 */ /* 0x001ee20000300800 */
[----:B-1----:R-:W3:Y:S02]  /*5a5d0*/  LDL.LU R4, [R1+0x30] ;  /* 0x0000300001047983 */ /* 0x002ee40000300800 */
[----:B----4-:R-:W3:Y:S01]  /*5a5e0*/  LDL.LU R5, [R1+0x2c] ;  /* 0x00002c0001057983 */ /* 0x010ee20000300800 */
[----:B------:R-:W3:Y:S01]  /*5a5f0*/  LDL.LU R6, [R1+0x28] ;  /* 0x0000280001067983 */ /* 0x000ee20000300800 */
[----:B------:R-:W3:Y:S02]  /*5a600*/  LDL.LU R7, [R1+0x24] ;  /* 0x0000240001077983 */ /* 0x000ee40000300800 */
[----:B------:R0:W-:Y:S02]  /*5a610*/  STS.U16 [R3+0x8900], R9 ;  /* 0x0089000903007388 */ /* 0x0001e40000000400 */
[----:B------:R-:W3:Y:S01]  /*5a620*/  LDL.LU R8, [R1+0x20] ;  /* 0x0000200001087983 */ /* 0x000ee20000300800 */
[----:B------:R1:W-:Y:S01]  /*5a630*/  STS.U16 [R3+0x9100], R10 ;  /* 0x0091000a03007388 */ /* 0x0003e20000000400 */
[----:B------:R1:W-:Y:S02]  /*5a640*/  STS.U16 [R3+0x9900], R11 ;  /* 0x0099000b03007388 */ /* 0x0003e40000000400 */
[----:B------:R1:W-:Y:S02]  /*5a650*/  STS.U16 [R3+0xa100], R12 ;  /* 0x00a1000c03007388 */ /* 0x0003e40000000400 */
[----:B------:R1:W-:Y:S01]  /*5a660*/  STS.U16 [R3+0xa900], R13 ;  /* 0x00a9000d03007388 */ /* 0x0003e20000000400 */
        /* <DEDUP_REMOVED lines=8> */
[----:B--2---:R0:W-:Y:S04]  /*5a6f0*/  STS.U16 [R3+0xb900], R2 ;  /* 0x00b9000203007388 */ /* 0x0041e80000000400 */
[----:B0-----:R-:W2:Y:S04]  /*5a700*/  LDL.LU R2, [R1+0x6f98] ;  /* 0x006f980001027983 */ /* 0x001ea80000300800 */
[----:B--2---:R0:W-:Y:S04]  /*5a710*/  STS.U16 [R3+0xc100], R2 ;  /* 0x00c1000203007388 */ /* 0x0041e80000000400 */
[----:B0-----:R-:W2:Y:S04]  /*5a720*/  LDL.LU R2, [R1+0x6f94] ;  /* 0x006f940001027983 */ /* 0x001ea80000300800 */
[----:B--2---:R0:W-:Y:S01]  /*5a730*/  STS.U16 [R3+0xc900], R2 ;  /* 0x00c9000203007388 */ /* 0x0041e20000000400 */
[----:B---3--:R1:W-:Y:S02]  /*5a740*/  STS.U16 [R3+0xd100], R14 ;  /* 0x00d1000e03007388 */ /* 0x0083e40000000400 */
[----:B------:R2:W-:Y:S02]  /*5a750*/  STS.U16 [R3+0xd900], R23 ;  /* 0x00d9001703007388 */ /* 0x0005e40000000400 */
[----:B------:R3:W-:Y:S01]  /*5a760*/  STS.U16 [R3+0xe100], R22 ;  /* 0x00e1001603007388 */ /* 0x0007e20000000400 */
[----:B------:R3:W-:Y:S01]  /*5a770*/  STS.U16 [R3+0xe900], R21 ;  /* 0x00e9001503007388 */ /* 0x0007e20000000400 */
[----:B------:R3:W-:Y:S03]  /*5a780*/  STS.U16 [R3+0xf100], R19 ;  /* 0x00f1001303007388 */ /* 0x0007e60000000400 */
[----:B0-----:R-:W4:Y:S01]  /*5a790*/  LDL.LU R2, [R1+0x6f90] ;  /* 0x006f900001027983 */ /* 0x001f220000300800 */
[----:B-1----:R-:W4:Y:S02]  /*5a7a0*/  LDL.LU R14, [R1+0x6f8c] ;  /* 0x006f8c00010e7983 */ /* 0x002f240000300800 */
[----:B--2---:R-:W2:Y:S02]  /*5a7b0*/  LDL.LU R23, [R1+0x6f88] ;  /* 0x006f880001177983 */ /* 0x004ea40000300800 */
[----:B---3--:R-:W3:Y:S01]  /*5a7c0*/  LDL.LU R22, [R1+0x6f84] ;  /* 0x006f840001167983 */ /* 0x008ee20000300800 */
[----:B------:R-:W2:Y:S01]  /*5a7d0*/  LDL.LU R21, [R1+0x6f80] ;  /* 0x006f800001157983 */ /* 0x000ea20000300800 */
[----:B------:R-:W2:Y:S03]  /*5a7e0*/  LDL.LU R19, [R1+0x6f7c] ;  /* 0x006f7c0001137983 */ /* 0x000ea60000300800 */
[----:B------:R0:W-:Y:S01]  /*5a7f0*/  STS.U16 [R3+0xf900], R17 ;  /* 0x00f9001103007388 */ /* 0x0001e20000000400 */
[----:B------:R1:W-:Y:S02]  /*5a800*/  STS.U16 [R3+0x10100], R16 ;  /* 0x0101001003007388 */ /* 0x0003e40000000400 */
[----:B------:R1:W-:Y:S02]  /*5a810*/  STS.U16 [R3+0x10900], R18 ;  /* 0x0109001203007388 */ /* 0x0003e40000000400 */
[----:B------:R1:W-:Y:S01]  /*5a820*/  STS.U16 [R3+0x11100], R20 ;  /* 0x0111001403007388 */ /* 0x0003e20000000400 */
[----:B------:R1:W-:Y:S01]  /*5a830*/  STS.U16 [R3+0x11900], R24 ;  /* 0x0119001803007388 */ /* 0x0003e20000000400 */
[----:B------:R1:W-:Y:S03]  /*5a840*/  STS.U16 [R3+0x12100], R25 ;  /* 0x0121001903007388 */ /* 0x0003e60000000400 */
[----:B0-----:R-:W2:Y:S01]  /*5a850*/  LDL.LU R17, [R1+0x6f78] ;  /* 0x006f780001117983 */ /* 0x001ea20000300800 */
[----:B-1----:R-:W2:Y:S03]  /*5a860*/  LDL.LU R16, [R1+0x6f74] ;  /* 0x006f740001107983 */ /* 0x002ea60000300800 */
[----:B------:R-:W2:Y:S01]  /*5a870*/  LDL.LU R18, [R1+0x6f70] ;  /* 0x006f700001127983 */ /* 0x000ea20000300800 */
[----:B------:R-:W2:Y:S03]  /*5a880*/  LDL.LU R20, [R1+0x6f6c] ;  /* 0x006f6c0001147983 */ /* 0x000ea60000300800 */
        /* <DEDUP_REMOVED lines=28> */
[----:B------:R1:W-:Y:S01]  /*5aa50*/  STS.U16 [R3+0x19900], R13 ;  /* 0x0199000d03007388 */ /* 0x0003e20000000400 */
[----:B0-----:R-:W3:Y:S01]  /*5aa60*/  LDL.LU R11, [R1+0x6f30] ;  /* 0x006f3000010b7983 */ /* 0x001ee20000300800 */
[----:B-1----:R-:W3:Y:S02]  /*5aa70*/  LDL.LU R12, [R1+0x6f2c] ;  /* 0x006f2c00010c7983 */ /* 0x002ee40000300800 */
[----:B------:R-:W3:Y:S02]  /*5aa80*/  LDL.LU R13, [R1+0x6f28] ;  /* 0x006f2800010d7983 */ /* 0x000ee40000300800 */
[----:B------:R0:W-:Y:S02]  /*5aa90*/  STS.U16 [R3+0x1a100], R15 ;  /* 0x01a1000f03007388 */ /* 0x0001e40000000400 */
[----:B0-----:R-:W0:Y:S04]  /*5aaa0*/  S2R R15, SR_TID.X ;  /* 0x00000000000f7919 */ /* 0x001e280000002100 */
[----:B--2---:R-:W-:Y:S01]  /*5aab0*/  STL [R1+0x69f8], R10 ;  /* 0x0069f80a01007387 */ /* 0x004fe20000100800 */
[----:B------:R-:W-:Y:S03]  /*5aac0*/  STL [R1+0x69fc], R10 ;  /* 0x0069fc0a01007387 */ /* 0x000fe60000100800 */
[----:B---3--:R-:W-:Y:S01]  /*5aad0*/  STS.U16 [R3+0x1a900], R13 ;  /* 0x01a9000d03007388 */ /* 0x008fe20000000400 */
[----:B------:R-:W-:Y:S02]  /*5aae0*/  STS.U16 [R3+0x1b100], R12 ;  /* 0x01b1000c03007388 */ /* 0x000fe40000000400 */
[----:B------:R-:W-:Y:S02]  /*5aaf0*/  STS.U16 [R3+0x1b900], R11 ;  /* 0x01b9000b03007388 */ /* 0x000fe40000000400 */
[----:B------:R-:W-:Y:S01]  /*5ab00*/  STS.U16 [R3+0x1c100], R10 ;  /* 0x01c1000a03007388 */ /* 0x000fe20000000400 */
[----:B------:R-:W-:Y:S01]  /*5ab10*/  STS.U16 [R3+0x1c900], R9 ;  /* 0x01c9000903007388 */ /* 0x000fe20000000400 */
[----:B------:R-:W-:Y:S02]  /*5ab20*/  STS.U16 [R3+0x1d100], R8 ;  /* 0x01d1000803007388 */ /* 0x000fe40000000400 */
[----:B------:R-:W-:Y:S02]  /*5ab30*/  STS.U16 [R3+0x1d900], R7 ;  /* 0x01d9000703007388 */ /* 0x000fe40000000400 */
[----:B------:R-:W-:Y:S01]  /*5ab40*/  STS.U16 [R3+0x1e100], R6 ;  /* 0x01e1000603007388 */ /* 0x000fe20000000400 */
[----:B------:R1:W-:Y:S01]  /*5ab50*/  STS.U16 [R3+0x1e900], R5 ;  /* 0x01e9000503007388 */ /* 0x0003e20000000400 */
[----:B------:R2:W-:Y:S03]  /*5ab60*/  STS.U16 [R3+0x1f100], R4 ;  /* 0x01f1000403007388 */ /* 0x0005e60000000400 */
[----:B-1----:R-:W3:Y:S01]  /*5ab70*/  LDL.LU R5, [R1+0x4] ;  /* 0x0000040001057983 */ /* 0x002ee20000300800 */
[----:B--2---:R-:W2:Y:S03]  /*5ab80*/  LDL.LU R3, [R1+0x6f24] ;  /* 0x006f240001037983 */ /* 0x004ea60000300800 */
[----:B------:R-:W1:Y:S01]  /*5ab90*/  S2R R4, SR_TID.X ;  /* 0x0000000000047919 */ /* 0x000e620000002100 */
[----:B0-----:R-:W-:-:S05]  /*5aba0*/  LOP3.LUT R15, R15, 0x7f, RZ, 0xc0, !PT ;  /* 0x0000007f0f0f7812 */ /* 0x001fca00078ec0ff */
[----:B------:R-:W-:-:S05]  /*5abb0*/  IMAD.SHL.U32 R15, R15, 0x2, RZ ;  /* 0x000000020f0f7824 */ /* 0x000fca00078e00ff */
[----:B------:R-:W-:Y:S02]  /*5abc0*/  LOP3.LUT R15, R15, 0x20, RZ, 0x3c, !PT ;  /* 0x000000200f0f7812 */ /* 0x000fe400078e3cff */
[----:B-1----:R-:W-:-:S05]  /*5abd0*/  LOP3.LUT R4, R4, 0x7f, RZ, 0xc0, !PT ;  /* 0x0000007f04047812 */ /* 0x002fca00078ec0ff */
[----:B------:R-:W-:-:S05]  /*5abe0*/  IMAD.SHL.U32 R4, R4, 0x2, RZ ;  /* 0x0000000204047824 */ /* 0x000fca00078e00ff */
[----:B------:R-:W-:-:S05]  /*5abf0*/  LOP3.LUT R4, R4, 0x10, RZ, 0x3c, !PT ;  /* 0x0000001004047812 */ /* 0x000fca00078e3cff */
[----:B--2---:R-:W-:Y:S01]  /*5ac00*/  STS.U16 [R4+0x1f900], R3 ;  /* 0x01f9000304007388 */ /* 0x004fe20000000400 */
[----:B---3--:R-:W-:Y:S02]  /*5ac10*/  STS.U16 [R15+0x200], R5 ;  /* 0x000200050f007388 */ /* 0x008fe40000000400 */
[----:B------:R0:W-:Y:S02]  /*5ac20*/  STS.U16 [R15+0xa00], R0 ;  /* 0x000a00000f007388 */ /* 0x0001e40000000400 */
[----:B0-----:R-:W2:Y:S01]  /*5ac30*/  LDL.LU R0, [R1+0x6f20] ;  /* 0x006f200001007983 */ /* 0x001ea20000300800 */
[----:B------:R-:W3:Y:S02]  /*5ac40*/  LDL R5, [R1+0x23f8] ;  /* 0x0023f80001057983 */ /* 0x000ee40000100800 */
[----:B------:R-:W3:Y:S02]  /*5ac50*/  LDL R4, [R1+0x3244] ;  /* 0x0032440001047983 */ /* 0x000ee40000100800 */
[----:B------:R-:W-:Y:S01]  /*5ac60*/  STS.U16 [R15+0x1200], R29 ;  /* 0x0012001d0f007388 */ /* 0x000fe20000000400 */
[----:B------:R-:W-:Y:S01]  /*5ac70*/  STS.U16 [R15+0x1a00], R28 ;  /* 0x001a001c0f007388 */ /* 0x000fe20000000400 */
[----:B------:R-:W-:Y:S02]  /*5ac80*/  STS.U16 [R15+0x2200], R27 ;  /* 0x0022001b0f007388 */ /* 0x000fe40000000400 */
[----:B------:R-:W-:Y:S01]  /*5ac90*/  STS.U16 [R15+0x2a00], R26 ;  /* 0x002a001a0f007388 */ /* 0x000fe20000000400 */
[----:B--2---:R-:W-:-:S06]  /*5aca0*/  PRMT R0, RZ, 0x7610, R0 ;  /* 0x00007610ff007816 */ /* 0x004fcc0000000000 */
[----:B---3--:R-:W2:Y:S04]  /*5acb0*/  @!P5 LDG.E.U16 R0, [R4.64] ;  /* 0x000000060400d981 */ /* 0x008ea8000c1e1500 */
        /* <DEDUP_REMOVED lines=9> */
[----:B------:R0:W-:Y:S03]  /*5ad50*/  STS.U16 [R15+0x7a00], R23 ;  /* 0x007a00170f007388 */ /* 0x0001e60000000400 */
[----:B0-----:R-:W3:Y:S04]  /*5ad60*/  LDL.LU R15, [R1+0x6f1c] ;  /* 0x006f1c00010f7983 */ /* 0x001ee80000300800 */
        /* <DEDUP_REMOVED lines=13> */
[----:B------:R-:W-:-:S02]  /*5ae40*/  PRMT R0, RZ, 0x7610, R0 ;  /* 0x00007610ff007816 */ /* 0x000fc40000000000 */
[----:B---3--:R-:W-:-:S04]  /*5ae50*/  @!P5 LOP3.LUT R5, R5, R4, RZ, 0x3c, !PT ;  /* 0x000000040505d212 */ /* 0x008fc800078e3cff */
[----:B------:R-:W-:-:S04]  /*5ae60*/  @!P5 LOP3.LUT R4, R5, R4, RZ, 0x3c, !PT ;  /* 0x000000040504d212 */ /* 0x000fc800078e3cff */
[----:B------:R-:W-:-:S05]  /*5ae70*/  @!P5 LOP3.LUT R5, R5, R4, RZ, 0x3c, !PT ;  /* 0x000000040505d212 */ /* 0x000fca00078e3cff */
[----:B------:R-:W3:Y:S04]  /*5ae80*/  @!P5 LDG.E.U16 R0, [R4.64] ;  /* 0x000000060400d981 */ /* 0x000ee8000c1e1500 */
[----:B---3--:R0:W-:Y:S04]  /*5ae90*/  STL [R1+0x63c], R0 ;  /* 0x00063c0001007387 */ /* 0x0081e80000100800 */
[----:B0-----:R-:W3:Y:S01]  /*5aea0*/  LDL.LU R0, [R1+0x6f10] ;  /* 0x006f100001007983 */ /* 0x001ee20000300800 */
[----:B------:R-:W3:Y:S02]  /*5aeb0*/  LDL R4, [R1+0x23f0] ;  /* 0x0023f00001047983 */ /* 0x000ee40000100800 */
[----:B------:R-:W3:Y:S01]  /*5aec0*/  LDL R5, [R1+0x3238] ;  /* 0x0032380001057983 */ /* 0x000ee20000100800 */
[----:B--2---:R-:W-:-:S02]  /*5aed0*/  PRMT R15, RZ, 0x7610, R15 ;  /* 0x00007610ff0f7816 */ /* 0x004fc4000000000f */
[----:B---3--:R-:W-:-:S04]  /*5aee0*/  @!P5 LOP3.LUT R5, R5, R4, RZ, 0x3c, !PT ;  /* 0x000000040505d212 */ /* 0x008fc800078e3cff */
        /* <DEDUP_REMOVED lines=1706> */
[----:B------:R-:W2:Y:S02]  /*61990*/  LDL R4, [R1+0x29b0] ;  /* 0x0029b00001047983 */ /* 0x000ea40000100800 */
[----:B------:R-:W2:Y:S01]  /*619a0*/  LDL R5, [R1+0x29b4] ;  /* 0x0029b40001057983 */ /* 0x000ea20000100800 */
[----:B----4-:R-:W-:-:S02]  /*619b0*/  PRMT R2, RZ, 0x7610, R2 ;  /* 0x00007610ff027816 */ /* 0x010fc40000000002 */
[----:B--2---:R-:W-:-:S04]  /*619c0*/  @!P5 LOP3.LUT R5, R5, R4, RZ, 0x3c, !PT ;  /* 0x000000040505d212 */ /* 0x004fc800078e3cff */
[----:B------:R-:W-:-:S04]  /*619d0*/  @!P5 LOP3.LUT R4, R5, R4, RZ, 0x3c, !PT ;  /* 0x000000040504d212 */ /* 0x000fc800078e3cff */
[----:B------:R-:W-:-:S05]  /*619e0*/  @!P5 LOP3.LUT R5, R5, R4, RZ, 0x3c, !PT ;  /* 0x000000040505d212 */ /* 0x000fca00078e3cff */
[----:B------:R0:W2:Y:S04]  /*619f0*/  @!P5 LDG.E.U16 R2, [R4.64] ;  /* 0x000000060402d981 */ /* 0x0000a8000c1e1500 */
[----:B0-----:R-:W4:Y:S04]  /*61a00*/  LDL R4, [R1+0x2998] ;  /* 0x0029980001047983 */ /* 0x001f280000100800 */
[----:B------:R-:W4:Y:S01]  /*61a10*/  LDL R5, [R1+0x299c] ;  /* 0x00299c0001057983 */ /* 0x000f220000100800 */
[----:B------:R-:W-:Y:S02]  /*61a20*/  PRMT R15, RZ, 0x7610, R15 ;  /* 0x00007610ff0f7816 */ /* 0x000fe4000000000f */
[----:B----4-:R-:W-:-:S04]  /*61a30*/  @!P5 LOP3.LUT R5, R5, R4, RZ, 0x3c, !PT ;  /* 0x000000040505d212 */ /* 0x010fc800078e3cff */
[----:B------:R-:W-:-:S04]  /*61a40*/  @!P5 LOP3.LUT R4, R5, R4, RZ, 0x3c, !PT ;  /* 0x000000040504d212 */ /* 0x000fc800078e3cff */
[----:B------:R-:W-:-:S05]  /*61a50*/  @!P5 LOP3.LUT R5, R5, R4, RZ, 0x3c, !PT ;  /* 0x000000040505d212 */ /* 0x000fca00078e3cff */
[----:B------:R-:W4:Y:S04]  /*61a60*/  @!P5 LDG.E.U16 R15, [R4.64] ;  /* 0x00000006040fd981 */ /* 0x000f28000c1e1500 */
[----:B--2---:R-:W-:Y:S04]  /*61a70*/  STL [R1+0x6944], R2 ;  /* 0x0069440201007387 */ /* 0x004fe80000100800 */
[----:B----4-:R0:W-:Y:S04]  /*61a80*/  STL [R1+0x25c], R15 ;  /* 0x00025c0f01007387 */ /* 0x0101e80000100800 */
        /* <DEDUP_REMOVED lines=853> */
[----:B------:R0:W3:Y:S04]  /*64fe0*/  @!P5 LDG.E.U16 R0, [R4.64] ;  /* 0x000000060400d981 */ /* 0x0000e8000c1e1500 */
[----:B0-----:R-:W4:Y:S04]  /*64ff0*/  LDL R4, [R1+0x2598] ;  /* 0x0025980001047983 */ /* 0x001f280000100800 */
[----:B------:R-:W4:Y:S01]  /*65000*/  LDL R5, [R1+0x259c] ;  /* 0x00259c0001057983 */ /* 0x000f220000100800 */
[----:B------:R-:W-:Y:S02]  /*65010*/  PRMT R14, RZ, 0x7610, R14 ;  /* 0x00007610ff0e7816 */ /* 0x000fe4000000000e */
[----:B----4-:R-:W-:-:S04]  /*65020*/  @!P5 LOP3.LUT R5, R5, R4, RZ, 0x3c, !PT ;  /* 0x000000040505d212 */ /* 0x010fc800078e3cff */
[----:B------:R-:W-:-:S04]  /*65030*/  @!P5 LOP3.LUT R4, R5, R4, RZ, 0x3c, !PT ;  /* 0x000000040504d212 */ /* 0x000fc800078e3cff */
[----:B------:R-:W-:-:S05]  /*65040*/  @!P5 LOP3.LUT R5, R5, R4, RZ, 0x3c, !PT ;  /* 0x000000040505d212 */ /* 0x000fca00078e3cff */
[----:B------:R-:W4:Y:S04]  /*65050*/  @!P5 LDG.E.U16 R14, [R4.64] ;  /* 0x00000006040ed981 */ /* 0x000f28000c1e1500 */
[----:B---3--:R-:W-:Y:S04]  /*65060*/  STL [R1+0x6940], R0 ;  /* 0x0069400001007387 */ /* 0x008fe80000100800 */
[----:B----4-:R0:W-:Y:S04]  /*65070*/  STL [R1+0xcc], R14 ;  /* 0x0000cc0e01007387 */ /* 0x0101e80000100800 */
        /* <DEDUP_REMOVED lines=173> */
[----:B------:R-:W4:Y:S02]  /*65b50*/  LDL R5, [R1+0x24cc] ;  /* 0x0024cc0001057983 */ /* 0x000f240000100800 */
[----:B----4-:R-:W-:-:S02]  /*65b60*/  @!P5 LOP3.LUT R5, R5, R4, RZ, 0x3c, !PT ;  /* 0x000000040505d212 */ /* 0x010fc400078e3cff */
[----:B--2---:R-:W-:Y:S02]  /*65b70*/  PRMT R15, RZ, 0x7610, R15 ;  /* 0x00007610ff0f7816 */ /* 0x004fe4000000000f */
        /* <DEDUP_REMOVED lines=155> */
[----:B------:R0:W2:Y:S04]  /*66530*/  @!P5 LDG.E.U16 R15, [R4.64] ;  /* 0x00000006040fd981 */ /* 0x0000a8000c1e1500 */
[----:B0-----:R-:W4:Y:S04]  /*66540*/  LDL R4, [R1+0x241c] ;  /* 0x00241c0001047983 */ /* 0x001f280000100800 */
[----:B------:R-:W4:Y:S01]  /*66550*/  LDL R5, [R1+0x3264] ;  /* 0x0032640001057983 */ /* 0x000f220000100800 */
[----:B---3--:R-:W-:Y:S02]  /*66560*/  PRMT R14, RZ, 0x7610, R14 ;  /* 0x00007610ff0e7816 */ /* 0x008fe4000000000e */
[----:B----4-:R-:W-:-:S04]  /*66570*/  @!P5 LOP3.LUT R5, R5, R4, RZ, 0x3c, !PT ;  /* 0x000000040505d212 */ /* 0x010fc800078e3cff */
[----:B------:R-:W-:-:S04]  /*66580*/  @!P5 LOP3.LUT R4, R5, R4, RZ, 0x3c, !PT ;  /* 0x000000040504d212 */ /* 0x000fc800078e3cff */
[----:B------:R-:W-:-:S05]  /*66590*/  @!P5 LOP3.LUT R5, R5, R4, RZ, 0x3c, !PT ;  /* 0x000000040505d212 */ /* 0x000fca00078e3cff */
[----:B------:R-:W3:Y:S04]  /*665a0*/  @!P5 LDG.E.U16 R14, [R4.64] ;  /* 0x00000006040ed981 */ /* 0x000ee8000c1e1500 */
[----:B--2---:R0:W-:Y:S04]  /*665b0*/  STL [R1+0x38], R15 ;  /* 0x0000380f01007387 */ /* 0x0041e80000100800 */
[----:B0-----:R-:W2:Y:S04]  /*665c0*/  LDL R15, [R1+0x3364] ;  /* 0x00336400010f7983 */ /* 0x001ea80000100800 */
[----:B---3--:R0:W-:Y:S04]  /*665d0*/  STL [R1+0x34], R14 ;  /* 0x0000340e01007387 */ /* 0x0081e80000100800 */
[----:B0-----:R-:W3:Y:S01]  /*665e0*/  LDL.LU R14, [R1+0x6a04] ;  /* 0x006a0400010e7983 */ /* 0x001ee20000300800 */
[----:B------:R-:W4:Y:S02]  /*665f0*/  LDL R4, [R1+0x3268] ;  /* 0x0032680001047983 */ /* 0x000f240000100800 */
[----:B------:R-:W4:Y:S02]  /*66600*/  LDL R5, [R1+0x32a4] ;  /* 0x0032a40001057983 */ /* 0x000f240000100800 */
[----:B----4-:R-:W-:-:S02]  /*66610*/  @!P5 LOP3.LUT R5, R5, R4, RZ, 0x3c, !PT ;  /* 0x000000040505d212 */ /* 0x010fc400078e3cff */
[----:B---3--:R-:W-:Y:S02]  /*66620*/  PRMT R14, RZ, 0x7610, R14 ;  /* 0x00007610ff0e7816 */ /* 0x008fe4000000000e */
        /* <DEDUP_REMOVED lines=20> */
[----:B------:R-:W-:-:S03]  /*66770*/  PRMT R13, RZ, 0x7610, R13 ;  /* 0x00007610ff0d7816 */ /* 0x000fc6000000000d */
[----:B0-----:R-:W4:Y:S04]  /*66780*/  LDL R28, [R1+0x33d8] ;  /* 0x0033d800011c7983 */ /* 0x001f280000100800 */
[----:B-1----:R-:W3:Y:S01]  /*66790*/  LDL R5, [R1+0x3328] ;  /* 0x0033280001057983 */ /* 0x002ee20000100800 */
[----:B------:R-:W-:-:S03]  /*667a0*/  @!P5 IMAD.MOV.U32 R4, RZ, RZ, R15 ;  /* 0x000000ffff04d224 */ /* 0x000fc600078e000f */
[----:B--2---:R-:W-:Y:S01]  /*667b0*/  STL [R1+0x69d0], R22 ;  /* 0x0069d01601007387 */ /* 0x004fe20000100800 */
[----:B------:R-:W-:Y:S01]  /*667c0*/  PRMT R12, RZ, 0x7610, R12 ;  /* 0x00007610ff0c7816 */ /* 0x000fe2000000000c */
[----:B------:R-:W2:Y:S02]  /*667d0*/  LDL R15, [R1+0x244c] ;  /* 0x00244c00010f7983 */ /* 0x000ea40000100800 */
[----:B---3--:R0:W3:Y:S04]  /*667e0*/  @!P5 LDG.E.U16 R13, [R4.64] ;  /* 0x00000006040dd981 */ /* 0x0080e8000c1e1500 */
[----:B0-----:R-:W2:Y:S04]  /*667f0*/  LDL R4, [R1+0x3368] ;  /* 0x0033680001047983 */ /* 0x001ea80000100800 */
[----:B------:R-:W2:Y:S02]  /*66800*/  LDL R5, [R1+0x33a4] ;  /* 0x0033a40001057983 */ /* 0x000ea40000100800 */
[----:B--2---:R-:W-:-:S04]  /*66810*/  @!P5 LOP3.LUT R5, R5, R4, RZ, 0x3c, !PT ;  /* 0x000000040505d212 */ /* 0x004fc800078e3cff */
[----:B------:R-:W-:-:S04]  /*66820*/  @!P5 LOP3.LUT R4, R5, R4, RZ, 0x3c, !PT ;  /* 0x000000040504d212 */ /* 0x000fc800078e3cff */
[----:B------:R-:W-:Y:S01]  /*66830*/  @!P5 LOP3.LUT R5, R5, R4, RZ, 0x3c, !PT ;  /* 0x000000040505d212 */ /* 0x000fe200078e3cff */
[----:B---3--:R0:W-:Y:S04]  /*66840*/  STL [R1+0x69d4], R13 ;  /* 0x0069d40d01007387 */ /* 0x0081e80000100800 */
[----:B------:R1:W2:Y:S04]  /*66850*/  @!P5 LDG.E.U16 R12, [R4.64] ;  /* 0x00000006040cd981 */ /* 0x0002a8000c1e1500 */
[----:B-1----:R-:W3:Y:S01]  /*66860*/  LDL R5, [R1+0x33a8] ;  /* 0x0033a80001057983 */ /* 0x002ee20000100800 */
[----:B------:R-:W-:Y:S01]  /*66870*/  PRMT R11, RZ, 0x7610, R11 ;  /* 0x00007610ff0b7816 */ /* 0x000fe2000000000b */
[----:B----4-:R-:W-:-:S02]  /*66880*/  @!P5 IMAD.MOV.U32 R4, RZ, RZ, R28 ;  /* 0x000000ffff04d224 */ /* 0x010fc400078e001c */
[----:B--2---:R-:W-:Y:S01]  /*66890*/  STL [R1+0x69d8], R12 ;  /* 0x0069d80c01007387 */ /* 0x004fe20000100800 */
[----:B------:R-:W-:Y:S01]  /*668a0*/  PRMT R14, RZ, 0x7610, R14 ;  /* 0x00007610ff0e7816 */ /* 0x000fe2000000000e */
[----:B------:R-:W2:Y:S02]  /*668b0*/  LDL R28, [R1+0x326c] ;  /* 0x00326c00011c7983 */ /* 0x000ea40000100800 */
[----:B---3--:R1:W3:Y:S04]  /*668c0*/  @!P5 LDG.E.U16 R11, [R4.64] ;  /* 0x00000006040bd981 */ /* 0x0082e8000c1e1500 */
[----:B-1----:R-:W4:Y:S04]  /*668d0*/  LDL R4, [R1+0x2470] ;  /* 0x0024700001047983 */ /* 0x002f280000100800 */
[----:B------:R-:W4:Y:S02]  /*668e0*/  LDL R5, [R1+0x2474] ;  /* 0x0024740001057983 */ /* 0x000f240000100800 */
[----:B----4-:R-:W-:-:S04]  /*668f0*/  @!P5 LOP3.LUT R5, R5, R4, RZ, 0x3c, !PT ;  /* 0x000000040505d212 */ /* 0x010fc800078e3cff */
[----:B------:R-:W-:-:S04]  /*66900*/  @!P5 LOP3.LUT R4, R5, R4, RZ, 0x3c, !PT ;  /* 0x000000040504d212 */ /* 0x000fc800078e3cff */
[----:B------:R-:W-:Y:S01]  /*66910*/  @!P5 LOP3.LUT R5, R5, R4, RZ, 0x3c, !PT ;  /* 0x000000040505d212 */ /* 0x000fe200078e3cff */
[----:B---3--:R-:W-:Y:S04]  /*66920*/  STL [R1+0x69dc], R11 ;  /* 0x0069dc0b01007387 */ /* 0x008fe80000100800 */
[----:B------:R1:W3:Y:S04]  /*66930*/  @!P5 LDG.E.U16 R14, [R4.64] ;  /* 0x00000006040ed981 */ /* 0x0002e8000c1e1500 */
[----:B-1----:R-:W4:Y:S01]  /*66940*/  LDL R5, [R1+0x2448] ;  /* 0x0024480001057983 */ /* 0x002f220000100800 */
[----:B0-----:R-:W-:Y:S01]  /*66950*/  PRMT R13, RZ, 0x7610, R13 ;  /* 0x00007610ff0d7816 */ /* 0x001fe2000000000d */
[----:B------:R-:W-:-:S02]  /*66960*/  @!P5 IMAD.MOV.U32 R4, RZ, RZ, R15 ;  /* 0x000000ffff04d224 */ /* 0x000fc400078e000f */
[----:B---3--:R0:W-:Y:S01]  /*66970*/  STL [R1+0x30], R14 ;  /* 0x0000300e01007387 */ /* 0x0081e20000100800 */
[----:B------:R-:W-:Y:S01]  /*66980*/  PRMT R10, RZ, 0x7610, R10 ;  /* 0x00007610ff0a7816 */ /* 0x000fe2000000000a */
[----:B------:R-:W3:Y:S02]  /*66990*/  LDL R15, [R1+0x32b0] ;  /* 0x0032b000010f7983 */ /* 0x000ee40000100800 */
[----:B----4-:R1:W4:Y:S04]  /*669a0*/  @!P5 LDG.E.U16 R13, [R4.64] ;  /* 0x00000006040dd981 */ /* 0x010328000c1e1500 */
[----:B0-----:R-:W2:Y:S04]  /*669b0*/  LDL R14, [R1+0x32ac] ;  /* 0x0032ac00010e7983 */ /* 0x001ea80000100800 */
[----:B-1----:R-:W2:Y:S04]  /*669c0*/  LDL R4, [R1+0x2440] ;  /* 0x0024400001047983 */ /* 0x002ea80000100800 */
[----:B------:R-:W2:Y:S02]  /*669d0*/  LDL R5, [R1+0x2444] ;  /* 0x0024440001057983 */ /* 0x000ea40000100800 */
[----:B--2---:R-:W-:-:S04]  /*669e0*/  @!P5 LOP3.LUT R5, R5, R4, RZ, 0x3c, !PT ;  /* 0x000000040505d212 */ /* 0x004fc800078e3cff */
[----:B------:R-:W-:-:S04]  /*669f0*/  @!P5 LOP3.LUT R4, R5, R4, RZ, 0x3c, !PT ;  /* 0x000000040504d212 */ /* 0x000fc800078e3cff */
[----:B------:R-:W-:-:S05]  /*66a00*/  @!P5 LOP3.LUT R5, R5, R4, RZ, 0x3c, !PT ;  /* 0x000000040505d212 */ /* 0x000fca00078e3cff */
[----:B------:R-:W2:Y:S04]  /*66a10*/  @!P5 LDG.E.U16 R10, [R4.64] ;  /* 0x00000006040ad981 */ /* 0x000ea8000c1e1500 */
[----:B----4-:R0:W-:Y:S04]  /*66a20*/  STL [R1+0x2c], R13 ;  /* 0x00002c0d01007387 */ /* 0x0101e80000100800 */
[----:B0-----:R-:W4:Y:S04]  /*66a30*/  LDL R13, [R1+0x32ec] ;  /* 0x0032ec00010d7983 */ /* 0x001f280000100800 */
[----:B--2---:R0:W-:Y:S04]  /*66a40*/  STL [R1+0x28], R10 ;  /* 0x0000280a01007387 */ /* 0x0041e80000100800 */
[----:B0-----:R-:W2:Y:S01]  /*66a50*/  LDL.LU R10, [R1+0x69fc] ;  /* 0x0069fc00010a7983 */ /* 0x001ea20000300800 */
[----:B------:R-:W2:Y:S02]  /*66a60*/  LDL R4, [R1+0x2438] ;  /* 0x0024380001047983 */ /* 0x000ea40000100800 */
[----:B------:R-:W2:Y:S02]  /*66a70*/  LDL R5, [R1+0x243c] ;  /* 0x00243c0001057983 */ /* 0x000ea40000100800 */
[----:B--2---:R-:W-:-:S02]  /*66a80*/  @!P5 LOP3.LUT R5, R5, R4, RZ, 0x3c, !PT ;  /* 0x000000040505d212 */ /* 0x004fc400078e3cff */
[----:B------:R-:W-:Y:S02]  /*66a90*/  PRMT R10, RZ, 0x7610, R10 ;  /* 0x00007610ff0a7816 */ /* 0x000fe4000000000a */
[----:B------:R-:W-:-:S04]  /*66aa0*/  @!P5 LOP3.LUT R4, R5, R4, RZ, 0x3c, !PT ;  /* 0x000000040504d212 */ /* 0x000fc800078e3cff */
[----:B------:R-:W-:-:S05]  /*66ab0*/  @!P5 LOP3.LUT R5, R5, R4, RZ, 0x3c, !PT ;  /* 0x000000040505d212 */ /* 0x000fca00078e3cff */
[----:B------:R-:W2:Y:S01]  /*66ac0*/  @!P5 LDG.E.U16 R10, [R4.64] ;  /* 0x00000006040ad981 */ /* 0x000ea2000c1e1500 */
[----:B------:R-:W-:-:S03]  /*66ad0*/  PRMT R22, RZ, 0x7610, R22 ;  /* 0x00007610ff167816 */ /* 0x000fc60000000016 */
[----:B--2---:R0:W-:Y:S04]  /*66ae0*/  STL [R1+0x24], R10 ;  /* 0x0000240a01007387 */ /* 0x0041e80000100800 */
[----:B0-----:R-:W2:Y:S01]  /*66af0*/  LDL.LU R10, [R1+0x69f8] ;  /* 0x0069f800010a7983 */ /* 0x001ea20000300800 */
[----:B------:R-:W2:Y:S02]  /*66b00*/  LDL R5, [R1+0x2418] ;  /* 0x0024180001057983 */ /* 0x000ea40000100800 */
[----:B------:R-:W-:Y:S01]  /*66b10*/  @!P5 IMAD.MOV.U32 R4, RZ, RZ, R28 ;  /* 0x000000ffff04d224 */ /* 0x000fe200078e001c */
[----:B------:R-:W-:Y:S02]  /*66b20*/  PRMT R11, RZ, 0x7610, R11 ;  /* 0x00007610ff0b7816 */ /* 0x000fe4000000000b */
[----:B------:R-:W-:Y:S01]  /*66b30*/  PRMT R26, RZ, 0x7610, R26 ;  /* 0x00007610ff1a7816 */ /* 0x000fe2000000001a */
[----:B------:R-:W3:Y:S04]  /*66b40*/  LDL R28, [R1+0x3330] ;  /* 0x00333000011c7983 */ /* 0x000ee80000100800 */
[----:B--2---:R0:W2:Y:S04]  /*66b50*/  @!P5 LDG.E.U16 R22, [R4.64] ;  /* 0x000000060416d981 */ /* 0x0040a8000c1e1500 */
[----:B0-----:R-:W2:Y:S01]  /*66b60*/  LDL R5, [R1+0x3270] ;  /* 0x0032700001057983 */ /* 0x001ea20000100800 */
[----:B------:R-:W-:-:S05]  /*66b70*/  @!P5 IMAD.MOV.U32 R4, RZ, RZ, R14 ;  /* 0x000000ffff04d224 */ /* 0x000fca00078e000e */
[----:B--2---:R4:W2:Y:S04]  /*66b80*/  @!P5 LDG.E.U16 R11, [R4.64] ;  /* 0x00000006040bd981 */ /* 0x0048a8000c1e1500 */
[----:B------:R0:W-:Y:S01]  /*66b90*/  STL [R1+0x20], R22 ;  /* 0x0000201601007387 */ /* 0x0001e20000100800 */
[----:B------:R-:W2:Y:S02]  /*66ba0*/  LDL R14, [R1+0x3370] ;  /* 0x00337000010e7983 */ /* 0x000ea40000100800 */
[----:B----4-:R-:W-:Y:S02]  /*66bb0*/  @!P5 IMAD.MOV.U32 R4, RZ, RZ, R13 ;  /* 0x000000ffff04d224 */ /* 0x010fe400078e000d */
[----:B---3--:R-:W-:Y:S01]  /*66bc0*/  @!P5 IMAD.MOV.U32 R5, RZ, RZ, R15 ;  /* 0x000000ffff05d224 */ /* 0x008fe200078e000f */
[----:B0-----:R-:W3:Y:S04]  /*66bd0*/  LDL R22, [R1+0x336c] ;  /* 0x00336c0001167983 */ /* 0x001ee80000100800 */
[----:B------:R0:W4:Y:S04]  /*66be0*/  @!P5 LDG.E.U16 R26, [R4.64] ;  /* 0x00000006041ad981 */ /* 0x000128000c1e1500 */
[----:B--2---:R1:W-:Y:S01]  /*66bf0*/  STL [R1+0x8], R11 ;  /* 0x0000080b01007387 */ /* 0x0043e20000100800 */
[----:B0-----:R-:W2:Y:S02]  /*66c00*/  LDL R4, [R1+0x32f0] ;  /* 0x0032f00001047983 */ /* 0x001ea40000100800 */
[----:B------:R-:W2:Y:S01]  /*66c10*/  LDL R5, [R1+0x332c] ;  /* 0x00332c0001057983 */ /* 0x000ea20000100800 */
[----:B------:R-:W-:-:S02]  /*66c20*/  PRMT R10, RZ, 0x7610, R10 ;  /* 0x00007610ff0a7816 */ /* 0x000fc4000000000a */
[----:B------:R-:W-:Y:S01]  /*66c30*/  PRMT R9, RZ, 0x7610, R9 ;  /* 0x00007610ff097816 */ /* 0x000fe20000000009 */
[----:B------:R-:W3:Y:S04]  /*66c40*/  LDL R15, [R1+0x33b0] ;  /* 0x0033b000010f7983 */ /* 0x000ee80000100800 */
[----:B------:R-:W3:Y:S04]  /*66c50*/  LDL R13, [R1+0x33e8] ;  /* 0x0033e800010d7983 */ /* 0x000ee80000100800 */
[----:B-1----:R-:W3:Y:S01]  /*66c60*/  LDL R11, [R1+0x33ac] ;  /* 0x0033ac00010b7983 */ /* 0x002ee20000100800 */
[----:B------:R-:W-:-:S02]  /*66c70*/  PRMT R8, RZ, 0x7610, R8 ;  /* 0x00007610ff087816 */ /* 0x000fc40000000008 */
[----:B--2---:R-:W-:-:S04]  /*66c80*/  @!P5 LOP3.LUT R5, R5, R4, RZ, 0x3c, !PT ;  /* 0x000000040505d212 */ /* 0x004fc800078e3cff */
[----:B------:R-:W-:-:S04]  /*66c90*/  @!P5 LOP3.LUT R4, R5, R4, RZ, 0x3c, !PT ;  /* 0x000000040504d212 */ /* 0x000fc800078e3cff */
[----:B------:R-:W-:-:S05]  /*66ca0*/  @!P5 LOP3.LUT R5, R5, R4, RZ, 0x3c, !PT ;  /* 0x000000040505d212 */ /* 0x000fca00078e3cff */
[----:B------:R3:W2:Y:S02]  /*66cb0*/  @!P5 LDG.E.U16 R10, [R4.64] ;  /* 0x00000006040ad981 */ /* 0x0006a4000c1e1500 */
[----:B---3--:R-:W-:Y:S02]  /*66cc0*/  @!P5 IMAD.MOV.U32 R4, RZ, RZ, R22 ;  /* 0x000000ffff04d224 */ /* 0x008fe400078e0016 */
[----:B------:R-:W-:-:S05]  /*66cd0*/  @!P5 IMAD.MOV.U32 R5, RZ, RZ, R28 ;  /* 0x000000ffff05d224 */ /* 0x000fca00078e001c */
[----:B------:R0:W3:Y:S02]  /*66ce0*/  @!P5 LDG.E.U16 R9, [R4.64] ;  /* 0x000000060409d981 */ /* 0x0000e4000c1e1500 */
[----:B0-----:R-:W-:Y:S02]  /*66cf0*/  @!P5 IMAD.MOV.U32 R4, RZ, RZ, R11 ;  /* 0x000000ffff04d224 */ /* 0x001fe400078e000b */
[----:B------:R-:W-:-:S05]  /*66d00*/  @!P5 IMAD.MOV.U32 R5, RZ, RZ, R14 ;  /* 0x000000ffff05d224 */ /* 0x000fca00078e000e */
[----:B------:R0:W3:Y:S04]  /*66d10*/  @!P5 LDG.E.U16 R8, [R4.64] ;  /* 0x000000060408d981 */ /* 0x0000e8000c1e1500 */
[----:B----4-:R-:W-:Y:S01]  /*66d20*/  STL [R1+0x69a4], R26 ;  /* 0x0069a41a01007387 */ /* 0x010fe20000100800 */
[----:B------:R-:W-:Y:S01]  /*66d30*/  PRMT R7, RZ, 0x7610, R7 ;  /* 0x00007610ff077816 */ /* 0x000fe20000000007 */
[----:B0-----:R-:W-:Y:S02]  /*66d40*/  @!P5 IMAD.MOV.U32 R4, RZ, RZ, R13 ;  /* 0x000000ffff04d224 */ /* 0x001fe400078e000d */
[----:B------:R-:W-:-:S05]  /*66d50*/  @!P5 IMAD.MOV.U32 R5, RZ, RZ, R15 ;  /* 0x000000ffff05d224 */ /* 0x000fca00078e000f */
[----:B------:R-:W4:Y:S04]  /*66d60*/  @!P5 LDG.E.U16 R7, [R4.64] ;  /* 0x000000060407d981 */ /* 0x000f28000c1e1500 */
[----:B--2---:R0:W-:Y:S01]  /*66d70*/  STL [R1+0x69a8], R10 ;  /* 0x0069a80a01007387 */ /* 0x0041e20000100800 */
[----:B------:R-:W2:Y:S03]  /*66d80*/  LDL R28, [R1+0x2430] ;  /* 0x00243000011c7983 */ /* 0x000ea60000100800 */
[----:B0-----:R-:W2:Y:S04]  /*66d90*/  LDL R10, [R1+0x2434] ;  /* 0x00243400010a7983 */ /* 0x001ea80000100800 */
[----:B---3--:R-:W-:Y:S01]  /*66da0*/  STL [R1+0x69ac], R9 ;  /* 0x0069ac0901007387 */ /* 0x008fe20000100800 */
[----:B------:R-:W3:Y:S02]  /*66db0*/  LDL R14, [R1+0x2414] ;  /* 0x00241400010e7983 */ /* 0x000ee40000100800 */
[----:B------:R-:W3:Y:S01]  /*66dc0*/  LDL R11, [R1+0x3274] ;  /* 0x00327400010b7983 */ /* 0x000ee20000100800 */
[----:B------:R0:W-:Y:S01]  /*66dd0*/  STL [R1+0x69b0], R8 ;  /* 0x0069b00801007387 */ /* 0x0001e20000100800 */
[----:B------:R-:W3:Y:S02]  /*66de0*/  LDL R22, [R1+0x2410] ;  /* 0x0024100001167983 */ /* 0x000ee40000100800 */
[----:B------:R-:W3:Y:S02]  /*66df0*/  LDL R15, [R1+0x240c] ;  /* 0x00240c00010f7983 */ /* 0x000ee40000100800 */
[----:B------:R-:W3:Y:S01]  /*66e00*/  LDL R13, [R1+0x3284] ;  /* 0x00328400010d7983 */ /* 0x000ee20000100800 */
[----:B0-----:R-:W3:Y:S01]  /*66e10*/  LDL R8, [R1+0x327c] ;  /* 0x00327c0001087983 */ /* 0x001ee20000100800 */
[----:B------:R-:W-:-:S02]  /*66e20*/  PRMT R26, RZ, 0x7610, R26 ;  /* 0x00007610ff1a7816 */ /* 0x000fc4000000001a */
[----:B------:R-:W-:Y:S01]  /*66e30*/  PRMT R2, RZ, 0x7610, R2 ;  /* 0x00007610ff027816 */ /* 0x000fe20000000002 */
[----:B----4-:R0:W-:Y:S01]  /*66e40*/  STL [R1+0x69b4], R7 ;  /* 0x0069b40701007387 */ /* 0x0101e20000100800 */
[----:B------:R-:W4:Y:S01]  /*66e50*/  LDL R9, [R1+0x32b4] ;  /* 0x0032b40001097983 */ /* 0x000f220000100800 */
[----:B------:R-:W-:Y:S02]  /*66e60*/  PRMT R12, RZ, 0x7610, R12 ;  /* 0x00007610ff0c7816 */ /* 0x000fe4000000000c */
[----:B0-----:R-:W-:Y:S01]  /*66e70*/  PRMT R7, RZ, 0x7610, R7 ;  /* 0x00007610ff077816 */ /* 0x001fe20000000007 */
[----:B--2---:R-:W-:Y:S02]  /*66e80*/  @!P5 IMAD.MOV.U32 R5, RZ, RZ, R28 ;  /* 0x000000ffff05d224 */ /* 0x004fe400078e001c */
[----:B------:R-:W-:Y:S02]  /*66e90*/  @!P5 IMAD.MOV.U32 R4, RZ, RZ, R10 ;  /* 0x000000ffff04d224 */ /* 0x000fe400078e000a */
[----:B------:R-:W2:Y:S04]  /*66ea0*/  LDL R10, [R1+0x3278] ;  /* 0x00327800010a7983 */ /* 0x000ea80000100800 */
[----:B------:R3:W2:Y:S02]  /*66eb0*/  @!P5 LDG.E.U16 R26, [R4.64] ;  /* 0x00000006041ad981 */ /* 0x0006a4000c1e1500 */
[----:B---3--:R-:W-:-:S02]  /*66ec0*/  @!P5 IMAD.MOV.U32 R4, RZ, RZ, R11 ;  /* 0x000000ffff04d224 */ /* 0x008fc400078e000b */
[----:B------:R-:W-:Y:S01]  /*66ed0*/  @!P5 IMAD.MOV.U32 R5, RZ, RZ, R14 ;  /* 0x000000ffff05d224 */ /* 0x000fe200078e000e */
[----:B------:R-:W3:Y:S04]  /*66ee0*/  LDL R11, [R1+0x32bc] ;  /* 0x0032bc00010b7983 */ /* 0x000ee80000100800 */
[----:B------:R-:W3:Y:S04]  /*66ef0*/  LDL R14, [R1+0x3280] ;  /* 0x00328000010e7983 */ /* 0x000ee80000100800 */
[----:B------:R0:W3:Y:S02]  /*66f00*/  @!P5 LDG.E.U16 R2, [R4.64] ;  /* 0x000000060402d981 */ /* 0x0000e4000c1e1500 */
[----:B0-----:R-:W-:-:S02]  /*66f10*/  @!P5 IMAD.MOV.U32 R5, RZ, RZ, R22 ;  /* 0x000000ffff05d224 */ /* 0x001fc400078e0016 */
[----:B------:R-:W-:-:S05]  /*66f20*/  @!P5 IMAD.MOV.U32 R4, RZ, RZ, R8 ;  /* 0x000000ffff04d224 */ /* 0x000fca00078e0008 */
[----:B------:R0:W3:Y:S02]  /*66f30*/  @!P5 LDG.E.U16 R7, [R4.64] ;  /* 0x000000060407d981 */ /* 0x0000e4000c1e1500 */
[----:B0-----:R-:W-:Y:S02]  /*66f40*/  @!P5 IMAD.MOV.U32 R4, RZ, RZ, R13 ;  /* 0x000000ffff04d224 */ /* 0x001fe400078e000d */
[----:B------:R-:W-:-:S05]  /*66f50*/  @!P5 IMAD.MOV.U32 R5, RZ, RZ, R15 ;  /* 0x000000ffff05d224 */ /* 0x000fca00078e000f */
[----:B------:R4:W3:Y:S02]  /*66f60*/  @!P5 LDG.E.U16 R12, [R4.64] ;  /* 0x00000006040cd981 */ /* 0x0008e4000c1e1500 */
[----:B----4-:R-:W-:Y:S02]  /*66f70*/  @!P5 IMAD.MOV.U32 R4, RZ, RZ, R9 ;  /* 0x000000ffff04d224 */ /* 0x010fe400078e0009 */
[----:B--2---:R-:W-:Y:S01]  /*66f80*/  @!P5 IMAD.MOV.U32 R5, RZ, RZ, R10 ;  /* 0x000000ffff05d224 */ /* 0x004fe200078e000a */
[----:B---3--:R0:W-:Y:S01]  /*66f90*/  STL [R1+0x6988], R2 ;  /* 0x0069880201007387 */ /* 0x0081e20000100800 */
[----:B------:R-:W2:Y:S01]  /*66fa0*/  LDL R8, [R1+0x32b8] ;  /* 0x0032b80001087983 */ /* 0x000ea20000100800 */
[----:B0-----:R-:W-:-:S06]  /*66fb0*/  PRMT R2, RZ, 0x7610, R2 ;  /* 0x00007610ff027816 */ /* 0x001fcc0000000002 */
[----:B------:R0:W3:Y:S04]  /*66fc0*/  @!P5 LDG.E.U16 R2, [R4.64] ;  /* 0x000000060402d981 */ /* 0x0000e8000c1e1500 */
[----:B------:R1:W-:Y:S01]  /*66fd0*/  STL [R1+0x10], R7 ;  /* 0x0000100701007387 */ /* 0x0003e20000100800 */
[----:B------:R-:W4:Y:S03]  /*66fe0*/  LDL R13, [R1+0x32f8] ;  /* 0x0032f800010d7983 */ /* 0x000f260000100800 */
[----:B-1----:R-:W4:Y:S04]  /*66ff0*/  LDL R7, [R1+0x32f4] ;  /* 0x0032f40001077983 */ /* 0x002f280000100800 */
[----:B------:R1:W-:Y:S01]  /*67000*/  STL [R1+0xc], R12 ;  /* 0x00000c0c01007387 */ /* 0x0003e20000100800 */
[----:B------:R-:W-:Y:S01]  /*67010*/  PRMT R0, RZ, 0x7610, R0 ;  /* 0x00007610ff007816 */ /* 0x000fe20000000000 */
[----:B0-----:R-:W-:-:S02]  /*67020*/  @!P5 IMAD.MOV.U32 R4, RZ, RZ, R11 ;  /* 0x000000ffff04d224 */ /* 0x001fc400078e000b */
[----:B------:R-:W-:Y:S01]  /*67030*/  @!P5 IMAD.MOV.U32 R5, RZ, RZ, R14 ;  /* 0x000000ffff05d224 */ /* 0x000fe200078e000e */
[----:B------:R-:W4:Y:S04]  /*67040*/  LDL R10, [R1+0x3338] ;  /* 0x00333800010a7983 */ /* 0x000f280000100800 */
[----:B------:R-:W4:Y:S04]  /*67050*/  LDL R9, [R1+0x3374] ;  /* 0x0033740001097983 */ /* 0x000f280000100800 */
[----:B------:R2:W4:Y:S01]  /*67060*/  @!P5 LDG.E.U16 R0, [R4.64] ;  /* 0x000000060400d981 */ /* 0x000522000c1e1500 */
[----:B------:R-:W-:-:S03]  /*67070*/  PRMT R24, RZ, 0x7610, R24 ;  /* 0x00007610ff187816 */ /* 0x000fc60000000018 */
[----:B------:R-:W4:Y:S04]  /*67080*/  LDL R11, [R1+0x3378] ;  /* 0x00337800010b7983 */ /* 0x000f280000100800 */
[----:B-1----:R-:W4:Y:S01]  /*67090*/  LDL R12, [R1+0x3334] ;  /* 0x00333400010c7983 */ /* 0x002f220000100800 */
[----:B------:R-:W-:Y:S01]  /*670a0*/  PRMT R6, RZ, 0x7610, R6 ;  /* 0x00007610ff067816 */ /* 0x000fe20000000006 */
[----:B--2---:R-:W-:Y:S02]  /*670b0*/  @!P5 IMAD.MOV.U32 R5, RZ, RZ, R8 ;  /* 0x000000ffff05d224 */ /* 0x004fe400078e0008 */
[----:B---3--:R0:W-:Y:S04]  /*670c0*/  STL [R1+0x4], R2 ;  /* 0x0000040201007387 */ /* 0x0081e80000100800 */
[----:B0-----:R-:W2:Y:S01]  /*670d0*/  LDL R2, [R1+0x33b4] ;  /* 0x0033b40001027983 */ /* 0x001ea20000100800 */
[----:B----4-:R-:W-:-:S05]  /*670e0*/  @!P5 IMAD.MOV.U32 R4, RZ, RZ, R7 ;  /* 0x000000ffff04d224 */ /* 0x010fca00078e0007 */
[----:B------:R0:W3:Y:S02]  /*670f0*/  @!P5 LDG.E.U16 R24, [R4.64] ;  /* 0x000000060418d981 */ /* 0x0000e4000c1e1500 */
[----:B0-----:R-:W-:Y:S02]  /*67100*/  @!P5 IMAD.MOV.U32 R4, RZ, RZ, R12 ;  /* 0x000000ffff04d224 */ /* 0x001fe400078e000c */
[----:B------:R-:W-:-:S05]  /*67110*/  @!P5 IMAD.MOV.U32 R5, RZ, RZ, R13 ;  /* 0x000000ffff05d224 */ /* 0x000fca00078e000d */
[----:B------:R0:W4:Y:S04]  /*67120*/  @!P5 LDG.E.U16 R6, [R4.64] ;  /* 0x000000060406d981 */ /* 0x000128000c1e1500 */
[----:B------:R1:W-:Y:S01]  /*67130*/  STL [R1+0x6958], R0 ;  /* 0x0069580001007387 */ /* 0x0003e20000100800 */
[----:B------:R-:W-:Y:S02]  /*67140*/  STL [R1+0x18], R26 ;  /* 0x0000181a01007387 */ /* 0x000fe40000100800 */
[----:B------:R-:W4:Y:S02]  /*67150*/  LDL R8, [R1+0x33b8] ;  /* 0x0033b80001087983 */ /* 0x000f240000100800 */
[----:B------:R-:W4:Y:S02]  /*67160*/  LDL R7, [R1+0x33e4] ;  /* 0x0033e40001077983 */ /* 0x000f240000100800 */
[----:B------:R-:W-:-:S02]  /*67170*/  @!P5 IMAD.MOV.U32 R14, RZ, RZ, R9 ;  /* 0x000000ffff0ed224 */ /* 0x000fc400078e0009 */
[----:B------:R-:W-:Y:S01]  /*67180*/  @!P5 IMAD.MOV.U32 R15, RZ, RZ, R10 ;  /* 0x000000ffff0fd224 */ /* 0x000fe200078e000a */
[----:B0-----:R-:W-:Y:S02]  /*67190*/  PRMT R5, RZ, 0x7610, R5 ;  /* 0x00007610ff057816 */ /* 0x001fe40000000005 */
[----:B------:R-:W-:-:S04]  /*671a0*/  PRMT R4, RZ, 0x7610, R4 ;  /* 0x00007610ff047816 */ /* 0x000fc80000000004 */
[----:B------:R0:W4:Y:S02]  /*671b0*/  @!P5 LDG.E.U16 R5, [R14.64] ;  /* 0x000000060e05d981 */ /* 0x000124000c1e1500 */
[----:B0-----:R-:W-:Y:S02]  /*671c0*/  @!P5 IMAD.MOV.U32 R15, RZ, RZ, R11 ;  /* 0x000000ffff0fd224 */ /* 0x001fe400078e000b */
[----:B--2---:R-:W-:-:S05]  /*671d0*/  @!P5 IMAD.MOV.U32 R14, RZ, RZ, R2 ;  /* 0x000000ffff0ed224 */ /* 0x004fca00078e0002 */
[----:B------:R0:W2:Y:S04]  /*671e0*/  @!P5 LDG.E.U16 R4, [R14.64] ;  /* 0x000000060e04d981 */ /* 0x0000a8000c1e1500 */
[----:B---3--:R-:W-:Y:S04]  /*671f0*/  STL [R1+0x698c], R24 ;  /* 0x00698c1801007387 */ /* 0x008fe80000100800 */
[----:B----4-:R3:W-:Y:S01]  /*67200*/  STL [R1+0x6990], R6 ;  /* 0x0069900601007387 */ /* 0x0107e20000100800 */
[----:B------:R-:W4:Y:S02]  /*67210*/  LDL R10, [R1+0x3288] ;  /* 0x00328800010a7983 */ /* 0x000f240000100800 */
[----:B------:R-:W4:Y:S01]  /*67220*/  LDL R9, [R1+0x32c4] ;  /* 0x0032c40001097983 */ /* 0x000f220000100800 */
[----:B------:R-:W-:Y:S01]  /*67230*/  PRMT R3, RZ, 0x7610, R3 ;  /* 0x00007610ff037816 */ /* 0x000fe20000000003 */
[----:B0-----:R-:W-:-:S02]  /*67240*/  @!P5 IMAD.MOV.U32 R14, RZ, RZ, R7 ;  /* 0x000000ffff0ed224 */ /* 0x001fc400078e0007 */
[----:B------:R-:W-:-:S05]  /*67250*/  @!P5 IMAD.MOV.U32 R15, RZ, RZ, R8 ;  /* 0x000000ffff0fd224 */ /* 0x000fca00078e0008 */
[----:B------:R4:W4:Y:S04]  /*67260*/  @!P5 LDG.E.U16 R3, [R14.64] ;  /* 0x000000060e03d981 */ /* 0x000928000c1e1500 */
[----:B------:R0:W-:Y:S01]  /*67270*/  STL [R1+0x6994], R5 ;  /* 0x0069940501007387 */ /* 0x0001e20000100800 */
[----:B------:R-:W4:Y:S02]  /*67280*/  LDL R2, [R1+0x32c0] ;  /* 0x0032c00001027983 */ /* 0x000f240000100800 */
[----:B-1----:R-:W4:Y:S01]  /*67290*/  LDL R0, [R1+0x32fc] ;  /* 0x0032fc0001007983 */ /* 0x002f220000100800 */
[----:B------:R-:W-:Y:S01]  /*672a0*/  PRMT R20, RZ, 0x7610, R20 ;  /* 0x00007610ff147816 */ /* 0x000fe20000000014 */
[----:B--2---:R1:W-:Y:S01]  /*672b0*/  STL [R1+0x6998], R4 ;  /* 0x0069980401007387 */ /* 0x0043e20000100800 */
[----:B------:R-:W2:Y:S02]  /*672c0*/  LDL R8, [R1+0x32c8] ;  /* 0x0032c80001087983 */ /* 0x000ea40000100800 */
[----:B------:R-:W2:Y:S02]  /*672d0*/  LDL R7, [R1+0x3304] ;  /* 0x0033040001077983 */ /* 0x000ea40000100800 */
[----:B---3--:R-:W3:Y:S01]  /*672e0*/  LDL R6, [R1+0x3300] ;  /* 0x0033000001067983 */ /* 0x008ee20000100800 */
[----:B0-----:R-:W3:Y:S01]  /*672f0*/  LDL R5, [R1+0x333c] ;  /* 0x00333c0001057983 */ /* 0x001ee20000100800 */
[----:B----4-:R-:W-:-:S02]  /*67300*/  @!P5 IMAD.MOV.U32 R15, RZ, RZ, R10 ;  /* 0x000000ffff0fd224 */ /* 0x010fc400078e000a */
[----:B------:R-:W-:-:S05]  /*67310*/  @!P5 IMAD.MOV.U32 R14, RZ, RZ, R9 ;  /* 0x000000ffff0ed224 */ /* 0x000fca00078e0009 */
[----:B------:R0:W4:Y:S04]  /*67320*/  @!P5 LDG.E.U16 R20, [R14.64] ;  /* 0x000000060e14d981 */ /* 0x000128000c1e1500 */
[----:B------:R0:W-:Y:S01]  /*67330*/  STL [R1+0x699c], R3 ;  /* 0x00699c0301007387 */ /* 0x0001e20000100800 */
[----:B------:R-:W-:Y:S01]  /*67340*/  PRMT R18, RZ, 0x7610, R18 ;  /* 0x00007610ff127816 */ /* 0x000fe20000000012 */
[----:B-1----:R-:W4:Y:S01]  /*67350*/  LDL R4, [R1+0x3308] ;  /* 0x0033080001047983 */ /* 0x002f220000100800 */
[----:B------:R-:W-:Y:S01]  /*67360*/  PRMT R16, RZ, 0x7610, R16 ;  /* 0x00007610ff107816 */ /* 0x000fe20000000010 */
[----:B0-----:R-:W-:Y:S01]  /*67370*/  @!P5 IMAD.MOV.U32 R15, RZ, RZ, R2 ;  /* 0x000000ffff0fd224 */ /* 0x001fe200078e0002 */
[----:B------:R-:W4:Y:S01]  /*67380*/  LDL R3, [R1+0x3344] ;  /* 0x0033440001037983 */ /* 0x000f220000100800 */
[----:B------:R-:W-:-:S05]  /*67390*/  @!P5 IMAD.MOV.U32 R14, RZ, RZ, R0 ;  /* 0x000000ffff0ed224 */ /* 0x000fca00078e0000 */
[----:B------:R2:W4:Y:S01]  /*673a0*/  @!P5 LDG.E.U16 R18, [R14.64] ;  /* 0x000000060e12d981 */ /* 0x000522000c1e1500 */
[----:B------:R-:W-:Y:S01]  /*673b0*/  PRMT R17, RZ, 0x7610, R17 ;  /* 0x00007610ff117816 */ /* 0x000fe20000000011 */
[----:B--2---:R-:W-:Y:S02]  /*673c0*/  @!P5 IMAD.MOV.U32 R15, RZ, RZ, R8 ;  /* 0x000000ffff0fd224 */ /* 0x004fe400078e0008 */
[----:B------:R-:W-:-:S05]  /*673d0*/  @!P5 IMAD.MOV.U32 R14, RZ, RZ, R7 ;  /* 0x000000ffff0ed224 */ /* 0x000fca00078e0007 */
[----:B------:R3:W2:Y:S02]  /*673e0*/  @!P5 LDG.E.U16 R16, [R14.64] ;  /* 0x000000060e10d981 */ /* 0x0006a4000c1e1500 */
[----:B---3--:R-:W-:Y:S02]  /*673f0*/  @!P5 IMAD.MOV.U32 R14, RZ, RZ, R5 ;  /* 0x000000ffff0ed224 */ /* 0x008fe400078e0005 */
[----:B------:R-:W-:-:S05]  /*67400*/  @!P5 IMAD.MOV.U32 R15, RZ, RZ, R6 ;  /* 0x000000ffff0fd224 */ /* 0x000fca00078e0006 */
[----:B------:R0:W3:Y:S04]  /*67410*/  @!P5 LDG.E.U16 R17, [R14.64] ;  /* 0x000000060e11d981 */ /* 0x0000e8000c1e1500 */
[----:B----4-:R-:W-:Y:S01]  /*67420*/  STL [R1+0x6948], R20 ;  /* 0x0069481401007387 */ /* 0x010fe20000100800 */
[----:B------:R-:W4:Y:S02]  /*67430*/  LDL R2, [R1+0x3340] ;  /* 0x0033400001027983 */ /* 0x000f240000100800 */
[----:B------:R-:W4:Y:S01]  /*67440*/  LDL R0, [R1+0x337c] ;  /* 0x00337c0001007983 */ /* 0x000f220000100800 */
[----:B------:R-:W-:Y:S01]  /*67450*/  PRMT R19, RZ, 0x7610, R19 ;  /* 0x00007610ff137816 */ /* 0x000fe20000000013 */
[----:B0-----:R-:W-:Y:S02]  /*67460*/  @!P5 IMAD.MOV.U32 R15, RZ, RZ, R4 ;  /* 0x000000ffff0fd224 */ /* 0x001fe400078e0004 */
[----:B------:R-:W-:-:S05]  /*67470*/  @!P5 IMAD.MOV.U32 R14, RZ, RZ, R3 ;  /* 0x000000ffff0ed224 */ /* 0x000fca00078e0003 */
[----:B------:R4:W4:Y:S01]  /*67480*/  @!P5 LDG.E.U16 R19, [R14.64] ;  /* 0x000000060e13d981 */ /* 0x000922000c1e1500 */
[----:B------:R-:W-:-:S03]  /*67490*/  PRMT R21, RZ, 0x7610, R21 ;  /* 0x00007610ff157816 */ /* 0x000fc60000000015 */
[----:B------:R0:W-:Y:S04]  /*674a0*/  STL [R1+0x695c], R18 ;  /* 0x00695c1201007387 */ /* 0x0001e80000100800 */
[----:B--2---:R-:W-:Y:S04]  /*674b0*/  STL [R1+0x694c], R16 ;  /* 0x00694c1001007387 */ /* 0x004fe80000100800 */
[----:B---3--:R1:W-:Y:S01]  /*674c0*/  STL [R1+0x6960], R17 ;  /* 0x0069601101007387 */ /* 0x0083e20000100800 */
[----:B------:R-:W2:Y:S02]  /*674d0*/  LDL R4, [R1+0x3348] ;  /* 0x0033480001047983 */ /* 0x000ea40000100800 */
[----:B------:R-:W3:Y:S02]  /*674e0*/  LDL R3, [R1+0x3384] ;  /* 0x0033840001037983 */ /* 0x000ee40000100800 */
[----:B----4-:R-:W-:-:S02]  /*674f0*/  @!P5 IMAD.MOV.U32 R15, RZ, RZ, R2 ;  /* 0x000000ffff0fd224 */ /* 0x010fc400078e0002 */
[----:B------:R-:W-:-:S05]  /*67500*/  @!P5 IMAD.MOV.U32 R14, RZ, RZ, R0 ;  /* 0x000000ffff0ed224 */ /* 0x000fca00078e0000 */
[----:B------:R2:W4:Y:S04]  /*67510*/  @!P5 LDG.E.U16 R21, [R14.64] ;  /* 0x000000060e15d981 */ /* 0x000528000c1e1500 */
[----:B------:R-:W-:Y:S01]  /*67520*/  STL [R1+0x6950], R19 ;  /* 0x0069501301007387 */ /* 0x000fe20000100800 */
[----:B0-----:R-:W4:Y:S02]  /*67530*/  LDL R18, [R1+0x3380] ;  /* 0x0033800001127983 */ /* 0x001f240000100800 */
[----:B------:R-:W4:Y:S02]  /*67540*/  LDL R13, [R1+0x33bc] ;  /* 0x0033bc00010d7983 */ /* 0x000f240000100800 */
[----:B-1----:R-:W4:Y:S01]  /*67550*/  LDL R17, [R1+0x3388] ;  /* 0x0033880001117983 */ /* 0x002f220000100800 */
[----:B------:R-:W4:Y:S01]  /*67560*/  LDL R16, [R1+0x33c4] ;  /* 0x0033c40001107983 */ /* 0x000f220000100800 */
        /* <DEDUP_REMOVED lines=11> */
[----:B--2---:R-:W-:-:S02]  /*67620*/  @!P5 IMAD.MOV.U32 R15, RZ, RZ, R4 ;  /* 0x000000ffff0fd224 */ /* 0x004fc400078e0004 */
[----:B---3--:R-:W-:Y:S01]  /*67630*/  @!P5 IMAD.MOV.U32 R14, RZ, RZ, R3 ;  /* 0x000000ffff0ed224 */ /* 0x008fe200078e0003 */
[----:B----4-:R-:W-:Y:S01]  /*67640*/  STL [R1+0x6964], R21 ;  /* 0x0069641501007387 */ /* 0x010fe20000100800 */
[----:B------:R-:W2:Y:S02]  /*67650*/  LDL R4, [R1+0x33c0] ;  /* 0x0033c00001047983 */ /* 0x000ea40000100800 */
[----:B------:R-:W3:Y:S01]  /*67660*/  LDL R3, [R1+0x33e0] ;  /* 0x0033e00001037983 */ /* 0x000ee20000100800 */
[----:B------:R-:W-:Y:S02]  /*67670*/  PRMT R23, RZ, 0x7610, R23 ;  /* 0x00007610ff177816 */ /* 0x000fe40000000017 */
[----:B------:R-:W-:Y:S02]  /*67680*/  PRMT R25, RZ, 0x7610, R25 ;  /* 0x00007610ff197816 */ /* 0x000fe40000000019 */
[----:B------:R-:W-:Y:S02]  /*67690*/  PRMT R27, RZ, 0x7610, R27 ;  /* 0x00007610ff1b7816 */ /* 0x000fe4000000001b */
[----:B------:R-:W-:Y:S01]  /*676a0*/  PRMT R29, RZ, 0x7610, R29 ;  /* 0x00007610ff1d7816 */ /* 0x000fe2000000001d */
[----:B------:R-:W4:Y:S04]  /*676b0*/  LDL.LU R11, [R1+0x33c] ;  /* 0x00033c00010b7983 */ /* 0x000f280000300800 */
[----:B------:R0:W4:Y:S01]  /*676c0*/  @!P5 LDG.E.U16 R23, [R14.64] ;  /* 0x000000060e17d981 */ /* 0x000122000c1e1500 */
[----:B------:R-:W4:Y:S02]  /*676d0*/  LDL.LU R12, [R1+0x324] ;  /* 0x00032400010c7983 */ /* 0x000f240000300800 */
[----:B------:R-:W4:Y:S02]  /*676e0*/  LDL.LU R22, [R1+0x2fc] ;  /* 0x0002fc0001167983 */ /* 0x000f240000300800 */
[----:B0-----:R-:W-:-:S02]  /*676f0*/  @!P5 IMAD.MOV.U32 R14, RZ, RZ, R13 ;  /* 0x000000ffff0ed224 */ /* 0x001fc400078e000d */
[----:B------:R-:W-:-:S05]  /*67700*/  @!P5 IMAD.MOV.U32 R15, RZ, RZ, R18 ;  /* 0x000000ffff0fd224 */ /* 0x000fca00078e0012 */
[----:B------:R0:W4:Y:S02]  /*67710*/  @!P5 LDG.E.U16 R25, [R14.64] ;  /* 0x000000060e19d981 */ /* 0x000124000c1e1500 */
[----:B0-----:R-:W-:Y:S02]  /*67720*/  @!P5 IMAD.MOV.U32 R14, RZ, RZ, R16 ;  /* 0x000000ffff0ed224 */ /* 0x001fe400078e0010 */
[----:B------:R-:W-:-:S05]  /*67730*/  @!P5 IMAD.MOV.U32 R15, RZ, RZ, R17 ;  /* 0x000000ffff0fd224 */ /* 0x000fca00078e0011 */
[----:B------:R2:W4:Y:S04]  /*67740*/  @!P5 LDG.E.U16 R27, [R14.64] ;  /* 0x000000060e1bd981 */ /* 0x000528000c1e1500 */
[----:B------:R-:W0:Y:S01]  /*67750*/  S2R R13, SR_TID.X ;  /* 0x00000000000d7919 */ /* 0x000e220000002100 */
[----:B--2---:R-:W-:Y:S02]  /*67760*/  @!P5 IMAD.MOV.U32 R15, RZ, RZ, R4 ;  /* 0x000000ffff0fd224 */ /* 0x004fe400078e0004 */
[----:B---3--:R-:W-:-:S05]  /*67770*/  @!P5 IMAD.MOV.U32 R14, RZ, RZ, R3 ;  /* 0x000000ffff0ed224 */ /* 0x008fca00078e0003 */
[----:B------:R-:W2:Y:S01]  /*67780*/  @!P5 LDG.E.U16 R29, [R14.64] ;  /* 0x000000060e1dd981 */ /* 0x000ea2000c1e1500 */
[----:B0-----:R-:W-:-:S05]  /*67790*/  LOP3.LUT R13, R13, 0x7f, RZ, 0xc0, !PT ;  /* 0x0000007f0d0d7812 */ /* 0x001fca00078ec0ff */
[----:B------:R-:W-:-:S05]  /*677a0*/  IMAD.SHL.U32 R13, R13, 0x2, RZ ;  /* 0x000000020d0d7824 */ /* 0x000fca00078e00ff */
[----:B------:R-:W-:-:S05]  /*677b0*/  LOP3.LUT R13, R13, 0x20, RZ, 0x3c, !PT ;  /* 0x000000200d0d7812 */ /* 0x000fca00078e3cff */
[----:B------:R-:W-:Y:S01]  /*677c0*/  STS.U16 [R13+0x8200], R5 ;  /* 0x008200050d007388 */ /* 0x000fe20000000400 */
[----:B------:R-:W-:Y:S02]  /*677d0*/  STS.U16 [R13+0x8a00], R6 ;  /* 0x008a00060d007388 */ /* 0x000fe40000000400 */
[----:B------:R-:W-:Y:S02]  /*677e0*/  STS.U16 [R13+0x9200], R24 ;  /* 0x009200180d007388 */ /* 0x000fe40000000400 */
[----:B------:R-:W-:Y:S01]  /*677f0*/  STS.U16 [R13+0x9a00], R0 ;  /* 0x009a00000d007388 */ /* 0x000fe20000000400 */
[----:B------:R-:W-:Y:S01]  /*67800*/  STS.U16 [R13+0xa200], R2 ;  /* 0x00a200020d007388 */ /* 0x000fe20000000400 */
[----:B------:R-:W-:Y:S02]  /*67810*/  STS.U16 [R13+0xaa00], R7 ;  /* 0x00aa00070d007388 */ /* 0x000fe40000000400 */
[----:B------:R-:W-:Y:S01]  /*67820*/  STS.U16 [R13+0xb200], R8 ;  /* 0x00b200080d007388 */ /* 0x000fe20000000400 */
[----:B----4-:R-:W-:Y:S01]  /*67830*/  STL [R1+0x6954], R23 ;  /* 0x0069541701007387 */ /* 0x010fe20000100800 */
[----:B------:R-:W-:Y:S02]  /*67840*/  STS.U16 [R13+0xba00], R9 ;  /* 0x00ba00090d007388 */ /* 0x000fe40000000400 */
[----:B------:R-:W-:Y:S02]  /*67850*/  STL [R1+0x6968], R25 ;  /* 0x0069681901007387 */ /* 0x000fe40000100800 */
[----:B------:R-:W-:Y:S01]  /*67860*/  STS.U16 [R13+0xc200], R10 ;  /* 0x00c2000a0d007388 */ /* 0x000fe20000000400 */
[----:B------:R-:W-:Y:S01]  /*67870*/  STS.U16 [R13+0xca00], R26 ;  /* 0x00ca001a0d007388 */ /* 0x000fe20000000400 */
[----:B------:R0:W-:Y:S03]  /*67880*/  STS.U16 [R13+0xd200], R28 ;  /* 0x00d2001c0d007388 */ /* 0x0001e60000000400 */
[----:B------:R-:W-:Y:S04]  /*67890*/  STL [R1+0x696c], R27 ;  /* 0x00696c1b01007387 */ /* 0x000fe80000100800 */
[----:B--2---:R1:W-:Y:S01]  /*678a0*/  STL [R1+0x6970], R29 ;  /* 0x0069701d01007387 */ /* 0x0043e20000100800 */
[----:B0-----:R-:W2:Y:S03]  /*678b0*/  LDL.LU R28, [R1+0x2e4] ;  /* 0x0002e400011c7983 */ /* 0x001ea60000300800 */
[----:B-1----:R-:W3:Y:S04]  /*678c0*/  LDL.LU R29, [R1+0x29c] ;  /* 0x00029c00011d7983 */ /* 0x002ee80000300800 */
[----:B---3--:R0:W-:Y:S04]  /*678d0*/  STL [R1+0x69f0], R29 ;  /* 0x0069f01d01007387 */ /* 0x0081e80000100800 */
[----:B0-----:R-:W3:Y:S01]  /*678e0*/  LDL.LU R29, [R1+0x2b4] ;  /* 0x0002b400011d7983 */ /* 0x001ee20000300800 */
[----:B------:R-:W-:Y:S02]  /*678f0*/  STS.U16 [R13+0xda00], R11 ;  /* 0x00da000b0d007388 */ /* 0x000fe40000000400 */
[----:B------:R-:W-:Y:S02]  /*67900*/  STS.U16 [R13+0xe200], R12 ;  /* 0x00e2000c0d007388 */ /* 0x000fe40000000400 */
[----:B------:R-:W-:Y:S01]  /*67910*/  STS.U16 [R13+0xea00], R22 ;  /* 0x00ea00160d007388 */ /* 0x000fe20000000400 */
[----:B---3--:R0:W-:Y:S04]  /*67920*/  STL [R1+0x69f4], R29 ;  /* 0x0069f41d01007387 */ /* 0x0081e80000100800 */
[----:B0-----:R-:W3:Y:S01]  /*67930*/  LDL.LU R29, [R1+0x2cc] ;  /* 0x0002cc00011d7983 */ /* 0x001ee20000300800 */
        /* <DEDUP_REMOVED lines=25> */
[----:B--2---:R0:W-:Y:S01]  /*67ad0*/  STS.U16 [R13+0xf200], R28 ;  /* 0x00f2001c0d007388 */ /* 0x0041e20000000400 */
[----:B------:R-:W2:Y:S03]  /*67ae0*/  LDL.LU R12, [R1+0x54] ;  /* 0x00005400010c7983 */ /* 0x000ea60000300800 */
[----:B0-----:R-:W2:Y:S04]  /*67af0*/  LDL.LU R28, [R1+0x50] ;  /* 0x00005000011c7983 */ /* 0x001ea80000300800 */
[----:B---3--:R0:W-:Y:S04]  /*67b00*/  STS.U16 [R13+0xfa00], R29 ;  /* 0x00fa001d0d007388 */ /* 0x0081e80000000400 */
[----:B0-----:R-:W3:Y:S04]  /*67b10*/  LDL.LU R29, [R1+0x69f4] ;  /* 0x0069f400011d7983 */ /* 0x001ee80000300800 */
[----:B---3--:R0:W-:Y:S04]  /*67b20*/  STS.U16 [R13+0x10200], R29 ;  /* 0x0102001d0d007388 */ /* 0x0081e80000000400 */
[----:B0-----:R-:W3:Y:S04]  /*67b30*/  LDL.LU R29, [R1+0x69f0] ;  /* 0x0069f000011d7983 */ /* 0x001ee80000300800 */
[----:B---3--:R-:W-:Y:S01]  /*67b40*/  STS.U16 [R13+0x10a00], R29 ;  /* 0x010a001d0d007388 */ /* 0x008fe20000000400 */
        /* <DEDUP_REMOVED lines=25> */
[----:B--2---:R-:W-:Y:S02]  /*67ce0*/  STS.U16 [R13+0x1da00], R12 ;  /* 0x01da000c0d007388 */ /* 0x004fe40000000400 */
        /* <DEDUP_REMOVED lines=47> */
[----:B--2---:R-:W-:Y:S01]  /*67fe0*/  STS.U16 [R9+0x300], R29 ;  /* 0x0003001d09007388 */ /* 0x004fe20000000400 */
        /* <DEDUP_REMOVED lines=20> */
[----:B------:R1:W-:Y:S02]  /*68130*/  STS.U16 [R9+0xab00], R10 ;  /* 0x00ab000a09007388 */ /* 0x0003e40000000400 */
[----:B------:R-:W-:Y:S02]  /*68140*/  STS.U16 [R9+0xb300], R26 ;  /* 0x00b3001a09007388 */ /* 0x000fe40000000400 */
[----:B------:R2:W-:Y:S01]  /*68150*/  STS.U16 [R9+0xbb00], R11 ;  /* 0x00bb000b09007388 */ /* 0x0005e20000000400 */
[----:B0-----:R-:W4:Y:S01]  /*68160*/  LDL.LU R8, [R1+0x320] ;  /* 0x0003200001087983 */ /* 0x001f220000300800 */
[----:B-1----:R-:W4:Y:S02]  /*68170*/  LDL.LU R10, [R1+0x2f8] ;  /* 0x0002f800010a7983 */ /* 0x002f240000300800 */
[----:B--2---:R-:W2:Y:S01]  /*68180*/  LDL.LU R11, [R1+0x2c8] ;  /* 0x0002c800010b7983 */ /* 0x004ea20000300800 */
[----:B------:R-:W-:Y:S01]  /*68190*/  STS.U16 [R9+0xc300], R12 ;  /* 0x00c3000c09007388 */ /* 0x000fe20000000400 */
[----:B------:R-:W-:Y:S02]  /*681a0*/  STS.U16 [R9+0xcb00], R13 ;  /* 0x00cb000d09007388 */ /* 0x000fe40000000400 */
[----:B------:R-:W-:Y:S02]  /*681b0*/  STS.U16 [R9+0xd300], R22 ;  /* 0x00d3001609007388 */ /* 0x000fe40000000400 */
[----:B---3--:R-:W-:Y:S01]  /*681c0*/  STS.U16 [R9+0xdb00], R28 ;  /* 0x00db001c09007388 */ /* 0x008fe20000000400 */
        /* <DEDUP_REMOVED lines=26> */
[----:B----4-:R0:W-:Y:S01]  /*68370*/  STS.U16 [R9+0xe300], R8 ;  /* 0x00e3000809007388 */ /* 0x0101e20000000400 */
[----:B------:R-:W3:Y:S02]  /*68380*/  LDL.LU R7, [R1+0x38] ;  /* 0x0000380001077983 */ /* 0x000ee40000300800 */
[----:B------:R1:W-:Y:S01]  /*68390*/  STS.U16 [R9+0xeb00], R10 ;  /* 0x00eb000a09007388 */ /* 0x0003e20000000400 */
[----:B0-----:R-:W3:Y:S01]  /*683a0*/  LDL.LU R8, [R1+0x34] ;  /* 0x0000340001087983 */ /* 0x001ee20000300800 */
[----:B-1----:R-:W3:Y:S03]  /*683b0*/  LDL.LU R10, [R1+0x1c] ;  /* 0x00001c00010a7983 */ /* 0x002ee60000300800 */
        /* <DEDUP_REMOVED lines=32> */
[----:B0-----:R-:W0:Y:S01]  /*685c0*/  S2R R26, SR_TID.X ;  /* 0x00000000001a7919 */ /* 0x001e220000002100 */
[----:B------:R1:W-:Y:S02]  /*685d0*/  STS.U16 [R9+0x1bb00], R2 ;  /* 0x01bb000209007388 */ /* 0x0003e40000000400 */
[----:B------:R-:W-:Y:S02]  /*685e0*/  STS.U16 [R9+0x1c300], R7 ;  /* 0x01c3000709007388 */ /* 0x000fe40000000400 */
[----:B------:R-:W-:Y:S01]  /*685f0*/  STS.U16 [R9+0x1cb00], R8 ;  /* 0x01cb000809007388 */ /* 0x000fe20000000400 */
[----:B------:R-:W-:Y:S01]  /*68600*/  STS.U16 [R9+0x1d300], R10 ;  /* 0x01d3000a09007388 */ /* 0x000fe20000000400 */
[C---:B0-----:R-:W-:Y:S01]  /*68610*/  LOP3.LUT R0, R26.reuse, 0x7f, RZ, 0xc0, !PT ;  /* 0x0000007f1a007812 */ /* 0x041fe200078ec0ff */
[----:B------:R-:W-:-:S04]  /*68620*/  LOP3.LUT R26, R26, 0x7f, RZ, 0xc0, !PT ;  /* 0x0000007f1a1a7812 */ /* 0x000fc800078ec0ff */
[----:B-1----:R-:W-:Y:S01]  /*68630*/  IMAD.SHL.U32 R2, R0, 0x2, RZ ;  /* 0x0000000200027824 */ /* 0x002fe200078e00ff */
[----:B--2---:R0:W-:Y:S01]  /*68640*/  STL [R1+0x69c8], R29 ;  /* 0x0069c81d01007387 */ /* 0x0041e20000100800 */
        /* <DEDUP_REMOVED lines=10> */
[----:B------:R-:W2:Y:S02]  /*686f0*/  LDL.LU R20, [R1+0x434] ;  /* 0x0004340001147983 */ /* 0x000ea40000300800 */
[----:B0-----:R-:W-:Y:S01]  /*68700*/  IMAD.SHL.U32 R29, R26, 0x2, RZ ;  /* 0x000000021a1d7824 */ /* 0x001fe200078e00ff */
[----:B------:R-:W2:Y:S01]  /*68710*/  LDL.LU R3, [R1+0x41c] ;  /* 0x00041c0001037983 */ /* 0x000ea20000300800 */
[----:B------:R-:W2:Y:S02]  /*68720*/  LDL.LU R4, [R1+0x3f4] ;  /* 0x0003f40001047983 */ /* 0x000ea40000300800 */
[----:B------:R-:W2:Y:S02]  /*68730*/  LDL.LU R5, [R1+0x3dc] ;  /* 0x0003dc0001057983 */ /* 0x000ea40000300800 */
[----:B------:R-:W2:Y:S01]  /*68740*/  LDL.LU R6, [R1+0x3c4] ;  /* 0x0003c40001067983 */ /* 0x000ea20000300800 */
[----:B------:R-:W2:Y:S01]  /*68750*/  LDL.LU R24, [R1+0x3ac] ;  /* 0x0003ac0001187983 */ /* 0x000ea20000300800 */
[----:B------:R-:W-:Y:S01]  /*68760*/  LOP3.LUT R29, R29, 0x30, RZ, 0x3c, !PT ;  /* 0x000000301d1d7812 */ /* 0x000fe200078e3cff */
[----:B------:R-:W2:Y:S02]  /*68770*/  LDL.LU R7, [R1+0x394] ;  /* 0x0003940001077983 */ /* 0x000ea40000300800 */
[----:B------:R-:W2:Y:S01]  /*68780*/  LDL.LU R8, [R1+0x37c] ;  /* 0x00037c0001087983 */ /* 0x000ea20000300800 */
[----:B------:R-:W2:Y:S01]  /*68790*/  LDL.LU R9, [R1+0x364] ;  /* 0x0003640001097983 */ /* 0x000ea20000300800 */
[----:B------:R-:W2:Y:S02]  /*687a0*/  LDL.LU R10, [R1+0x34c] ;  /* 0x00034c00010a7983 */ /* 0x000ea40000300800 */
[----:B------:R-:W2:Y:S01]  /*687b0*/  LDL.LU R26, [R1+0x334] ;  /* 0x00033400011a7983 */ /* 0x000ea20000300800 */
[----:B------:R0:W-:Y:S01]  /*687c0*/  STS.U16 [R29+0x1db00], R28 ;  /* 0x01db001c1d007388 */ /* 0x0001e20000000400 */
[----:B---3--:R1:W-:Y:S02]  /*687d0*/  STS.U16 [R29+0x1e300], R22 ;  /* 0x01e300161d007388 */ /* 0x0083e40000000400 */
[----:B------:R-:W-:Y:S02]  /*687e0*/  STS.U16 [R29+0x1eb00], R13 ;  /* 0x01eb000d1d007388 */ /* 0x000fe40000000400 */
[----:B----4-:R-:W-:Y:S01]  /*687f0*/  STS.U16 [R29+0x1f300], R12 ;  /* 0x01f3000c1d007388 */ /* 0x010fe20000000400 */
[----:B------:R-:W-:Y:S04]  /*68800*/  STS.U16 [R29+0x1fb00], R11 ;  /* 0x01fb000b1d007388 */ /* 0x000fe80000000400 */
[----:B0-----:R-:W3:Y:S01]  /*68810*/  LDL.LU R28, [R1+0x5dc] ;  /* 0x0005dc00011c7983 */ /* 0x001ee20000300800 */
[----:B-1----:R-:W4:Y:S02]  /*68820*/  LDL.LU R22, [R1+0x5f0] ;  /* 0x0005f00001167983 */ /* 0x002f240000300800 */
[----:B------:R0:W-:Y:S02]  /*68830*/  STL [R1+0x69b8], R0 ;  /* 0x0069b80001007387 */ /* 0x0001e40000100800 */
[----:B0-----:R-:W2:Y:S01]  /*68840*/  LDL.LU R0, [R1+0x604] ;  /* 0x0006040001007983 */ /* 0x001ea20000300800 */
[----:B------:R-:W2:Y:S02]  /*68850*/  LDL.LU R13, [R1+0x618] ;  /* 0x00061800010d7983 */ /* 0x000ea40000300800 */
[----:B------:R-:W2:Y:S02]  /*68860*/  LDL.LU R12, [R1+0x62c] ;  /* 0x00062c00010c7983 */ /* 0x000ea40000300800 */
[----:B------:R-:W2:Y:S01]  /*68870*/  LDL.LU R29, [R1+0x69c8] ;  /* 0x0069c800011d7983 */ /* 0x000ea20000300800 */
[----:B------:R-:W2:Y:S01]  /*68880*/  LDL.LU R11, [R1+0x680] ;  /* 0x00068000010b7983 */ /* 0x000ea20000300800 */
[----:B------:R-:W-:-:S05]  /*68890*/  LOP3.LUT R2, R2, 0x40, RZ, 0x3c, !PT ;  /* 0x0000004002027812 */ /* 0x000fca00078e3cff */
[----:B--2---:R-:W-:Y:S01]  /*688a0*/  STS.U16 [R2+0x400], R11 ;  /* 0x0004000b02007388 */ /* 0x004fe20000000400 */
[----:B------:R-:W-:Y:S02]  /*688b0*/  STS.U16 [R2+0xc00], R12 ;  /* 0x000c000c02007388 */ /* 0x000fe40000000400 */
[----:B------:R-:W-:Y:S02]  /*688c0*/  STS.U16 [R2+0x1400], R13 ;  /* 0x0014000d02007388 */ /* 0x000fe40000000400 */
[----:B------:R0:W-:Y:S02]  /*688d0*/  STS.U16 [R2+0x1c00], R0 ;  /* 0x001c000002007388 */ /* 0x0001e40000000400 */
[----:B0-----:R-:W2:Y:S04]  /*688e0*/  LDL.LU R0, [R1+0x2c4] ;  /* 0x0002c40001007983 */ /* 0x001ea80000300800 */
[----:B--2---:R0:W-:Y:S04]  /*688f0*/  STL [R1+0x69bc], R0 ;  /* 0x0069bc0001007387 */ /* 0x0041e80000100800 */
[----:B0-----:R-:W2:Y:S04]  /*68900*/  LDL.LU R0, [R1+0x2dc] ;  /* 0x0002dc0001007983 */ /* 0x001ea80000300800 */
[----:B--2---:R0:W-:Y:S04]  /*68910*/  STL [R1+0x69c0], R0 ;  /* 0x0069c00001007387 */ /* 0x0041e80000100800 */
[----:B0-----:R-:W2:Y:S04]  /*68920*/  LDL.LU R0, [R1+0x2f4] ;  /* 0x0002f40001007983 */ /* 0x001ea80000300800 */
[----:B----4-:R-:W-:Y:S01]  /*68930*/  STS.U16 [R2+0x2400], R22 ;  /* 0x0024001602007388 */ /* 0x010fe20000000400 */
[----:B---3--:R-:W-:Y:S02]  /*68940*/  STS.U16 [R2+0x2c00], R28 ;  /* 0x002c001c02007388 */ /* 0x008fe40000000400 */
        /* <DEDUP_REMOVED lines=20> */
[----:B------:R-:W-:Y:S01]  /*68a90*/  STS.U16 [R2+0xd400], R10 ;  /* 0x00d4000a02007388 */ /* 0x000fe20000000400 */
[----:B--2---:R0:W-:Y:S04]  /*68aa0*/  STL [R1+0x69c4], R0 ;  /* 0x0069c40001007387 */ /* 0x0041e80000100800 */
[----:B0-----:R-:W2:Y:S01]  /*68ab0*/  LDL.LU R0, [R1+0x30c] ;  /* 0x00030c0001007983 */ /* 0x001ea20000300800 */
[----:B------:R-:W3:Y:S02]  /*68ac0*/  LDL.LU R7, [R1+0x2ac] ;  /* 0x0002ac0001077983 */ /* 0x000ee40000300800 */
[----:B------:R-:W4:Y:S02]  /*68ad0*/  LDL.LU R8, [R1+0x294] ;  /* 0x0002940001087983 */ /* 0x000f240000300800 */
[----:B------:R-:W3:Y:S01]  /*68ae0*/  LDL.LU R9, [R1+0x27c] ;  /* 0x00027c0001097983 */ /* 0x000ee20000300800 */
[----:B------:R0:W-:Y:S04]  /*68af0*/  STS.U16 [R2+0xdc00], R26 ;  /* 0x00dc001a02007388 */ /* 0x0001e80000000400 */
[----:B------:R-:W3:Y:S04]  /*68b00*/  LDL.LU R10, [R1+0x254] ;  /* 0x00025400010a7983 */ /* 0x000ee80000300800 */
[----:B0-----:R-:W3:Y:S01]  /*68b10*/  LDL.LU R26, [R1+0x23c] ;  /* 0x00023c00011a7983 */ /* 0x001ee20000300800 */
        /* <DEDUP_REMOVED lines=30> */
[----:B----4-:R2:W-:Y:S02]  /*68d00*/  STS.U16 [R2+0x10c00], R8 ;  /* 0x010c000802007388 */ /* 0x0105e40000000400 */
        /* <DEDUP_REMOVED lines=31> */
[----:B--2---:R-:W-:Y:S01]  /*68f00*/  STS.U16 [R2+0x1dc00], R26 ;  /* 0x01dc001a02007388 */ /* 0x004fe20000000400 */
[----:B------:R0:W-:Y:S03]  /*68f10*/  STS.U16 [R2+0x1e400], R10 ;  /* 0x01e4000a02007388 */ /* 0x0001e60000000400 */
        /* <DEDUP_REMOVED lines=22> */
[----:B----4-:R-:W-:-:S02]  /*69080*/  IMAD.SHL.U32 R18, R0, 0x2, RZ ;  /* 0x0000000200127824 */ /* 0x010fc400078e00ff */
[----:B------:R-:W4:Y:S01]  /*69090*/  LDL.LU R24, [R1+0x378] ;  /* 0x0003780001187983 */ /* 0x000f220000300800 */
[----:B------:R-:W2:Y:S04]  /*690a0*/  LDL.LU R0, [R1+0x360] ;  /* 0x0003600001007983 */ /* 0x000ea80000300800 */
[----:B---3--:R0:W-:Y:S01]  /*690b0*/  STS.U16 [R2+0x1ec00], R9 ;  /* 0x01ec000902007388 */ /* 0x0081e20000000400 */
[----:B------:R1:W-:Y:S03]  /*690c0*/  STS.U16 [R2+0x1f400], R8 ;  /* 0x01f4000802007388 */ /* 0x0003e60000000400 */
[----:B0-----:R-:W3:Y:S01]  /*690d0*/  LDL.LU R9, [R1+0x628] ;  /* 0x0006280001097983 */ /* 0x001ee20000300800 */
[----:B-1----:R-:W2:Y:S01]  /*690e0*/  LDL.LU R8, [R1+0x63c] ;  /* 0x00063c0001087983 */ /* 0x002ea20000300800 */
[----:B------:R-:W-:Y:S01]  /*690f0*/  LOP3.LUT R18, R18, 0x50, RZ, 0x3c, !PT ;  /* 0x0000005012127812 */ /* 0x000fe200078e3cff */
[----:B------:R0:W-:Y:S02]  /*69100*/  STS.U16 [R2+0x1fc00], R7 ;  /* 0x01fc000702007388 */ /* 0x0001e40000000400 */
[----:B0-----:R-:W4:Y:S04]  /*69110*/  LDL.LU R2, [R1+0x348] ;  /* 0x0003480001027983 */ /* 0x001f280000300800 */
[----:B--2---:R-:W-:Y:S01]  /*69120*/  STS.U16 [R18+0x500], R8 ;  /* 0x0005000812007388 */ /* 0x004fe20000000400 */
        /* <DEDUP_REMOVED lines=17> */
[----:B------:R0:W-:Y:S02]  /*69240*/  STS.U16 [R18+0x9500], R16 ;  /* 0x0095001012007388 */ /* 0x0001e40000000400 */
[----:B------:R1:W-:Y:S01]  /*69250*/  STS.U16 [R18+0x9d00], R20 ;  /* 0x009d001412007388 */ /* 0x0003e20000000400 */
[----:B0-----:R-:W2:Y:S01]  /*69260*/  LDL.LU R16, [R1+0x330] ;  /* 0x0003300001107983 */ /* 0x001ea20000300800 */
[----:B-1----:R-:W3:Y:S03]  /*69270*/  LDL.LU R20, [R1+0x2f0] ;  /* 0x0002f00001147983 */ /* 0x002ee60000300800 */
[----:B------:R-:W-:Y:S01]  /*69280*/  STS.U16 [R18+0xa500], R3 ;  /* 0x00a5000312007388 */ /* 0x000fe20000000400 */
[----:B------:R-:W-:Y:S02]  /*69290*/  STS.U16 [R18+0xad00], R4 ;  /* 0x00ad000412007388 */ /* 0x000fe40000000400 */
[----:B------:R-:W-:Y:S02]  /*692a0*/  STS.U16 [R18+0xb500], R5 ;  /* 0x00b5000512007388 */ /* 0x000fe40000000400 */
[----:B------:R-:W-:Y:S01]  /*692b0*/  STS.U16 [R18+0xbd00], R6 ;  /* 0x00bd000612007388 */ /* 0x000fe20000000400 */
[----:B----4-:R-:W-:Y:S01]  /*692c0*/  STS.U16 [R18+0xc500], R24 ;  /* 0x00c5001812007388 */ /* 0x010fe20000000400 */
        /* <DEDUP_REMOVED lines=30> */
[----:B------:R-:W4:Y:S03]  /*694b0*/  LDL.LU R17, [R1+0x40] ;  /* 0x0000400001117983 */ /* 0x000f260000300800 */
[----:B0-----:R-:W4:Y:S04]  /*694c0*/  LDL.LU R16, [R1+0x28] ;  /* 0x0000280001107983 */ /* 0x001f280000300800 */
[----:B---3--:R0:W-:Y:S04]  /*694d0*/  STS.U16 [R18+0xe500], R20 ;  /* 0x00e5001412007388 */ /* 0x0081e80000000400 */
[----:B0-----:R-:W3:Y:S04]  /*694e0*/  LDL.LU R20, [R1+0x69a0] ;  /* 0x0069a00001147983 */ /* 0x001ee80000300800 */
[----:B---3--:R0:W-:Y:S01]  /*694f0*/  STS.U16 [R18+0xed00], R20 ;  /* 0x00ed001412007388 */ /* 0x0081e20000000400 */
[----:B----4-:R1:W-:Y:S02]  /*69500*/  STS.U16 [R18+0xf500], R3 ;  /* 0x00f5000312007388 */ /* 0x0103e40000000400 */
[----:B------:R3:W-:Y:S02]  /*69510*/  STS.U16 [R18+0xfd00], R4 ;  /* 0x00fd000412007388 */ /* 0x0007e40000000400 */
[----:B------:R4:W-:Y:S01]  /*69520*/  STS.U16 [R18+0x10500], R5 ;  /* 0x0105000512007388 */ /* 0x0009e20000000400 */
[----:B------:R4:W-:Y:S01]  /*69530*/  STS.U16 [R18+0x10d00], R6 ;  /* 0x010d000612007388 */ /* 0x0009e20000000400 */
[----:B------:R4:W-:Y:S03]  /*69540*/  STS.U16 [R18+0x11500], R24 ;  /* 0x0115001812007388 */ /* 0x0009e60000000400 */
[----:B0-----:R-:W2:Y:S01]  /*69550*/  LDL.LU R20, [R1+0x4] ;  /* 0x0000040001147983 */ /* 0x001ea20000300800 */
[----:B-1----:R-:W2:Y:S02]  /*69560*/  LDL.LU R3, [R1+0x699c] ;  /* 0x00699c0001037983 */ /* 0x002ea40000300800 */
[----:B---3--:R-:W3:Y:S02]  /*69570*/  LDL.LU R4, [R1+0x6998] ;  /* 0x0069980001047983 */ /* 0x008ee40000300800 */
[----:B----4-:R-:W4:Y:S01]  /*69580*/  LDL.LU R5, [R1+0x6994] ;  /* 0x0069940001057983 */ /* 0x010f220000300800 */
[----:B------:R-:W2:Y:S01]  /*69590*/  LDL.LU R6, [R1+0x6990] ;  /* 0x0069900001067983 */ /* 0x000ea20000300800 */
[----:B------:R-:W2:Y:S03]  /*695a0*/  LDL.LU R24, [R1+0x698c] ;  /* 0x00698c0001187983 */ /* 0x000ea60000300800 */
[----:B------:R0:W-:Y:S01]  /*695b0*/  STS.U16 [R18+0x11d00], R2 ;  /* 0x011d000212007388 */ /* 0x0001e20000000400 */
[----:B------:R1:W-:Y:S03]  /*695c0*/  STS.U16 [R18+0x12500], R7 ;  /* 0x0125000712007388 */ /* 0x0003e60000000400 */
[----:B0-----:R-:W2:Y:S01]  /*695d0*/  LDL.LU R2, [R1+0x6988] ;  /* 0x0069880001027983 */ /* 0x001ea20000300800 */
[----:B-1----:R-:W2:Y:S02]  /*695e0*/  LDL.LU R7, [R1+0x5d4] ;  /* 0x0005d40001077983 */ /* 0x002ea40000300800 */
        /* <DEDUP_REMOVED lines=17> */
[----:B------:R0:W-:Y:S02]  /*69700*/  STS.U16 [R18+0x1b500], R0 ;  /* 0x01b5000012007388 */ /* 0x0001e40000000400 */
[----:B0-----:R-:W0:Y:S04]  /*69710*/  S2R R0, SR_TID.X ;  /* 0x0000000000007919 */ /* 0x001e280000002100 */
[----:B------:R-:W-:Y:S01]  /*69720*/  STS.U16 [R18+0x1bd00], R17 ;  /* 0x01bd001112007388 */ /* 0x000fe20000000400 */
[----:B------:R-:W-:Y:S03]  /*69730*/  STS.U16 [R18+0x1c500], R16 ;  /* 0x01c5001012007388 */ /* 0x000fe60000000400 */
[----:B--2---:R-:W-:Y:S01]  /*69740*/  STL [R1+0x6984], R7 ;  /* 0x0069840701007387 */ /* 0x004fe20000100800 */
[----:B------:R-:W2:Y:S02]  /*69750*/  LDL.LU R8, [R1+0x5c0] ;  /* 0x0005c00001087983 */ /* 0x000ea40000300800 */
[----:B------:R-:W2:Y:S02]  /*69760*/  LDL.LU R9, [R1+0x51c] ;  /* 0x00051c0001097983 */ /* 0x000ea40000300800 */
[----:B------:R-:W2:Y:S01]  /*69770*/  LDL.LU R10, [R1+0x4f8] ;  /* 0x0004f800010a7983 */ /* 0x000ea20000300800 */
[----:B------:R0:W-:Y:S04]  /*69780*/  STS.U16 [R18+0x1cd00], R2 ;  /* 0x01cd000212007388 */ /* 0x0001e80000000400 */
        /* <DEDUP_REMOVED lines=9> */
[C---:B0-----:R-:W-:Y:S01]  /*69820*/  LOP3.LUT R2, R0.reuse, 0x7f, RZ, 0xc0, !PT ;  /* 0x0000007f00027812 */ /* 0x041fe200078ec0ff */
[----:B------:R-:W-:-:S02]  /*69830*/  LOP3.LUT R0, R0, 0x7f, RZ, 0xc0, !PT ;  /* 0x0000007f00007812 */ /* 0x000fc400078ec0ff */
[----:B------:R-:W2:Y:S01]  /*69840*/  LDL.LU R27, [R1+0x414] ;  /* 0x00041400011b7983 */ /* 0x000ea20000300800 */
[----:B------:R-:W2:Y:S01]  /*69850*/  LDL.LU R25, [R1+0x3ec] ;  /* 0x0003ec0001197983 */ /* 0x000ea20000300800 */
[----:B------:R-:W2:Y:S02]  /*69860*/  LDL.LU R21, [R1+0x3d4] ;  /* 0x0003d40001157983 */ /* 0x000ea40000300800 */
[----:B------:R-:W2:Y:S02]  /*69870*/  LDL.LU R19, [R1+0x3bc] ;  /* 0x0003bc0001137983 */ /* 0x000ea40000300800 */
[----:B------:R-:W-:Y:S01]  /*69880*/  IMAD.SHL.U32 R7, R0, 0x2, RZ ;  /* 0x0000000200077824 */ /* 0x000fe200078e00ff */
[----:B------:R-:W2:Y:S04]  /*69890*/  LDL.LU R17, [R1+0x3a4] ;  /* 0x0003a40001117983 */ /* 0x000ea80000300800 */
[----:B------:R0:W-:Y:S01]  /*698a0*/  STS.U16 [R18+0x1d500], R20 ;  /* 0x01d5001412007388 */ /* 0x0001e20000000400 */
[----:B------:R-:W2:Y:S01]  /*698b0*/  LDL.LU R16, [R1+0x38c] ;  /* 0x00038c0001107983 */ /* 0x000ea20000300800 */
[----:B------:R-:W-:Y:S01]  /*698c0*/  LOP3.LUT R7, R7, 0x50, RZ, 0x3c, !PT ;  /* 0x0000005007077812 */ /* 0x000fe200078e3cff */
[----:B------:R-:W-:-:S04]  /*698d0*/  IMAD.SHL.U32 R23, R2, 0x2, RZ ;  /* 0x0000000202177824 */ /* 0x000fc800078e00ff */
[----:B------:R1:W-:Y:S04]  /*698e0*/  STS.U16 [R7+0x1dd00], R24 ;  /* 0x01dd001807007388 */ /* 0x0003e80000000400 */
[----:B0-----:R-:W2:Y:S01]  /*698f0*/  LDL.LU R18, [R1+0x374] ;  /* 0x0003740001127983 */ /* 0x001ea20000300800 */
[----:B------:R-:W2:Y:S02]  /*69900*/  LDL.LU R20, [R1+0x35c] ;  /* 0x00035c0001147983 */ /* 0x000ea40000300800 */
[----:B------:R-:W2:Y:S02]  /*69910*/  LDL.LU R0, [R1+0x344] ;  /* 0x0003440001007983 */ /* 0x000ea40000300800 */
[----:B------:R0:W-:Y:S01]  /*69920*/  STS.U16 [R7+0x1e500], R6 ;  /* 0x01e5000607007388 */ /* 0x0001e20000000400 */
[----:B----4-:R-:W-:Y:S01]  /*69930*/  STS.U16 [R7+0x1ed00], R5 ;  /* 0x01ed000507007388 */ /* 0x010fe20000000400 */
[----:B---3--:R-:W-:Y:S03]  /*69940*/  STS.U16 [R7+0x1f500], R4 ;  /* 0x01f5000407007388 */ /* 0x008fe60000000400 */
[----:B-1----:R-:W3:Y:S04]  /*69950*/  LDL.LU R24, [R1+0x5e8] ;  /* 0x0005e80001187983 */ /* 0x002ee80000300800 */
[----:B0-----:R-:W4:Y:S01]  /*69960*/  LDL.LU R6, [R1+0x5fc] ;  /* 0x0005fc0001067983 */ /* 0x001f220000300800 */
[----:B------:R0:W-:Y:S03]  /*69970*/  STL [R1+0x6974], R2 ;  /* 0x0069740201007387 */ /* 0x0001e60000100800 */
[----:B0-----:R-:W2:Y:S01]  /*69980*/  LDL.LU R2, [R1+0x610] ;  /* 0x0006100001027983 */ /* 0x001ea20000300800 */
[----:B------:R-:W2:Y:S02]  /*69990*/  LDL.LU R5, [R1+0x624] ;  /* 0x0006240001057983 */ /* 0x000ea40000300800 */
[----:B------:R-:W2:Y:S01]  /*699a0*/  LDL.LU R4, [R1+0x638] ;  /* 0x0006380001047983 */ /* 0x000ea20000300800 */
[----:B------:R-:W-:Y:S01]  /*699b0*/  LOP3.LUT R23, R23, 0x60, RZ, 0x3c, !PT ;  /* 0x0000006017177812 */ /* 0x000fe200078e3cff */
[----:B------:R0:W-:Y:S04]  /*699c0*/  STS.U16 [R7+0x1fd00], R3 ;  /* 0x01fd000307007388 */ /* 0x0001e80000000400 */
[----:B0-----:R-:W3:Y:S04]  /*699d0*/  LDL.LU R7, [R1+0x6984] ;  /* 0x0069840001077983 */ /* 0x001ee80000300800 */
[----:B--2---:R-:W-:Y:S01]  /*699e0*/  STS.U16 [R23+0x600], R4 ;  /* 0x0006000417007388 */ /* 0x004fe20000000400 */
[----:B------:R-:W-:Y:S02]  /*699f0*/  STS.U16 [R23+0xe00], R5 ;  /* 0x000e000517007388 */ /* 0x000fe40000000400 */
[----:B------:R0:W-:Y:S02]  /*69a00*/  STS.U16 [R23+0x1600], R2 ;  /* 0x0016000217007388 */ /* 0x0001e40000000400 */
[----:B0-----:R-:W2:Y:S04]  /*69a10*/  LDL.LU R2, [R1+0x2d4] ;  /* 0x0002d40001027983 */ /* 0x001ea80000300800 */
[----:B--2---:R0:W-:Y:S04]  /*69a20*/  STL [R1+0x6978], R2 ;  /* 0x0069780201007387 */ /* 0x0041e80000100800 */
[----:B0-----:R-:W2:Y:S04]  /*69a30*/  LDL.LU R2, [R1+0x2ec] ;  /* 0x0002ec0001027983 */ /* 0x001ea80000300800 */
[----:B--2---:R0:W-:Y:S04]  /*69a40*/  STL [R1+0x697c], R2 ;  /* 0x00697c0201007387 */ /* 0x0041e80000100800 */
[----:B0-----:R-:W2:Y:S01]  /*69a50*/  LDL.LU R2, [R1+0x304] ;  /* 0x0003040001027983 */ /* 0x001ea20000300800 */
[----:B----4-:R-:W-:Y:S02]  /*69a60*/  STS.U16 [R23+0x1e00], R6 ;  /* 0x001e000617007388 */ /* 0x010fe40000000400 */
[----:B---3--:R-:W-:Y:S02]  /*69a70*/  STS.U16 [R23+0x2600], R24 ;  /* 0x0026001817007388 */ /* 0x008fe40000000400 */
        /* <DEDUP_REMOVED lines=25> */
[----:B------:R-:W3:Y:S04]  /*69c10*/  LDL.LU R21, [R1+0x274] ;  /* 0x0002740001157983 */ /* 0x000ee80000300800 */
[----:B------:R-:W-:Y:S01]  /*69c20*/  STS.U16 [R23+0xce00], R20 ;  /* 0x00ce001417007388 */ /* 0x000fe20000000400 */
[----:B------:R-:W3:Y:S02]  /*69c30*/  LDL.LU R17, [R1+0x24c] ;  /* 0x00024c0001117983 */ /* 0x000ee40000300800 */
[----:B------:R0:W-:Y:S02]  /*69c40*/  STS.U16 [R23+0xd600], R0 ;  /* 0x00d6000017007388 */ /* 0x0001e40000000400 */
[----:B------:R-:W3:Y:S01]  /*69c50*/  LDL.LU R18, [R1+0x234] ;  /* 0x0002340001127983 */ /* 0x000ee20000300800 */
        /* <DEDUP_REMOVED lines=56> */
[----:B------:R-:W-:Y:S01]  /*69fe0*/  STS.U16 [R23+0x19e00], R22 ;  /* 0x019e001617007388 */ /* 0x000fe20000000400 */
[----:B------:R-:W-:Y:S01]  /*69ff0*/  STS.U16 [R23+0x1a600], R28 ;  /* 0x01a6001c17007388 */ /* 0x000fe20000000400 */
[----:B------:R-:W-:Y:S02]  /*6a000*/  STS.U16 [R23+0x1ae00], R14 ;  /* 0x01ae000e17007388 */ /* 0x000fe40000000400 */
[----:B------:R-:W-:Y:S02]  /*6a010*/  STS.U16 [R23+0x1b600], R15 ;  /* 0x01b6000f17007388 */ /* 0x000fe40000000400 */
[----:B------:R-:W-:Y:S01]  /*6a020*/  STS.U16 [R23+0x1be00], R19 ;  /* 0x01be001317007388 */ /* 0x000fe20000000400 */
[----:B------:R-:W-:Y:S01]  /*6a030*/  STS.U16 [R23+0x1c600], R16 ;  /* 0x01c6001017007388 */ /* 0x000fe20000000400 */
[----:B------:R-:W-:Y:S03]  /*6a040*/  STS.U16 [R23+0x1ce00], R20 ;  /* 0x01ce001417007388 */ /* 0x000fe60000000400 */
[----:B0-----:R-:W3:Y:S04]  /*6a050*/  LDL.LU R13, [R1+0x620] ;  /* 0x00062000010d7983 */ /* 0x001ee80000300800 */
[----:B--2---:R0:W-:Y:S01]  /*6a060*/  STS.U16 [R23+0x1d600], R0 ;  /* 0x01d6000017007388 */ /* 0x0041e20000000400 */
[----:B------:R-:W-:Y:S02]  /*6a070*/  STS.U16 [R23+0x1de00], R18 ;  /* 0x01de001217007388 */ /* 0x000fe40000000400 */
[----:B------:R1:W-:Y:S01]  /*6a080*/  STS.U16 [R23+0x1e600], R17 ;  /* 0x01e6001117007388 */ /* 0x0003e20000000400 */
[----:B0-----:R-:W2:Y:S01]  /*6a090*/  LDL.LU R0, [R1+0x60c] ;  /* 0x00060c0001007983 */ /* 0x001ea20000300800 */
[----:B-1----:R-:W2:Y:S02]  /*6a0a0*/  LDL.LU R17, [R1+0x5e4] ;  /* 0x0005e40001117983 */ /* 0x002ea40000300800 */
        /* <DEDUP_REMOVED lines=18> */
[----:B----4-:R-:W-:Y:S01]  /*6a1d0*/  IMAD.SHL.U32 R15, R2, 0x2, RZ ;  /* 0x00000002020f7824 */ /* 0x010fe200078e00ff */
[----:B------:R-:W4:Y:S01]  /*6a1e0*/  LDL.LU R20, [R1+0x388] ;  /* 0x0003880001147983 */ /* 0x000f220000300800 */
[----:B------:R-:W2:Y:S03]  /*6a1f0*/  LDL.LU R2, [R1+0x370] ;  /* 0x0003700001027983 */ /* 0x000ea60000300800 */
[----:B------:R0:W-:Y:S01]  /*6a200*/  STS.U16 [R23+0x1ee00], R21 ;  /* 0x01ee001517007388 */ /* 0x0001e20000000400 */
[----:B---3--:R1:W-:Y:S03]  /*6a210*/  STS.U16 [R23+0x1f600], R25 ;  /* 0x01f6001917007388 */ /* 0x0083e60000000400 */
[----:B0-----:R-:W3:Y:S01]  /*6a220*/  LDL.LU R21, [R1+0x5f8] ;  /* 0x0005f80001157983 */ /* 0x001ee20000300800 */
[----:B-1----:R-:W2:Y:S01]  /*6a230*/  LDL.LU R25, [R1+0x634] ;  /* 0x0006340001197983 */ /* 0x002ea20000300800 */
[----:B------:R-:W-:Y:S01]  /*6a240*/  LOP3.LUT R15, R15, 0x70, RZ, 0x3c, !PT ;  /* 0x000000700f0f7812 */ /* 0x000fe200078e3cff */
[----:B------:R0:W-:Y:S02]  /*6a250*/  STS.U16 [R23+0x1fe00], R29 ;  /* 0x01fe001d17007388 */ /* 0x0001e40000000400 */
[----:B0-----:R-:W4:Y:S04]  /*6a260*/  LDL.LU R23, [R1+0x6954] ;  /* 0x0069540001177983 */ /* 0x001f280000300800 */
[----:B--2---:R-:W-:Y:S01]  /*6a270*/  STS.U16 [R15+0x700], R25 ;  /* 0x000700190f007388 */ /* 0x004fe20000000400 */
[----:B------:R0:W-:Y:S02]  /*6a280*/  STS.U16 [R15+0xf00], R13 ;  /* 0x000f000d0f007388 */ /* 0x0001e40000000400 */
[----:B------:R1:W-:Y:S02]  /*6a290*/  STS.U16 [R15+0x1700], R0 ;  /* 0x001700000f007388 */ /* 0x0003e40000000400 */
[----:B---3--:R-:W-:Y:S01]  /*6a2a0*/  STS.U16 [R15+0x1f00], R21 ;  /* 0x001f00150f007388 */ /* 0x008fe20000000400 */
[----:B------:R-:W-:Y:S01]  /*6a2b0*/  STS.U16 [R15+0x2700], R17 ;  /* 0x002700110f007388 */ /* 0x000fe20000000400 */
[----:B------:R-:W-:Y:S03]  /*6a2c0*/  STS.U16 [R15+0x2f00], R18 ;  /* 0x002f00120f007388 */ /* 0x000fe60000000400 */
[----:B0-----:R-:W2:Y:S01]  /*6a2d0*/  LDL.LU R13, [R1+0x358] ;  /* 0x00035800010d7983 */ /* 0x001ea20000300800 */
[----:B-1----:R-:W3:Y:S02]  /*6a2e0*/  LDL.LU R0, [R1+0x340] ;  /* 0x0003400001007983 */ /* 0x002ee40000300800 */
        /* <DEDUP_REMOVED lines=12> */
[----:B------:R-:W-:Y:S02]  /*6a3b0*/  STS.U16 [R15+0x9700], R26 ;  /* 0x0097001a0f007388 */ /* 0x000fe40000000400 */
[----:B------:R-:W-:Y:S01]  /*6a3c0*/  STS.U16 [R15+0x9f00], R11 ;  /* 0x009f000b0f007388 */ /* 0x000fe20000000400 */
[----:B------:R-:W-:Y:S01]  /*6a3d0*/  STS.U16 [R15+0xa700], R12 ;  /* 0x00a7000c0f007388 */ /* 0x000fe20000000400 */
[----:B------:R4:W-:Y:S02]  /*6a3e0*/  STS.U16 [R15+0xaf00], R19 ;  /* 0x00af00130f007388 */ /* 0x0009e40000000400 */
[----:B------:R4:W-:Y:S01]  /*6a3f0*/  STS.U16 [R15+0xb700], R16 ;  /* 0x00b700100f007388 */ /* 0x0009e20000000400 */
[----:B0-----:R-:W3:Y:S01]  /*6a400*/  LDL.LU R22, [R1+0x328] ;  /* 0x0003280001167983 */ /* 0x001ee20000300800 */
[----:B-1----:R-:W3:Y:S02]  /*6a410*/  LDL.LU R28, [R1+0x300] ;  /* 0x00030000011c7983 */ /* 0x002ee40000300800 */
[----:B----4-:R-:W4:Y:S02]  /*6a420*/  LDL.LU R14, [R1+0x2e8] ;  /* 0x0002e800010e7983 */ /* 0x010f240000300800 */
[----:B------:R0:W-:Y:S01]  /*6a430*/  STS.U16 [R15+0xbf00], R20 ;  /* 0x00bf00140f007388 */ /* 0x0001e20000000400 */
[----:B------:R1:W-:Y:S04]  /*6a440*/  STS.U16 [R15+0xc700], R2 ;  /* 0x00c700020f007388 */ /* 0x0003e80000000400 */
[----:B------:R-:W4:Y:S01]  /*6a450*/  LDL.LU R19, [R1+0x2d0] ;  /* 0x0002d00001137983 */ /* 0x000f220000300800 */
[----:B------:R-:W4:Y:S03]  /*6a460*/  LDL.LU R16, [R1+0x2b8] ;  /* 0x0002b80001107983 */ /* 0x000f260000300800 */
[----:B0-----:R-:W4:Y:S01]  /*6a470*/  LDL.LU R20, [R1+0x2a0] ;  /* 0x0002a00001147983 */ /* 0x001f220000300800 */
[----:B-1----:R-:W4:Y:S03]  /*6a480*/  LDL.LU R2, [R1+0x288] ;  /* 0x0002880001027983 */ /* 0x002f260000300800 */
[----:B--2---:R-:W-:Y:S01]  /*6a490*/  STS.U16 [R15+0xcf00], R13 ;  /* 0x00cf000d0f007388 */ /* 0x004fe20000000400 */
[----:B---3--:R0:W-:Y:S03]  /*6a4a0*/  STS.U16 [R15+0xd700], R0 ;  /* 0x00d700000f007388 */ /* 0x0081e60000000400 */
[----:B0-----:R-:W2:Y:S01]  /*6a4b0*/  LDL.LU R0, [R1+0x248] ;  /* 0x0002480001007983 */ /* 0x001ea20000300800 */
[----:B------:R-:W3:Y:S02]  /*6a4c0*/  LDL.LU R29, [R1+0x230] ;  /* 0x00023000011d7983 */ /* 0x000ee40000300800 */
        /* <DEDUP_REMOVED lines=15> */
[----:B------:R-:W2:Y:S03]  /*6a5c0*/  LDL.LU R12, [R1+0x88] ;  /* 0x00008800010c7983 */ /* 0x000ea60000300800 */
[----:B------:R0:W-:Y:S01]  /*6a5d0*/  STS.U16 [R15+0xdf00], R22 ;  /* 0x00df00160f007388 */ /* 0x0001e20000000400 */
[----:B------:R-:W2:Y:S02]  /*6a5e0*/  LDL.LU R13, [R1+0x70] ;  /* 0x00007000010d7983 */ /* 0x000ea40000300800 */
[----:B------:R1:W-:Y:S02]  /*6a5f0*/  STS.U16 [R15+0xe700], R28 ;  /* 0x00e7001c0f007388 */ /* 0x0003e40000000400 */
[----:B----4-:R4:W-:Y:S01]  /*6a600*/  STS.U16 [R15+0xef00], R14 ;  /* 0x00ef000e0f007388 */ /* 0x0109e20000000400 */
[----:B------:R4:W-:Y:S01]  /*6a610*/  STS.U16 [R15+0xf700], R19 ;  /* 0x00f700130f007388 */ /* 0x0009e20000000400 */
[----:B------:R4:W-:Y:S02]  /*6a620*/  STS.U16 [R15+0xff00], R16 ;  /* 0x00ff00100f007388 */ /* 0x0009e40000000400 */
[----:B------:R4:W-:Y:S01]  /*6a630*/  STS.U16 [R15+0x10700], R20 ;  /* 0x010700140f007388 */ /* 0x0009e20000000400 */
[----:B0-----:R-:W2:Y:S01]  /*6a640*/  LDL.LU R22, [R1+0x30] ;  /* 0x0000300001167983 */ /* 0x001ea20000300800 */
[----:B-1----:R-:W2:Y:S02]  /*6a650*/  LDL.LU R28, [R1+0x18] ;  /* 0x00001800011c7983 */ /* 0x002ea40000300800 */
[----:B----4-:R-:W4:Y:S01]  /*6a660*/  LDL.LU R14, [R1+0xc] ;  /* 0x00000c00010e7983 */ /* 0x010f220000300800 */
[----:B------:R-:W2:Y:S01]  /*6a670*/  LDL.LU R19, [R1+0x6950] ;  /* 0x0069500001137983 */ /* 0x000ea20000300800 */
[----:B------:R-:W2:Y:S02]  /*6a680*/  LDL.LU R16, [R1+0x694c] ;  /* 0x00694c0001107983 */ /* 0x000ea40000300800 */
[----:B------:R-:W2:Y:S02]  /*6a690*/  LDL.LU R20, [R1+0x6948] ;  /* 0x0069480001147983 */ /* 0x000ea40000300800 */
[----:B------:R0:W-:Y:S02]  /*6a6a0*/  STS.U16 [R15+0x10f00], R2 ;  /* 0x010f00020f007388 */ /* 0x0001e40000000400 */
[----:B0-----:R-:W2:Y:S04]  /*6a6b0*/  LDL.LU R2, [R1+0x6944] ;  /* 0x0069440001027983 */ /* 0x001ea80000300800 */
[----:B--2---:R0:W-:Y:S01]  /*6a6c0*/  STS.U16 [R15+0x11700], R2 ;  /* 0x011700020f007388 */ /* 0x0041e20000000400 */
[----:B------:R1:W-:Y:S03]  /*6a6d0*/  STS.U16 [R15+0x11f00], R0 ;  /* 0x011f00000f007388 */ /* 0x0003e60000000400 */
[----:B0-----:R-:W2:Y:S01]  /*6a6e0*/  LDL.LU R2, [R1+0x688] ;  /* 0x0006880001027983 */ /* 0x001ea20000300800 */
[----:B-1----:R-:W2:Y:S02]  /*6a6f0*/  LDL.LU R0, [R1+0x6940] ;  /* 0x0069400001007983 */ /* 0x002ea40000300800 */
[----:B---3--:R0:W-:Y:S02]  /*6a700*/  STS.U16 [R15+0x12700], R29 ;  /* 0x0127001d0f007388 */ /* 0x0081e40000000400 */
        /* <DEDUP_REMOVED lines=13> */
[----:B0-----:R-:W3:Y:S04]  /*6a7e0*/  LDL R29, [R1+0xe00] ;  /* 0x000e0000011d7983 */ /* 0x001ee80000100800 */
[----:B--2---:R0:W-:Y:S04]  /*6a7f0*/  STS.U16 [R15+0x19700], R0 ;  /* 0x019700000f007388 */ /* 0x0041e80000000400 */
[----:B0-----:R-:W2:Y:S01]  /*6a800*/  LDL R0, [R1+0xe04] ;  /* 0x000e040001007983 */ /* 0x001ea20000100800 */
[----:B------:R-:W-:Y:S02]  /*6a810*/  STS.U16 [R15+0x19f00], R26 ;  /* 0x019f001a0f007388 */ /* 0x000fe40000000400 */
[----:B------:R-:W-:Y:S02]  /*6a820*/  STS.U16 [R15+0x1a700], R11 ;  /* 0x01a7000b0f007388 */ /* 0x000fe40000000400 */
[----:B------:R-:W-:Y:S01]  /*6a830*/  STS.U16 [R15+0x1af00], R12 ;  /* 0x01af000c0f007388 */ /* 0x000fe20000000400 */
[----:B------:R-:W-:Y:S01]  /*6a840*/  STS.U16 [R15+0x1b700], R13 ;  /* 0x01b7000d0f007388 */ /* 0x000fe20000000400 */
[----:B------:R-:W-:Y:S02]  /*6a850*/  STS.U16 [R15+0x1bf00], R22 ;  /* 0x01bf00160f007388 */ /* 0x000fe40000000400 */
[----:B------:R-:W-:Y:S02]  /*6a860*/  STS.U16 [R15+0x1c700], R28 ;  /* 0x01c7001c0f007388 */ /* 0x000fe40000000400 */
[----:B----4-:R-:W-:Y:S01]  /*6a870*/  STS.U16 [R15+0x1cf00], R14 ;  /* 0x01cf000e0f007388 */ /* 0x010fe20000000400 */
[----:B------:R-:W-:Y:S01]  /*6a880*/  STS.U16 [R15+0x1d700], R20 ;  /* 0x01d700140f007388 */ /* 0x000fe20000000400 */
[----:B------:R-:W-:Y:S02]  /*6a890*/  STS.U16 [R15+0x1df00], R16 ;  /* 0x01df00100f007388 */ /* 0x000fe40000000400 */
[----:B------:R-:W-:Y:S02]  /*6a8a0*/  STS.U16 [R15+0x1e700], R19 ;  /* 0x01e700130f007388 */ /* 0x000fe40000000400 */
[----:B------:R-:W-:Y:S01]  /*6a8b0*/  STS.U16 [R15+0x1ef00], R23 ;  /* 0x01ef00170f007388 */ /* 0x000fe20000000400 */
[----:B------:R-:W-:Y:S01]  /*6a8c0*/  STS.U16 [R15+0x1f700], R27 ;  /* 0x01f7001b0f007388 */ /* 0x000fe20000000400 */
[----:B------:R-:W-:Y:S02]  /*6a8d0*/  STS.U16 [R15+0x1ff00], R2 ;  /* 0x01ff00020f007388 */ /* 0x000fe40000000400 */
[----:B------:R-:W-:Y:S06]  /*6a8e0*/  BAR.SYNC.DEFER_BLOCKING 0x0 ;  /* 0x0000000000007b1d */ /* 0x000fec0000010000 */
[----:B---3--:R-:W-:Y:S04]  /*6a8f0*/  LDSM.16.MT88.4 R16, [R29+0x20000] ;  /* 0x020000001d10783b */ /* 0x008fe80000004200 */
[----:B--2---:R-:W0:Y:S04]  /*6a900*/  LDSM.16.M88.4 R4, [R0] ;  /* 0x000000000004783b */ /* 0x004e280000000200 */
[----:B------:R-:W1:Y:S04]  /*6a910*/  LDSM.16.M88.4 R20, [R0+0x2000] ;  /* 0x002000000014783b */ /* 0x000e680000000200 */
[----:B------:R-:W2:Y:S04]  /*6a920*/  LDSM.16.M88.4 R12, [R0+0x4000] ;  /* 0x00400000000c783b */ /* 0x000ea80000000200 */
[----:B------:R-:W-:Y:S04]  /*6a930*/  LDSM.16.M88.4 R24, [R0+0xa000] ;  /* 0x00a000000018783b */ /* 0x000fe80000000200 */
[----:B0-----:R-:W-:Y:S01]  /*6a940*/  STL.64 [R1+0x60], R4 ;  /* 0x0000600401007387 */ /* 0x001fe20000100a00 */
[----:B------:R-:W-:Y:S02]  /*6a950*/  STL.64 [R1+0x68], R6 ;  /* 0x0000680601007387 */ /* 0x000fe40000100a00 */
[----:B-1----:R-:W-:Y:S02]  /*6a960*/  STL.64 [R1+0x50], R20 ;  /* 0x0000501401007387 */ /* 0x002fe40000100a00 */
[----:B------:R-:W-:-:S02]  /*6a970*/  IMAD.MOV.U32 R9, RZ, RZ, R4 ;  /* 0x000000ffff097224 */ /* 0x000fc400078e0004 */
[----:B------:R-:W-:Y:S01]  /*6a980*/  IMAD.MOV.U32 R8, RZ, RZ, R5 ;  /* 0x000000ffff087224 */ /* 0x000fe200078e0005 */
[----:B------:R-:W-:Y:S04]  /*6a990*/  STL.64 [R1+0x58], R22 ;  /* 0x0000581601007387 */ /* 0x000fe80000100a00 */
[----:B------:R-:W0:Y:S01]  /*6a9a0*/  LDSM.16.M88.4 R4, [R0+0x6000] ;  /* 0x006000000004783b */ /* 0x000e220000000200 */
[----:B--2---:R-:W-:Y:S02]  /*6a9b0*/  STL.64 [R1+0x40], R12 ;  /* 0x0000400c01007387 */ /* 0x004fe40000100a00 */
[----:B------:R-:W-:Y:S02]  /*6a9c0*/  STL.64 [R1+0x48], R14 ;  /* 0x0000480e01007387 */ /* 0x000fe40000100a00 */
[----:B------:R-:W1:Y:S04]  /*6a9d0*/  LDSM.16.M88.4 R12, [R0+0x8000] ;  /* 0x00800000000c783b */ /* 0x000e680000000200 */
[----:B0-----:R0:W-:Y:S01]  /*6a9e0*/  STL.64 [R1+0x30], R4 ;  /* 0x0000300401007387 */ /* 0x0011e20000100a00 */
[----:B------:R2:W-:Y:S02]  /*6a9f0*/  STL.64 [R1+0x38], R6 ;  /* 0x0000380601007387 */ /* 0x0005e40000100a00 */
[----:B------:R-:W-:Y:S01]  /*6aa00*/  IMAD.MOV.U32 R20, RZ, RZ, R4 ;  /* 0x000000ffff147224 */ /* 0x000fe200078e0004 */
[----:B-1----:R-:W-:Y:S04]  /*6aa10*/  STL.64 [R1+0x20], R12 ;  /* 0x0000200c01007387 */ /* 0x002fe80000100a00 */
[----:B------:R-:W-:Y:S01]  /*6aa20*/  STL.64 [R1+0x28], R14 ;  /* 0x0000280e01007387 */ /* 0x000fe20000100a00 */
[----:B0-----:R-:W-:-:S02]  /*6aa30*/  IMAD.MOV.U32 R4, RZ, RZ, R12 ;  /* 0x000000ffff047224 */ /* 0x001fc400078e000c */
[----:B--2---:R-:W-:Y:S02]  /*6aa40*/  IMAD.MOV.U32 R7, RZ, RZ, R5 ;  /* 0x000000ffff077224 */ /* 0x004fe400078e0005 */
[----:B------:R-:W-:Y:S02]  /*6aa50*/  IMAD.MOV.U32 R5, RZ, RZ, R13 ;  /* 0x000000ffff057224 */ /* 0x000fe400078e000d */
[----:B------:R-:W0:Y:S04]  /*6aa60*/  LDSM.16.M88.4 R12, [R0+0xc000] ;  /* 0x00c00000000c783b */ /* 0x000e280000000200 */
[----:B0-----:R-:W-:Y:S01]  /*6aa70*/  STL.64 [R1], R12 ;  /* 0x0000000c01007387 */ /* 0x001fe20000100a00 */
[----:B------:R-:W-:Y:S02]  /*6aa80*/  STL.64 [R1+0x8], R14 ;  /* 0x0000080e01007387 */ /* 0x000fe40000100a00 */
[----:B------:R-:W0:Y:S02]  /*6aa90*/  LDSM.16.M88.4 R12, [R0+0xe000] ;  /* 0x00e00000000c783b */ /* 0x000e240000000200 */
[----:B0-----:R-:W-:Y:S02]  /*6aaa0*/  STL.64 [R1+0xc0], R12 ;  /* 0x0000c00c01007387 */ /* 0x001fe40000100a00 */
[----:B------:R-:W-:-:S02]  /*6aab0*/  IMAD.MOV.U32 R10, RZ, RZ, R12 ;  /* 0x000000ffff0a7224 */ /* 0x000fc400078e000c */
[----:B------:R-:W-:Y:S02]  /*6aac0*/  STL.64 [R1+0xc8], R14 ;  /* 0x0000c80e01007387 */ /* 0x000fe40000100a00 */
[----:B------:R-:W-:Y:S02]  /*6aad0*/  IMAD.MOV.U32 R2, RZ, RZ, R13 ;  /* 0x000000ffff027224 */ /* 0x000fe400078e000d */
[----:B------:R-:W0:Y:S04]  /*6aae0*/  LDSM.16.M88.4 R12, [R0+0x10000] ;  /* 0x01000000000c783b */ /* 0x000e280000000200 */
[----:B0-----:R-:W-:Y:S01]  /*6aaf0*/  STL.64 [R1+0xb0], R12 ;  /* 0x0000b00c01007387 */ /* 0x001fe20000100a00 */
[----:B------:R-:W-:Y:S02]  /*6ab00*/  STL.64 [R1+0xb8], R14 ;  /* 0x0000b80e01007387 */ /* 0x000fe40000100a00 */
[----:B------:R-:W-:Y:S02]  /*6ab10*/  STL.64 [R1+0x10], R24 ;  /* 0x0000101801007387 */ /* 0x000fe40000100a00 */
[----:B------:R-:W-:Y:S01]  /*6ab20*/  STL.64 [R1+0x18], R26 ;  /* 0x0000181a01007387 */ /* 0x000fe20000100a00 */
[----:B------:R-:W-:Y:S02]  /*6ab30*/  STL.64 [R1+0x6920], R24 ;  /* 0x0069201801007387 */ /* 0x000fe40000100a00 */
[----:B------:R-:W0:Y:S04]  /*6ab40*/  LDSM.16.M88.4 R24, [R0+0x12000] ;  /* 0x012000000018783b */ /* 0x000e280000000200 */
[----:B------:R-:W-:-:S02]  /*6ab50*/  IMAD.MOV.U32 R28, RZ, RZ, R14 ;  /* 0x000000ffff1c7224 */ /* 0x000fc400078e000e */
[----:B------:R-:W-:Y:S02]  /*6ab60*/  IMAD.MOV.U32 R3, RZ, RZ, R15 ;  /* 0x000000ffff037224 */ /* 0x000fe400078e000f */
[----:B------:R-:W1:Y:S04]  /*6ab70*/  LDSM.16.M88.4 R12, [R0+0x14000] ;  /* 0x01400000000c783b */ /* 0x000e680000000200 */
[----:B------:R2:W-:Y:S01]  /*6ab80*/  STL [R1+0x5a5c], R3 ;  /* 0x005a5c0301007387 */ /* 0x0005e20000100800 */
[----:B------:R-:W-:Y:S03]  /*6ab90*/  STL [R1+0x5a58], R28 ;  /* 0x005a581c01007387 */ /* 0x000fe60000100800 */
[----:B0-----:R-:W-:Y:S01]  /*6aba0*/  STL.64 [R1+0xa0], R24 ;  /* 0x0000a01801007387 */ /* 0x001fe20000100a00 */
[----:B------:R-:W-:Y:S02]  /*6abb0*/  STL.64 [R1+0xa8], R26 ;  /* 0x0000a81a01007387 */ /* 0x000fe40000100a00 */
[----:B------:R-:W0:Y:S04]  /*6abc0*/  LDSM.16.M88.4 R24, [R0+0x16000] ;  /* 0x016000000018783b */ /* 0x000e280000000200 */
[----:B-1----:R-:W-:Y:S01]  /*6abd0*/  IMAD.MOV.U32 R6, RZ, RZ, R13 ;  /* 0x000000ffff067224 */ /* 0x002fe200078e000d */
[----:B------:R-:W-:Y:S01]  /*6abe0*/  STL.64 [R1+0x90], R12 ;  /* 0x0000900c01007387 */ /* 0x000fe20000100a00 */
[----:B------:R-:W-:Y:S02]  /*6abf0*/  STL.64 [R1+0x98], R14 ;  /* 0x0000980e01007387 */ /* 0x000fe40000100a00 */
[----:B--2---:R-:W-:-:S02]  /*6ac00*/  IMAD.MOV.U32 R3, RZ, RZ, R12 ;  /* 0x000000ffff037224 */ /* 0x004fc400078e000c */
[----:B------:R-:W1:Y:S04]  /*6ac10*/  LDSM.16.M88.4 R12, [R0+0x18000] ;  /* 0x01800000000c783b */ /* 0x000e680000000200 */
[----:B0-----:R0:W-:Y:S01]  /*6ac20*/  STL.64 [R1+0x80], R24 ;  /* 0x0000801801007387 */ /* 0x0011e20000100a00 */
[----:B------:R2:W-:Y:S03]  /*6ac30*/  STL.64 [R1+0x88], R26 ;  /* 0x0000881a01007387 */ /* 0x0005e60000100a00 */
[----:B0-----:R-:W3:Y:S01]  /*6ac40*/  LDL.64 R24, [R1+0x50] ;  /* 0x0000500001187983 */ /* 0x001ee20000100a00 */
[----:B-1----:R-:W-:Y:S02]  /*6ac50*/  STL.64 [R1+0x70], R12 ;  /* 0x0000700c01007387 */ /* 0x002fe40000100a00 */
[----:B------:R-:W-:Y:S02]  /*6ac60*/  STL.64 [R1+0x78], R14 ;  /* 0x0000780e01007387 */ /* 0x000fe40000100a00 */
[----:B------:R-:W0:Y:S01]  /*6ac70*/  LDSM.16.M88.4 R12, [R0+0x1a000] ;  /* 0x01a00000000c783b */ /* 0x000e220000000200 */
[----:B--2---:R-:W-:-:S03]  /*6ac80*/  IMAD.MOV.U32 R27, RZ, RZ, R10 ;  /* 0x000000ffff1b7224 */ /* 0x004fc600078e000a */
[----:B0-----:R-:W-:Y:S01]  /*6ac90*/  STL.64 [R1+0x68d0], R14 ;  /* 0x0068d00e01007387 */ /* 0x001fe20000100a00 */
[----:B------:R0:W-:Y:S02]  /*6aca0*/  STL.64 [R1+0x68c8], R12 ;  /* 0x0068c80c01007387 */ /* 0x0001e40000100a00 */
[----:B0-----:R-:W-:Y:S02]  /*6acb0*/  IMAD.MOV.U32 R12, RZ, RZ, R9 ;  /* 0x000000ffff0c7224 */ /* 0x001fe400078e0009 */
[----:B------:R-:W-:Y:S02]  /*6acc0*/  IMAD.MOV.U32 R13, RZ, RZ, R8 ;  /* 0x000000ffff0d7224 */ /* 0x000fe400078e0008 */
[----:B------:R-:W0:Y:S04]  /*6acd0*/  LDSM.16.M88.4 R8, [R0+0x1c000] ;  /* 0x01c000000008783b */ /* 0x000e280000000200 */
[----:B0-----:R-:W-:Y:S01]  /*6ace0*/  STL [R1+0x5a0c], R10 ;  /* 0x005a0c0a01007387 */ /* 0x001fe20000100800 */
[----:B------:R-:W-:Y:S02]  /*6acf0*/  STL [R1+0x5a08], R11 ;  /* 0x005a080b01007387 */ /* 0x000fe40000100800 */
[----:B------:R0:W-:Y:S02]  /*6ad00*/  STL.64 [R1+0x68c0], R8 ;  /* 0x0068c00801007387 */ /* 0x0001e40000100a00 */
[----:B0-----:R-:W2:Y:S01]  /*6ad10*/  LDL.64 R8, [R1] ;  /* 0x0000000001087983 */ /* 0x001ea20000100a00 */
[----:B------:R-:W-:-:S02]  /*6ad20*/  IMAD.MOV.U32 R11, RZ, RZ, R3 ;  /* 0x000000ffff0b7224 */ /* 0x000fc400078e0003 */
[----:B------:R-:W-:Y:S02]  /*6ad30*/  IMAD.MOV.U32 R10, RZ, RZ, R6 ;  /* 0x000000ffff0a7224 */ /* 0x000fe400078e0006 */
[----:B------:R-:W-:Y:S02]  /*6ad40*/  IMAD.MOV.U32 R3, RZ, RZ, R5 ;  /* 0x000000ffff037224 */ /* 0x000fe400078e0005 */
[----:B------:R-:W-:Y:S01]  /*6ad50*/  IMAD.MOV.U32 R28, RZ, RZ, R4 ;  /* 0x000000ffff1c7224 */ /* 0x000fe200078e0004 */
[----:B--2---:R0:W-:Y:S02]  /*6ad60*/  STL.64 [R1+0x6928], R8 ;  /* 0x0069280801007387 */ /* 0x0041e40000100a00 */
[----:B0-----:R-:W-:Y:S02]  /*6ad70*/  IMAD.MOV.U32 R9, RZ, RZ, R7 ;  /* 0x000000ffff097224 */ /* 0x001fe400078e0007 */
[----:B------:R-:W0:Y:S04]  /*6ad80*/  LDSM.16.M88.4 R4, [R0+0x1e000] ;  /* 0x01e000000004783b */ /* 0x000e280000000200 */
[----:B0-----:R-:W-:Y:S01]  /*6ad90*/  STL [R1+0x5a60], R6 ;  /* 0x005a600601007387 */ /* 0x001fe20000100800 */
[----:B------:R-:W-:Y:S02]  /*6ada0*/  STL [R1+0x59c8], R7 ;  /* 0x0059c80701007387 */ /* 0x000fe40000100800 */
[----:B------:R0:W-:Y:S02]  /*6adb0*/  STL.64 [R1+0x68e8], R4 ;  /* 0x0068e80401007387 */ /* 0x0001e40000100a00 */
[----:B0-----:R-:W2:Y:S01]  /*6adc0*/  LDL.64 R4, [R1+0xa0] ;  /* 0x0000a00001047983 */ /* 0x001ea20000100a00 */
[----:B------:R-:W-:-:S02]  /*6add0*/  IMAD.MOV.U32 R8, RZ, RZ, R20 ;  /* 0x000000ffff087224 */ /* 0x000fc400078e0014 */
[----:B------:R-:W0:Y:S01]  /*6ade0*/  LDSM.16.MT88.4 R20, [R29+0x20080] ;  /* 0x020080001d14783b */ /* 0x000e220000004200 */
[----:B--2---:R1:W-:Y:S04]  /*6adf0*/  STL.64 [R1+0x68f0], R4 ;  /* 0x0068f00401007387 */ /* 0x0043e80000100a00 */
[----:B-1----:R-:W2:Y:S04]  /*6ae00*/  LDL.64 R4, [R1+0xb0] ;  /* 0x0000b00001047983 */ /* 0x002ea80000100a00 */
[----:B--2---:R1:W-:Y:S04]  /*6ae10*/  STL.64 [R1+0x6908], R4 ;  /* 0x0069080401007387 */ /* 0x0043e80000100a00 */
[----:B-1----:R-:W2:Y:S01]  /*6ae20*/  LDL.LU.64 R4, [R1+0x1320] ;  /* 0x0013200001047983 */ /* 0x002ea20000300a00 */
[----:B------:R-:W2:Y:S02]  /*6ae30*/  LDL.LU.64 R6, [R1+0x1328] ;  /* 0x0013280001067983 */ /* 0x000ea40000300a00 */
[----:B------:R-:W-:Y:S02]  /*6ae40*/  STL [R1+0x3c00], R0 ;  /* 0x003c000001007387 */ /* 0x000fe40000100800 */
[----:B0-----:R-:W-:Y:S01]  /*6ae50*/  STL.64 [R1+0x68b8], R22 ;  /* 0x0068b81601007387 */ /* 0x001fe20000100a00 */
[----:B------:R0:W-:Y:S04]  /*6ae60*/  STL.64 [R1+0x68b0], R20 ;  /* 0x0068b01401007387 */ /* 0x0001e80000100a00 */
[----:B0-----:R-:W4:Y:S01]  /*6ae70*/  LDL.LU.64 R20, [R1+0x12f0] ;  /* 0x0012f00001147983 */ /* 0x001f220000300a00 */
[----:B------:R-:W4:Y:S02]  /*6ae80*/  LDL.LU.64 R22, [R1+0x12f8] ;  /* 0x0012f80001167983 */ /* 0x000f240000300a00 */
[----:B---3--:R-:W-:Y:S01]  /*6ae90*/  IMAD.MOV.U32 R0, RZ, RZ, R25 ;  /* 0x000000ffff007224 */ /* 0x008fe200078e0019 */
[C---:B--2---:R-:W-:Y:S08]  /*6aea0*/  HMMA.16816.F32.BF16 R12, R16.reuse, R12, R4 ;  /* 0x0000000c100c723c */ /* 0x044ff00000041804 */
[----:B----4-:R-:W-:Y:S01]  /*6aeb0*/  HMMA.16816.F32.BF16 R20, R16, R24, R20 ;  /* 0x000000181014723c */ /* 0x010fe20000041814 */
[----:B------:R-:W-:-:S02]  /*6aec0*/  IMAD.MOV.U32 R4, RZ, RZ, R27 ;  /* 0x000000ffff047224 */ /* 0x000fc400078e001b */
[----:B------:R-:W-:Y:S11]  /*6aed0*/  IMAD.MOV.U32 R5, RZ, RZ, R2 ;  /* 0x000000ffff057224 */ /* 0x000ff600078e0002 */
[----:B------:R-:W-:Y:S01]  /*6aee0*/  @!UPT UIADD3 URZ, URZ, URZ, URZ ;  /* 0x0000003f3f3ff290 */ /* 0x000fe2000fffe03f */
[----:B------:R0:W-:Y:S01]  /*6aef0*/  STL.64 [R1+0x3c0], R12 ;  /* 0x0003c00c01007387 */ /* 0x0001e20000100a00 */
[----:B------:R1:W-:Y:S02]  /*6af00*/  STL.64 [R1+0x3c8], R14 ;  /* 0x0003c80e01007387 */ /* 0x0003e40000100a00 */
[----:B------:R-:W-:Y:S01]  /*6af10*/  IMAD.MOV.U32 R2, RZ, RZ, R24 ;  /* 0x000000ffff027224 */ /* 0x000fe200078e0018 */
[----:B0-----:R-:W2:Y:S01]  /*6af20*/  LDL.LU.64 R12, [R1+0x12c0] ;  /* 0x0012c000010c7983 */ /* 0x001ea20000300a00 */
[----:B-1----:R-:W2:Y:S02]  /*6af30*/  LDL.LU.64 R14, [R1+0x12c8] ;  /* 0x0012c800010e7983 */ /* 0x002ea40000300a00 */
[----:B------:R0:W-:Y:S02]  /*6af40*/  STL.64 [R1+0x6918], R4 ;  /* 0x0069180401007387 */ /* 0x0001e40000100a00 */
[----:B0-----:R-:W2:Y:S01]  /*6af50*/  LDL.64 R4, [R1+0x40] ;  /* 0x0000400001047983 */ /* 0x001ea20000100a00 */
[----:B------:R0:W-:Y:S02]  /*6af60*/  STL.64 [R1+0x3b0], R20 ;  /* 0x0003b01401007387 */ /* 0x0001e40000100a00 */
[----:B------:R-:W-:Y:S02]  /*6af70*/  STL.64 [R1+0x3b8], R22 ;  /* 0x0003b81601007387 */ /* 0x000fe40000100a00 */
[----:B------:R-:W3:Y:S01]  /*6af80*/  LDL.LU.64 R24, [R1+0x10d0] ;  /* 0x0010d00001187983 */ /* 0x000ee20000300a00 */
[----:B------:R-:W4:Y:S01]  /*6af90*/  LDL.LU.64 R26, [R1+0x10d8] ;  /* 0x0010d800011a7983 */ /* 0x000f220000300a00 */
[----:B0-----:R-:W-:-:S02]  /*6afa0*/  IMAD.MOV.U32 R20, RZ, RZ, R11 ;  /* 0x000000ffff147224 */ /* 0x001fc400078e000b */
[----:B------:R-:W-:Y:S01]  /*6afb0*/  IMAD.MOV.U32 R21, RZ, RZ, R10 ;  /* 0x000000ffff157224 */ /* 0x000fe200078e000a */
[----:B----4-:R-:W-:Y:S01]  /*6afc0*/  STL.64 [R1+0x6938], R26 ;  /* 0x0069381a01007387 */ /* 0x010fe20000100a00 */
[----:B---3--:R0:W-:Y:S03]  /*6afd0*/  STL.64 [R1+0x6930], R24 ;  /* 0x0069301801007387 */ /* 0x0081e60000100a00 */
[----:B0-----:R-:W3:Y:S01]  /*6afe0*/  LDL.LU.64 R24, [R1+0x12b0] ;  /* 0x0012b00001187983 */ /* 0x001ee20000300a00 */
[----:B------:R-:W3:Y:S01]  /*6aff0*/  LDL.LU.64 R26, [R1+0x12b8] ;  /* 0x0012b800011a7983 */ /* 0x000ee20000300a00 */
[C---:B--2---:R-:W-:Y:S01]  /*6b000*/  HMMA.16816.F32.BF16 R12, R16.reuse, R4, R12 ;  /* 0x00000004100c723c */ /* 0x044fe2000004180c */
[----:B------:R0:W-:Y:S02]  /*6b010*/  STL.64 [R1+0x68e0], R20 ;  /* 0x0068e01401007387 */ /* 0x0001e40000100a00 */
[----:B0-----:R-:W2:Y:S01]  /*6b020*/  LDL.LU.64 R20, [R1+0x1010] ;  /* 0x0010100001147983 */ /* 0x001ea20000300a00 */
[----:B------:R-:W2:Y:S11]  /*6b030*/  LDL.LU.64 R22, [R1+0x1018] ;  /* 0x0010180001167983 */ /* 0x000eb60000300a00 */
[----:B------:R-:W-:Y:S08]  /*6b040*/  @!UPT UIADD3 URZ, URZ, URZ, URZ ;  /* 0x0000003f3f3ff290 */ /* 0x000ff0000fffe03f */
[----:B------:R-:W-:Y:S01]  /*6b050*/  STL.64 [R1+0x3a0], R12 ;  /* 0x0003a00c01007387 */ /* 0x000fe20000100a00 */
[----:B------:R0:W-:Y:S02]  /*6b060*/  STL.64 [R1+0x3a8], R14 ;  /* 0x0003a80e01007387 */ /* 0x0001e40000100a00 */
[----:B0-----:R-:W-:Y:S02]  /*6b070*/  IMAD.MOV.U32 R15, RZ, RZ, R4 ;  /* 0x000000ffff0f7224 */ /* 0x001fe400078e0004 */
[----:B------:R-:W-:Y:S02]  /*6b080*/  IMAD.MOV.U32 R14, RZ, RZ, R5 ;  /* 0x000000ffff0e7224 */ /* 0x000fe400078e0005 */
[----:B------:R-:W4:Y:S01]  /*6b090*/  LDL.LU.64 R4, [R1+0x10a0] ;  /* 0x0010a00001047983 */ /* 0x000f220000300a00 */
[----:B------:R-:W4:Y:S02]  /*6b0a0*/  LDL.LU.64 R6, [R1+0x10a8] ;  /* 0x0010a80001067983 */ /* 0x000f240000300a00 */
[----:B------:R-:W-:Y:S01]  /*6b0b0*/  STL.64 [R1+0x6910], R14 ;  /* 0x0069100e01007387 */ /* 0x000fe20000100a00 */
[----:B---3--:R-:W-:Y:S01]  /*6b0c0*/  HMMA.16816.F32.BF16 R8, R16, R8, R24 ;  /* 0x000000081008723c */ /* 0x008fe20000041818 */
[----:B------:R-:W3:Y:S01]  /*6b0d0*/  LDL.LU.64 R26, [R1+0x6938] ;  /* 0x00693800011a7983 */ /* 0x000ee20000300a00 */
[----:B------:R-:W3:Y:S02]  /*6b0e0*/  LDL.LU.64 R24, [R1+0x6930] ;  /* 0x0069300001187983 */ /* 0x000ee40000300a00 */
[----:B------:R-:W-:-:S02]  /*6b0f0*/  IMAD.MOV.U32 R12, RZ, RZ, R28 ;  /* 0x000000ffff0c7224 */ /* 0x000fc400078e001c */
[----:B------:R-:W-:Y:S11]  /*6b100*/  IMAD.MOV.U32 R13, RZ, RZ, R3 ;  /* 0x000000ffff0d7224 */ /* 0x000ff600078e0003 */
[----:B------:R-:W-:Y:S06]  /*6b110*/  @!UPT UIADD3 URZ, URZ, URZ, URZ ;  /* 0x0000003f3f3ff290 */ /* 0x000fec000fffe03f */
[----:B------:R0:W-:Y:S01]  /*6b120*/  STL.64 [R1+0x390], R8 ;  /* 0x0003900801007387 */ /* 0x0001e20000100a00 */
[----:B------:R-:W-:Y:S03]  /*6b130*/  STL.64 [R1+0x398], R10 ;  /* 0x0003980a01007387 */ /* 0x000fe60000100a00 */
[----:B0-----:R-:W4:Y:S01]  /*6b140*/  LDL.LU.64 R8, [R1+0x6928] ;  /* 0x0069280001087983 */ /* 0x001f220000300a00 */
[C---:B---3--:R-:W-:Y:S03]  /*6b150*/  HMMA.16816.F32.BF16 R12, R16.reuse, R12, R24 ;  /* 0x0000000c100c723c */ /* 0x048fe60000041818 */
[----:B------:R-:W2:Y:S11]  /*6b160*/  LDL.LU.64 R24, [R1+0x6920] ;  /* 0x0069200001187983 */ /* 0x000eb60000300a00 */
[----:B------:R-:W-:Y:S09]  /*6b170*/  @!UPT UIADD3 URZ, URZ, URZ, URZ ;  /* 0x0000003f3f3ff290 */ /* 0x000ff2000fffe03f */
[----:B------:R0:W-:Y:S01]  /*6b180*/  STL.64 [R1+0x380], R12 ;  /* 0x0003800c01007387 */ /* 0x0001e20000100a00 */
[----:B------:R1:W-:Y:S03]  /*6b190*/  STL.64 [R1+0x388], R14 ;  /* 0x0003880e01007387 */ /* 0x0003e60000100a00 */
[----:B0-----:R-:W3:Y:S01]  /*6b1a0*/  LDL.LU.64 R12, [R1+0x1070] ;  /* 0x00107000010c7983 */ /* 0x001ee20000300a00 */
[----:B-1----:R-:W3:Y:S01]  /*6b1b0*/  LDL.LU.64 R14, [R1+0x1078] ;  /* 0x00107800010e7983 */ /* 0x002ee20000300a00 */
[C---:B--2---:R-:W-:Y:S02]  /*6b1c0*/  HMMA.16816.F32.BF16 R20, R16.reuse, R24, R20 ;  /* 0x000000181014723c */ /* 0x044fe40000041814 */
[----:B------:R-:W0:Y:S11]  /*6b1d0*/  LDSM.16.MT88.4 R24, [R29+0x20100] ;  /* 0x020100001d18783b */ /* 0x000e360000004200 */
[----:B------:R-:W-:Y:S10]  /*6b1e0*/  @!UPT UIADD3 URZ, URZ, URZ, URZ ;  /* 0x0000003f3f3ff290 */ /* 0x000ff4000fffe03f */
[----:B------:R1:W-:Y:S01]  /*6b1f0*/  STL.64 [R1+0x370], R20 ;  /* 0x0003701401007387 */ /* 0x0003e20000100a00 */
[----:B------:R2:W-:Y:S03]  /*6b200*/  STL.64 [R1+0x378], R22 ;  /* 0x0003781601007387 */ /* 0x0005e60000100a00 */
[----:B-1----:R-:W3:Y:S01]  /*6b210*/  LDL.LU.64 R20, [R1+0xf50] ;  /* 0x000f500001147983 */ /* 0x002ee20000300a00 */
[----:B--2---:R-:W2:Y:S01]  /*6b220*/  LDL.LU.64 R22, [R1+0xf58] ;  /* 0x000f580001167983 */ /* 0x004ea20000300a00 */
[----:B----4-:R-:W-:Y:S02]  /*6b230*/  HMMA.16816.F32.BF16 R4, R16, R8, R4 ;  /* 0x000000081004723c */ /* 0x010fe40000041804 */
[----:B--2---:R-:W-:Y:S01]  /*6b240*/  STL.64 [R1+0x6900], R22 ;  /* 0x0069001601007387 */ /* 0x004fe20000100a00 */
[----:B---3--:R1:W-:Y:S03]  /*6b250*/  STL.64 [R1+0x68f8], R20 ;  /* 0x0068f81401007387 */ /* 0x0083e60000100a00 */
[----:B-1----:R-:W2:Y:S01]  /*6b260*/  LDL.LU.64 R20, [R1+0xf90] ;  /* 0x000f900001147983 */ /* 0x002ea20000300a00 */
[----:B------:R-:W2:Y:S02]  /*6b270*/  LDL.LU.64 R22, [R1+0xf98] ;  /* 0x000f980001167983 */ /* 0x000ea40000300a00 */
[----:B------:R-:W-:Y:S02]  /*6b280*/  STL [R1+0x6838], R29 ;  /* 0x0068381d01007387 */ /* 0x000fe40000100800 */
[----:B0-----:R-:W-:Y:S01]  /*6b290*/  STL.64 [R1+0x67a8], R26 ;  /* 0x0067a81a01007387 */ /* 0x001fe20000100a00 */
[----:B------:R0:W-:Y:S04]  /*6b2a0*/  STL.64 [R1+0x67a0], R24 ;  /* 0x0067a01801007387 */ /* 0x0001e80000100a00 */
[----:B0-----:R-:W3:Y:S07]  /*6b2b0*/  LDL.64 R24, [R1+0x80] ;  /* 0x0000800001187983 */ /* 0x001eee0000100a00 */
[----:B------:R0:W-:Y:S02]  /*6b2c0*/  STL.64 [R1+0x750], R4 ;  /* 0x0007500401007387 */ /* 0x0001e40000100a00 */
[----:B------:R1:W-:Y:S01]  /*6b2d0*/  STL.64 [R1+0x758], R6 ;  /* 0x0007580601007387 */ /* 0x0003e20000100a00 */
[----:B0-----:R-:W1:Y:S01]  /*6b2e0*/  LDL.LU.64 R4, [R1+0x6918] ;  /* 0x0069180001047983 */ /* 0x001e620000300a00 */
[----:B------:R-:W-:-:S02]  /*6b2f0*/  IMAD.MOV.U32 R26, RZ, RZ, R9 ;  /* 0x000000ffff1a7224 */ /* 0x000fc400078e0009 */
[----:B------:R-:W-:Y:S02]  /*6b300*/  IMAD.MOV.U32 R27, RZ, RZ, R8 ;  /* 0x000000ffff1b7224 */ /* 0x000fe400078e0008 */
[----:B------:R-:W3:Y:S01]  /*6b310*/  LDL.LU.64 R8, [R1+0xf00] ;  /* 0x000f000001087983 */ /* 0x000ee20000300a00 */
[----:B------:R-:W3:Y:S02]  /*6b320*/  LDL.LU.64 R10, [R1+0xf08] ;  /* 0x000f0800010a7983 */ /* 0x000ee40000300a00 */
[----:B------:R-:W-:Y:S02]  /*6b330*/  STL [R1+0x6840], R26 ;  /* 0x0068401a01007387 */ /* 0x000fe40000100800 */
[----:B------:R-:W-:Y:S01]  /*6b340*/  STL [R1+0x683c], R27 ;  /* 0x00683c1b01007387 */ /* 0x000fe20000100800 */
[C---:B-1----:R-:W-:Y:S01]  /*6b350*/  HMMA.16816.F32.BF16 R4, R16.reuse, R4, R12 ;  /* 0x000000041004723c */ /* 0x042fe2000004180c */
[----:B------:R-:W4:Y:S11]  /*6b360*/  LDL.LU.64 R14, [R1+0x6910] ;  /* 0x00691000010e7983 */ /* 0x000f360000300a00 */
[----:B------:R-:W-:Y:S11]  /*6b370*/  @!UPT UIADD3 URZ, URZ, URZ, URZ ;  /* 0x0000003f3f3ff290 */ /* 0x000ff6000fffe03f */
[----:B------:R0:W-:Y:S01]  /*6b380*/  STL.64 [R1+0x740], R4 ;  /* 0x0007400401007387 */ /* 0x0001e20000100a00 */
[----:B------:R-:W-:Y:S03]  /*6b390*/  STL.64 [R1+0x748], R6 ;  /* 0x0007480601007387 */ /* 0x000fe60000100a00 */
[----:B0-----:R-:W2:Y:S01]  /*6b3a0*/  LDL.LU.64 R4, [R1+0x6908] ;  /* 0x0069080001047983 */ /* 0x001ea20000300a00 */
[----:B------:R-:W3:Y:S01]  /*6b3b0*/  LDL.64 R12, [R1+0x70] ;  /* 0x00007000010c7983 */ /* 0x000ee20000100a00 */
[C---:B--2---:R-:W-:Y:S01]  /*6b3c0*/  HMMA.16816.F32.BF16 R20, R16.reuse, R4, R20 ;  /* 0x000000041014723c */ /* 0x044fe20000041814 */
[----:B------:R-:W-:Y:S11]  /*6b3d0*/  IMAD.MOV.U32 R29, RZ, RZ, R4 ;  /* 0x000000ffff1d7224 */ /* 0x000ff600078e0004 */
[----:B------:R-:W-:Y:S11]  /*6b3e0*/  @!UPT UIADD3 URZ, URZ, URZ, URZ ;  /* 0x0000003f3f3ff290 */ /* 0x000ff6000fffe03f */
[----:B------:R-:W-:Y:S01]  /*6b3f0*/  STL.64 [R1+0x730], R20 ;  /* 0x0007301401007387 */ /* 0x000fe20000100a00 */
[----:B------:R0:W-:Y:S03]  /*6b400*/  STL.64 [R1+0x738], R22 ;  /* 0x0007381601007387 */ /* 0x0001e60000100a00 */
[----:B0-----:R-:W2:Y:S01]  /*6b410*/  LDL.LU.64 R22, [R1+0x6900] ;  /* 0x0069000001167983 */ /* 0x001ea20000300a00 */
[----:B------:R-:W2:Y:S02]  /*6b420*/  LDL.LU.64 R20, [R1+0x68f8] ;  /* 0x0068f80001147983 */ /* 0x000ea40000300a00 */
[----:B------:R-:W2:Y:S02]  /*6b430*/  LDL.LU.64 R4, [R1+0x68f0] ;  /* 0x0068f00001047983 */ /* 0x000ea40000300a00 */
[----:B--2---:R-:W-:Y:S01]  /*6b440*/  HMMA.16816.F32.BF16 R20, R16, R4, R20 ;  /* 0x000000041014723c */ /* 0x004fe20000041814 */
[----:B------:R-:W-:-:S02]  /*6b450*/  IMAD.MOV.U32 R26, RZ, RZ, R4 ;  /* 0x000000ffff1a7224 */ /* 0x000fc400078e0004 */
[----:B------:R-:W-:Y:S02]  /*6b460*/  IMAD.MOV.U32 R27, RZ, RZ, R5 ;  /* 0x000000ffff1b7224 */ /* 0x000fe400078e0005 */
[----:B------:R-:W2:Y:S11]  /*6b470*/  LDL.LU.64 R4, [R1+0x68e8] ;  /* 0x0068e80001047983 */ /* 0x000eb60000300a00 */
[----:B------:R-:W-:Y:S08]  /*6b480*/  @!UPT UIADD3 URZ, URZ, URZ, URZ ;  /* 0x0000003f3f3ff290 */ /* 0x000ff0000fffe03f */
[----:B------:R-:W-:Y:S01]  /*6b490*/  IMAD.MOV.U32 R6, RZ, RZ, R21 ;  /* 0x000000ffff067224 */ /* 0x000fe200078e0015 */
[----:B------:R0:W-:Y:S04]  /*6b4a0*/  STL [R1+0x720], R20 ;  /* 0x0007201401007387 */ /* 0x0001e80000100800 */
[----:B0-----:R-:W4:Y:S01]  /*6b4b0*/  LDL.LU.64 R20, [R1+0x68e0] ;  /* 0x0068e00001147983 */ /* 0x001f220000300a00 */
[----:B------:R-:W-:Y:S03]  /*6b4c0*/  STL [R1+0x5bd0], R6 ;  /* 0x005bd00601007387 */ /* 0x000fe60000100800 */
[----:B--2---:R0:W-:Y:S04]  /*6b4d0*/  STL.64 [R1+0x68d8], R4 ;  /* 0x0068d80401007387 */ /* 0x0041e80000100a00 */
[----:B0-----:R-:W4:Y:S01]  /*6b4e0*/  LDL.LU.64 R4, [R1+0xf40] ;  /* 0x000f400001047983 */ /* 0x001f220000300a00 */
[----:B------:R-:W4:Y:S02]  /*6b4f0*/  LDL.LU.64 R6, [R1+0xf48] ;  /* 0x000f480001067983 */ /* 0x000f240000300a00 */
[----:B------:R-:W-:-:S02]  /*6b500*/  IMAD.MOV.U32 R3, RZ, RZ, R22 ;  /* 0x000000ffff037224 */ /* 0x000fc400078e0016 */
[----:B------:R-:W-:Y:S01]  /*6b510*/  IMAD.MOV.U32 R28, RZ, RZ, R23 ;  /* 0x000000ffff1c7224 */ /* 0x000fe200078e0017 */
[C---:B---3--:R-:W-:Y:S04]  /*6b520*/  HMMA.16816.F32.BF16 R8, R16.reuse, R24, R8 ;  /* 0x000000181008723c */ /* 0x048fe80000041808 */
[----:B------:R-:W-:Y:S01]  /*6b530*/  STL [R1+0x5b94], R28 ;  /* 0x005b941c01007387 */ /* 0x000fe20000100800 */
[----:B------:R-:W-:Y:S03]  /*6b540*/  STL [R1+0x5b90], R3 ;  /* 0x005b900301007387 */ /* 0x000fe60000100800 */
[C---:B----4-:R-:W-:Y:S01]  /*6b550*/  HMMA.16816.F32.BF16 R20, R16.reuse, R20, R4 ;  /* 0x000000141014723c */ /* 0x050fe20000041804 */
[----:B------:R-:W2:Y:S11]  /*6b560*/  LDL.LU.64 R4, [R1+0xed0] ;  /* 0x000ed00001047983 */ /* 0x000eb60000300a00 */
[----:B------:R-:W-:Y:S11]  /*6b570*/  @!UPT UIADD3 URZ, URZ, URZ, URZ ;  /* 0x0000003f3f3ff290 */ /* 0x000ff6000fffe03f */
[----:B------:R-:W-:Y:S01]  /*6b580*/  STL.64 [R1+0x710], R20 ;  /* 0x0007101401007387 */ /* 0x000fe20000100a00 */
[----:B------:R-:W-:Y:S02]  /*6b590*/  STL.64 [R1+0x718], R22 ;  /* 0x0007181601007387 */ /* 0x000fe40000100a00 */
[----:B------:R-:W2:Y:S02]  /*6b5a0*/  LDL.LU.64 R6, [R1+0xed8] ;  /* 0x000ed80001067983 */ /* 0x000ea40000300a00 */
[----:B------:R0:W-:Y:S01]  /*6b5b0*/  STL.64 [R1+0x700], R8 ;  /* 0x0007000801007387 */ /* 0x0001e20000100a00 */
[----:B------:R1:W-:Y:S04]  /*6b5c0*/  STL.64 [R1+0x708], R10 ;  /* 0x0007080a01007387 */ /* 0x0003e80000100a00 */
[----:B0-----:R-:W3:Y:S01]  /*6b5d0*/  LDL.LU.64 R8, [R1+0xeb0] ;  /* 0x000eb00001087983 */ /* 0x001ee20000300a00 */
[----:B-1----:R-:W3:Y:S02]  /*6b5e0*/  LDL.LU.64 R10, [R1+0xeb8] ;  /* 0x000eb800010a7983 */ /* 0x002ee40000300a00 */
[----:B------:R-:W4:Y:S02]  /*6b5f0*/  LDL.LU.64 R20, [R1+0xe80] ;  /* 0x000e800001147983 */ /* 0x000f240000300a00 */
[----:B------:R-:W4:Y:S01]  /*6b600*/  LDL.LU.64 R22, [R1+0xe88] ;  /* 0x000e880001167983 */ /* 0x000f220000300a00 */
[----:B------:R0:W-:Y:S01]  /*6b610*/  STL.64 [R1+0x67e8], R24 ;  /* 0x0067e81801007387 */ /* 0x0001e20000100a00 */
[----:B------:R-:W-:Y:S03]  /*6b620*/  STL.64 [R1+0x6848], R26 ;  /* 0x0068481a01007387 */ /* 0x000fe60000100a00 */
[----:B0-----:R-:W2:Y:S04]  /*6b630*/  LDL.64 R24, [R1+0x20] ;  /* 0x0000200001187983 */ /* 0x001ea80000100a00 */
[----:B--2---:R0:W-:Y:S04]  /*6b640*/  STL.64 [R1+0x6858], R24 ;  /* 0x0068581801007387 */ /* 0x0041e80000100a00 */
[----:B0-----:R-:W2:Y:S04]  /*6b650*/  LDL R24, [R1+0x30] ;  /* 0x0000300001187983 */ /* 0x001ea80000100800 */
[----:B------:R-:W2:Y:S01]  /*6b660*/  LDL R25, [R1+0x34] ;  /* 0x0000340001197983 */ /* 0x000ea20000100800 */
[----:B------:R-:W-:Y:S01]  /*6b670*/  HMMA.16816.F32.BF16 R4, R16, R12, R4 ;  /* 0x0000000c1004723c */ /* 0x000fe20000041804 */
[----:B------:R-:W-:-:S02]  /*6b680*/  IMAD.MOV.U32 R28, RZ, RZ, R13 ;  /* 0x000000ffff1c7224 */ /* 0x000fc400078e000d */
[----:B--2---:R0:W-:Y:S02]  /*6b690*/  STL.64 [R1+0x6870], R24 ;  /* 0x0068701801007387 */ /* 0x0041e40000100a00 */
[----:B0-----:R-:W-:Y:S02]  /*6b6a0*/  IMAD.MOV.U32 R24, RZ, RZ, R15 ;  /* 0x000000ffff187224 */ /* 0x001fe400078e000f */
[----:B------:R-:W-:-:S05]  /*6b6b0*/  IMAD.MOV.U32 R25, RZ, RZ, R14 ;  /* 0x000000ffff197224 */ /* 0x000fca00078e000e */
[----:B------:R0:W-:Y:S02]  /*6b6c0*/  STL.64 [R1+0x6888], R24 ;  /* 0x0068881801007387 */ /* 0x0001e40000100a00 */
[----:B0-----:R-:W-:Y:S02]  /*6b6d0*/  IMAD.MOV.U32 R24, RZ, RZ, R2 ;  /* 0x000000ffff187224 */ /* 0x001fe400078e0002 */
[----:B------:R-:W-:-:S05]  /*6b6e0*/  IMAD.MOV.U32 R25, RZ, RZ, R0 ;  /* 0x000000ffff197224 */ /* 0x000fca00078e0000 */
[----:B------:R0:W-:Y:S04]  /*6b6f0*/  STL.64 [R1+0x6898], R24 ;  /* 0x0068981801007387 */ /* 0x0001e80000100a00 */
[----:B0-----:R-:W2:Y:S01]  /*6b700*/  LDL.64 R24, [R1+0x60] ;  /* 0x0000600001187983 */ /* 0x001ea20000100a00 */
[----:B------:R0:W-:Y:S02]  /*6b710*/  STL.64 [R1+0x6f0], R4 ;  /* 0x0006f00401007387 */ /* 0x0001e40000100a00 */
[----:B------:R-:W-:Y:S01]  /*6b720*/  STL.64 [R1+0x6f8], R6 ;  /* 0x0006f80601007387 */ /* 0x000fe20000100a00 */
[----:B0-----:R-:W2:Y:S01]  /*6b730*/  LDL.LU.64 R4, [R1+0x68d8] ;  /* 0x0068d80001047983 */ /* 0x001ea20000300a00 */
[----:B------:R-:W2:Y:S02]  /*6b740*/  LDL.LU.64 R14, [R1+0x68d0] ;  /* 0x0068d000010e7983 */ /* 0x000ea40000300a00 */
[----:B------:R-:W3:Y:S02]  /*6b750*/  LDL.LU.64 R12, [R1+0x68c8] ;  /* 0x0068c800010c7983 */ /* 0x000ee40000300a00 */
[C---:B---3--:R-:W-:Y:S11]  /*6b760*/  HMMA.16816.F32.BF16 R8, R16.reuse, R12, R8 ;  /* 0x0000000c1008723c */ /* 0x048ff60000041808 */
[----:B------:R-:W-:Y:S11]  /*6b770*/  @!UPT UIADD3 URZ, URZ, URZ, URZ ;  /* 0x0000003f3f3ff290 */ /* 0x000ff6000fffe03f */
[----:B------:R-:W-:Y:S01]  /*6b780*/  @!UPT UIADD3 URZ, URZ, URZ, URZ ;  /* 0x0000003f3f3ff290 */ /* 0x000fe2000fffe03f */
[----:B------:R0:W-:Y:S01]  /*6b790*/  STL.64 [R1+0x6e0], R8 ;  /* 0x0006e00801007387 */ /* 0x0001e20000100a00 */
[----:B------:R-:W-:Y:S03]  /*6b7a0*/  STL.64 [R1+0x6e8], R10 ;  /* 0x0006e80a01007387 */ /* 0x000fe60000100a00 */
[----:B0-----:R-:W4:Y:S01]  /*6b7b0*/  LDL.LU.64 R8, [R1+0x68c0] ;  /* 0x0068c00001087983 */ /* 0x001f220000300a00 */
[----:B--2---:R-:W-:Y:S02]  /*6b7c0*/  STL.64 [R1+0x67d0], R14 ;  /* 0x0067d00e01007387 */ /* 0x004fe40000100a00 */
[----:B------:R0:W-:Y:S02]  /*6b7d0*/  STL.64 [R1+0x67c8], R12 ;  /* 0x0067c80c01007387 */ /* 0x0001e40000100a00 */
[----:B0-----:R-:W2:Y:S04]  /*6b7e0*/  LDL.64 R12, [R1+0x10] ;  /* 0x00001000010c7983 */ /* 0x001ea80000100a00 */
[----:B--2---:R4:W-:Y:S02]  /*6b7f0*/  STL.64 [R1+0x6850], R12 ;  /* 0x0068500c01007387 */ /* 0x0049e40000100a00 */
[C---:B----4-:R-:W-:Y:S02]  /*6b800*/  HMMA.16816.F32.BF16 R12, R16.reuse, R8, R20 ;  /* 0x00000008100c723c */ /* 0x050fe40000041814 */
[----:B------:R-:W2:Y:S01]  /*6b810*/  LDL.LU.64 R20, [R1+0xe40] ;  /* 0x000e400001147983 */ /* 0x000ea20000300a00 */
[----:B------:R-:W2:Y:S11]  /*6b820*/  LDL.LU.64 R22, [R1+0xe48] ;  /* 0x000e480001167983 */ /* 0x000eb60000300a00 */
[----:B------:R-:W-:Y:S09]  /*6b830*/  @!UPT UIADD3 URZ, URZ, URZ, URZ ;  /* 0x0000003f3f3ff290 */ /* 0x000ff2000fffe03f */
[----:B------:R-:W-:Y:S01]  /*6b840*/  STL.64 [R1+0x6d0], R12 ;  /* 0x0006d00c01007387 */ /* 0x000fe20000100a00 */
[----:B------:R-:W-:Y:S02]  /*6b850*/  STL.64 [R1+0x6d8], R14 ;  /* 0x0006d80e01007387 */ /* 0x000fe40000100a00 */
[----:B------:R0:W-:Y:S02]  /*6b860*/  STL.64 [R1+0x6890], R8 ;  /* 0x0068900801007387 */ /* 0x0001e40000100a00 */
[----:B0-----:R-:W3:Y:S01]  /*6b870*/  LDL.LU.64 R8, [R1+0xf20] ;  /* 0x000f200001087983 */ /* 0x001ee20000300a00 */
[----:B------:R-:W4:Y:S03]  /*6b880*/  LDL.LU.64 R10, [R1+0xf28] ;  /* 0x000f2800010a7983 */ /* 0x000f260000300a00 */
[----:B----4-:R-:W-:Y:S01]  /*6b890*/  STL.64 [R1+0x68a8], R10 ;  /* 0x0068a80a01007387 */ /* 0x010fe20000100a00 */
[----:B---3--:R0:W-:Y:S03]  /*6b8a0*/  STL.64 [R1+0x68a0], R8 ;  /* 0x0068a00801007387 */ /* 0x0081e60000100a00 */
[----:B0-----:R-:W3:Y:S01]  /*6b8b0*/  LDL.LU.64 R8, [R1+0xf30] ;  /* 0x000f300001087983 */ /* 0x001ee20000300a00 */
[----:B------:R-:W3:Y:S02]  /*6b8c0*/  LDL.LU.64 R10, [R1+0xf38] ;  /* 0x000f3800010a7983 */ /* 0x000ee40000300a00 */
[----:B------:R-:W4:Y:S02]  /*6b8d0*/  LDL.LU.64 R12, [R1+0xe30] ;  /* 0x000e3000010c7983 */ /* 0x000f240000300a00 */
[----:B------:R-:W2:Y:S02]  /*6b8e0*/  LDL.LU.64 R14, [R1+0xe38] ;  /* 0x000e3800010e7983 */ /* 0x000ea40000300a00 */
[----:B--2---:R-:W-:Y:S01]  /*6b8f0*/  STL.64 [R1+0x6868], R14 ;  /* 0x0068680e01007387 */ /* 0x004fe20000100a00 */
[----:B----4-:R0:W-:Y:S03]  /*6b900*/  STL.64 [R1+0x6860], R12 ;  /* 0x0068600c01007387 */ /* 0x0101e60000100a00 */
[----:B0-----:R-:W2:Y:S01]  /*6b910*/  LDL.LU.64 R12, [R1+0xef0] ;  /* 0x000ef000010c7983 */ /* 0x001ea20000300a00 */
[----:B------:R-:W4:Y:S01]  /*6b920*/  LDL.LU.64 R14, [R1+0xef8] ;  /* 0x000ef800010e7983 */ /* 0x000f220000300a00 */
[----:B------:R-:W-:Y:S02]  /*6b930*/  HMMA.16816.F32.BF16 R16, R16, R4, R20 ;  /* 0x000000041010723c */ /* 0x000fe40000041814 */
[----:B----4-:R-:W-:Y:S01]  /*6b940*/  STL.64 [R1+0x6880], R14 ;  /* 0x0068800e01007387 */ /* 0x010fe20000100a00 */
[----:B--2---:R0:W-:Y:S03]  /*6b950*/  STL.64 [R1+0x6878], R12 ;  /* 0x0068780c01007387 */ /* 0x0041e60000100a00 */
[----:B0-----:R-:W2:Y:S01]  /*6b960*/  LDL.LU.64 R12, [R1+0xf10] ;  /* 0x000f1000010c7983 */ /* 0x001ea20000300a00 */
[----:B------:R-:W2:Y:S02]  /*6b970*/  LDL.LU.64 R14, [R1+0xf18] ;  /* 0x000f1800010e7983 */ /* 0x000ea40000300a00 */
[----:B------:R-:W3:Y:S02]  /*6b980*/  LDL.LU.64 R22, [R1+0x68b8] ;  /* 0x0068b80001167983 */ /* 0x000ee40000300a00 */
[----:B------:R-:W3:Y:S11]  /*6b990*/  LDL.LU.64 R20, [R1+0x68b0] ;  /* 0x0068b00001147983 */ /* 0x000ef60000300a00 */
[----:B------:R-:W-:Y:S01]  /*6b9a0*/  @!UPT UIADD3 URZ, URZ, URZ, URZ ;  /* 0x0000003f3f3ff290 */ /* 0x000fe2000fffe03f */
[----:B------:R0:W-:Y:S01]  /*6b9b0*/  STL.64 [R1+0x360], R16 ;  /* 0x0003601001007387 */ /* 0x0001e20000100a00 */
[----:B------:R1:W-:Y:S02]  /*6b9c0*/  STL.64 [R1+0x368], R18 ;  /* 0x0003681201007387 */ /* 0x0003e40000100a00 */
[----:B------:R-:W-:Y:S02]  /*6b9d0*/  IMAD.MOV.U32 R6, RZ, RZ, R24 ;  /* 0x000000ffff067224 */ /* 0x000fe400078e0018 */
[----:B------:R-:W-:Y:S01]  /*6b9e0*/  IMAD.MOV.U32 R3, RZ, RZ, R25 ;  /* 0x000000ffff037224 */ /* 0x000fe200078e0019 */
[----:B0-----:R-:W4:Y:S01]  /*6b9f0*/  LDL.LU.64 R16, [R1+0xcd0] ;  /* 0x000cd00001107983 */ /* 0x001f220000300a00 */
[----:B-1----:R-:W4:Y:S01]  /*6ba00*/  LDL.LU.64 R18, [R1+0xcd8] ;  /* 0x000cd80001127983 */ /* 0x002f220000300a00 */
[C---:B---3--:R-:W-:Y:S11]  /*6ba10*/  HMMA.16816.F32.BF16 R8, R20.reuse, R24, R8 ;  /* 0x000000181408723c */ /* 0x048ff60000041808 */
[----:B------:R-:W-:Y:S11]  /*6ba20*/  @!UPT UIADD3 URZ, URZ, URZ, URZ ;  /* 0x0000003f3f3ff290 */ /* 0x000ff6000fffe03f */
[----:B------:R-:W-:Y:S01]  /*6ba30*/  @!UPT UIADD3 URZ, URZ, URZ, URZ ;  /* 0x0000003f3f3ff290 */ /* 0x000fe2000fffe03f */
[----:B------:R-:W-:Y:S01]  /*6ba40*/  STL.64 [R1+0x2e0], R8 ;  /* 0x0002e00801007387 */ /* 0x000fe20000100a00 */
[----:B------:R0:W-:Y:S03]  /*6ba50*/  STL.64 [R1+0x2e8], R10 ;  /* 0x0002e80a01007387 */ /* 0x0001e60000100a00 */
[----:B0-----:R-:W3:Y:S01]  /*6ba60*/  LDL.LU.64 R10, [R1+0x68a8] ;  /* 0x0068a800010a7983 */ /* 0x001ee20000300a00 */
[----:B------:R-:W3:Y:S02]  /*6ba70*/  LDL.LU.64 R8, [R1+0x68a0] ;  /* 0x0068a00001087983 */ /* 0x000ee40000300a00 */
[----:B------:R-:W3:Y:S02]  /*6ba80*/  LDL.LU.64 R24, [R1+0x6898] ;  /* 0x0068980001187983 */ /* 0x000ee40000300a00 */
[----:B---3--:R-:W-:Y:S01]  /*6ba90*/  HMMA.16816.F32.BF16 R24, R20, R24, R8 ;  /* 0x000000181418723c */ /* 0x008fe20000041808 */
[----:B------:R-:W3:Y:S11]  /*6baa0*/  LDL.LU.64 R8, [R1+0x6890] ;  /* 0x0068900001087983 */ /* 0x000ef60000300a00 */
[----:B------:R-:W-:Y:S11]  /*6bab0*/  @!UPT UIADD3 URZ, URZ, URZ, URZ ;  /* 0x0000003f3f3ff290 */ /* 0x000ff6000fffe03f */
[----:B------:R0:W-:Y:S04]  /*6bac0*/  STL.64 [R1+0x2d0], R24 ;  /* 0x0002d01801007387 */ /* 0x0001e80000100a00 */
[----:B0-----:R-:W2:Y:S01]  /*6bad0*/  LDL.LU.64 R24, [R1+0x6888] ;  /* 0x0068880001187983 */ /* 0x001ea20000300a00 */
[----:B------:R-:W-:Y:S02]  /*6bae0*/  IMAD.MOV.U32 R10, RZ, RZ, R26 ;  /* 0x000000ffff0a7224 */ /* 0x000fe400078e001a */
[----:B------:R-:W-:-:S05]  /*6baf0*/  IMAD.MOV.U32 R11, RZ, RZ, R27 ;  /* 0x000000ffff0b7224 */ /* 0x000fca00078e001b */
[----:B------:R-:W-:Y:S01]  /*6bb00*/  STL [R1+0x5bf8], R11 ;  /* 0x005bf80b01007387 */ /* 0x000fe20000100800 */
[----:B------:R-:W-:Y:S01]  /*6bb10*/  STL [R1+0x5bf4], R10 ;  /* 0x005bf40a01007387 */ /* 0x000fe20000100800 */
[C---:B--2---:R-:W-:Y:S02]  /*6bb20*/  HMMA.16816.F32.BF16 R24, R20.reuse, R24, R12 ;  /* 0x000000181418723c */ /* 0x044fe4000004180c */
[----:B------:R-:W2:Y:S01]  /*6bb30*/  LDL.LU.64 R14, [R1+0x6880] ;  /* 0x00688000010e7983 */ /* 0x000ea20000300a00 */
[----:B------:R-:W2:Y:S11]  /*6bb40*/  LDL.LU.64 R12, [R1+0x6878] ;  /* 0x00687800010c7983 */ /* 0x000eb60000300a00 */
[----:B------:R-:W-:Y:S09]  /*6bb50*/  @!UPT UIADD3 URZ, URZ, URZ, URZ ;  /* 0x0000003f3f3ff290 */ /* 0x000ff2000fffe03f */
[----:B------:R0:W-:Y:S01]  /*6bb60*/  STL.64 [R1+0x2c0], R24 ;  /* 0x0002c01801007387 */ /* 0x0001e20000100a00 */
[----:B------:R2:W-:Y:S03]  /*6bb70*/  STL.64 [R1+0x2c8], R26 ;  /* 0x0002c81a01007387 */ /* 0x0005e60000100a00 */
[----:B0-----:R-:W2:Y:S02]  /*6bb80*/  LDL.LU.64 R24, [R1+0x6870] ;  /* 0x0068700001187983 */ /* 0x001ea40000300a00 */
[C---:B--2---:R-:W-:Y:S02]  /*6bb90*/  HMMA.16816.F32.BF16 R24, R20.reuse, R24, R12 ;  /* 0x000000181418723c */ /* 0x044fe4000004180c */
[----:B------:R-:W2:Y:S01]  /*6bba0*/  LDL.LU.64 R14, [R1+0x6868] ;  /* 0x00686800010e7983 */ /* 0x000ea20000300a00 */
[----:B------:R-:W2:Y:S11]  /*6bbb0*/  LDL.LU.64 R12, [R1+0x6860] ;  /* 0x00686000010c7983 */ /* 0x000eb60000300a00 */
[----:B------:R-:W-:Y:S09]  /*6bbc0*/  @!UPT UIADD3 URZ, URZ, URZ, URZ ;  /* 0x0000003f3f3ff290 */ /* 0x000ff2000fffe03f */
[----:B------:R0:W-:Y:S01]  /*6bbd0*/  STL [R1+0x2b4], R25 ;  /* 0x0002b41901007387 */ /* 0x0001e20000100800 */
[----:B------:R-:W-:Y:S02]  /*6bbe0*/  STL.64 [R1+0x2b8], R26 ;  /* 0x0002b81a01007387 */ /* 0x000fe40000100a00 */
[----:B------:R-:W-:Y:S02]  /*6bbf0*/  IMAD.MOV.U32 R7, RZ, RZ, R24 ;  /* 0x000000ffff077224 */ /* 0x000fe400078e0018 */
[----:B0-----:R-:W2:Y:S03]  /*6bc00*/  LDL.LU.64 R24, [R1+0x6858] ;  /* 0x0068580001187983 */ /* 0x001ea60000300a00 */
[----:B------:R-:W-:Y:S02]  /*6bc10*/  STL [R1+0x5bd4], R7 ;  /* 0x005bd40701007387 */ /* 0x000fe40000100800 */
[----:B------:R-:W-:Y:S01]  /*6bc20*/  STL.64 [R1+0x67f0], R4 ;  /* 0x0067f00401007387 */ /* 0x000fe20000100a00 */
[C---:B--2---:R-:W-:Y:S11]  /*6bc30*/  HMMA.16816.F32.BF16 R12, R20.reuse, R24, R12 ;  /* 0x00000018140c723c */ /* 0x044ff6000004180c */
[----:B------:R-:W-:Y:S11]  /*6bc40*/  @!UPT UIADD3 URZ, URZ, URZ, URZ ;  /* 0x0000003f3f3ff290 */ /* 0x000ff6000fffe03f */
[----:B------:R-:W-:Y:S01]  /*6bc50*/  @!UPT UIADD3 URZ, URZ, URZ, URZ ;  /* 0x0000003f3f3ff290 */ /* 0x000fe2000fffe03f */
[----:B------:R0:W-:Y:S01]  /*6bc60*/  STL.64 [R1+0x2a0], R12 ;  /* 0x0002a00c01007387 */ /* 0x0001e20000100a00 */
[----:B------:R-:W-:Y:S03]  /*6bc70*/  STL.64 [R1+0x2a8], R14 ;  /* 0x0002a80e01007387 */ /* 0x000fe60000100a00 */
[----:B0-----:R-:W4:Y:S01]  /*6bc80*/  LDL.LU.64 R12, [R1+0x6850] ;  /* 0x00685000010c7983 */ /* 0x001f220000300a00 */
[----:B------:R-:W2:Y:S02]  /*6bc90*/  LDL.LU.64 R26, [R1+0x6848] ;  /* 0x00684800011a7983 */ /* 0x000ea40000300a00 */
[----:B------:R-:W-:Y:S02]  /*6bca0*/  IMAD.MOV.U32 R2, RZ, RZ, R24 ;  /* 0x000000ffff027224 */ /* 0x000fe400078e0018 */
[----:B------:R-:W-:Y:S01]  /*6bcb0*/  IMAD.MOV.U32 R0, RZ, RZ, R25 ;  /* 0x000000ffff007224 */ /* 0x000fe200078e0019 */
[----:B----4-:R-:W-:Y:S11]  /*6bcc0*/  HMMA.16816.F32.BF16 R16, R20, R12, R16 ;  /* 0x0000000c1410723c */ /* 0x010ff60000041810 */
[----:B------:R-:W-:Y:S11]  /*6bcd0*/  @!UPT UIADD3 URZ, URZ, URZ, URZ ;  /* 0x0000003f3f3ff290 */ /* 0x000ff6000fffe03f */
[----:B------:R-:W-:Y:S01]  /*6bce0*/  @!UPT UIADD3 URZ, URZ, URZ, URZ ;  /* 0x0000003f3f3ff290 */ /* 0x000fe2000fffe03f */
[----:B------:R-:W-:Y:S01]  /*6bcf0*/  STL.64 [R1+0x290], R16 ;  /* 0x0002901001007387 */ /* 0x000fe20000100a00 */
[----:B------:R-:W-:Y:S02]  /*6bd00*/  STL.64 [R1+0x298], R18 ;  /* 0x0002981201007387 */ /* 0x000fe40000100a00 */
[----:B------:R-:W4:Y:S02]  /*6bd10*/  LDL.64 R24, [R1+0x90] ;  /* 0x0000900001187983 */ /* 0x000f240000100a00 */
[----:B------:R-:W-:Y:S01]  /*6bd20*/  IMAD.MOV.U32 R11, RZ, RZ, R12 ;  /* 0x000000ffff0b7224 */ /* 0x000fe200078e000c */
[----:B----4-:R2:W-:Y:S02]  /*6bd30*/  STL.64 [R1+0x67f8], R24 ;  /* 0x0067f81801007387 */ /* 0x0105e40000100a00 */
[----:B--2---:R-:W-:Y:S02]  /*6bd40*/  IMAD.MOV.U32 R24, RZ, RZ, R26 ;  /* 0x000000ffff187224 */ /* 0x004fe400078e001a */
[----:B------:R-:W-:Y:S01]  /*6bd50*/  IMAD.MOV.U32 R25, RZ, RZ, R27 ;  /* 0x000000ffff197224 */ /* 0x000fe200078e001b */
[----:B------:R-:W2:Y:S01]  /*6bd60*/  LDL.LU R26, [R1+0x6840] ;  /* 0x00684000011a7983 */ /* 0x000ea20000300800 */
[----:B------:R-:W4:Y:S03]  /*6bd70*/  LDL.LU R27, [R1+0x683c] ;  /* 0x00683c00011b7983 */ /* 0x000f260000300800 */
[----:B------:R0:W-:Y:S01]  /*6bd80*/  STL.64 [R1+0x6808], R24 ;  /* 0x0068081801007387 */ /* 0x0001e20000100a00 */
[----:B------:R-:W2:Y:S02]  /*6bd90*/  LDL R12, [R1+0x70] ;  /* 0x00007000010c7983 */ /* 0x000ea40000100800 */
[----:B0-----:R-:W-:-:S02]  /*6bda0*/  IMAD.MOV.U32 R24, RZ, RZ, R29 ;  /* 0x000000ffff187224 */ /* 0x001fc400078e001d */
[----:B------:R-:W2:Y:S01]  /*6bdb0*/  LDL.LU R29, [R1+0x6838] ;  /* 0x00683800011d7983 */ /* 0x000ea20000300800 */
[----:B------:R-:W3:Y:S02]  /*6bdc0*/  LDL R25, [R1+0xb4] ;  /* 0x0000b40001197983 */ /* 0x000ee40000100800 */
[----:B------:R-:W-:Y:S02]  /*6bdd0*/  IMAD.MOV.U32 R10, RZ, RZ, R13 ;  /* 0x000000ffff0a7224 */ /* 0x000fe400078e000d */
[----:B------:R-:W-:Y:S01]  /*6bde0*/  IMAD.MOV.U32 R13, RZ, RZ, R28 ;  /* 0x000000ffff0d7224 */ /* 0x000fe200078e001c */
[----:B--2---:R-:W0:Y:S04]  /*6bdf0*/  LDSM.16.MT88.4 R16, [R29+0x20180] ;  /* 0x020180001d10783b */ /* 0x004e280000004200 */
[----:B---3--:R1:W-:Y:S04]  /*6be00*/  STL.64 [R1+0x6820], R24 ;  /* 0x0068201801007387 */ /* 0x0083e80000100a00 */
[----:B-1----:R-:W2:Y:S01]  /*6be10*/  LDL.64 R24, [R1+0xc0] ;  /* 0x0000c00001187983 */ /* 0x002ea20000100a00 */
[----:B------:R-:W-:Y:S02]  /*6be20*/  STL.64 [R1+0x6800], R12 ;  /* 0x0068000c01007387 */ /* 0x000fe40000100a00 */
[----:B------:R-:W-:Y:S02]  /*6be30*/  STL.64 [R1+0x67c0], R10 ;  /* 0x0067c00a01007387 */ /* 0x000fe40000100a00 */
[----:B------:R1:W-:Y:S02]  /*6be40*/  STL.64 [R1+0x67b8], R8 ;  /* 0x0067b80801007387 */ /* 0x0003e40000100a00 */
[----:B-1----:R-:W3:Y:S01]  /*6be50*/  LDL.LU.64 R8, [R1+0xe10] ;  /* 0x000e100001087983 */ /* 0x002ee20000300a00 */
[----:B------:R-:W3:Y:S03]  /*6be60*/  LDL.LU.64 R10, [R1+0xe18] ;  /* 0x000e1800010a7983 */ /* 0x000ee60000300a00 */
[----:B0-----:R-:W-:Y:S01]  /*6be70*/  STL.64 [R1+0x66c0], R18 ;  /* 0x0066c01201007387 */ /* 0x001fe20000100a00 */
[----:B------:R0:W-:Y:S03]  /*6be80*/  STL.64 [R1+0x66b8], R16 ;  /* 0x0066b81001007387 */ /* 0x0001e60000100a00 */
[----:B0-----:R-:W2:Y:S01]  /*6be90*/  LDL.64 R16, [R1+0x40] ;  /* 0x0000400001107983 */ /* 0x001ea20000100a00 */
[----:B----4-:R-:W-:-:S02]  /*6bea0*/  IMAD.MOV.U32 R12, RZ, RZ, R27 ;  /* 0x000000ffff0c7224 */ /* 0x010fc400078e001b */
[----:B------:R-:W-:-:S07]  /*6beb0*/  IMAD.MOV.U32 R13, RZ, RZ, R26 ;  /* 0x000000ffff0d7224 */ /* 0x000fce00078e001a */
[C---:B---3--:R-:W-:Y:S01]  /*6bec0*/  HMMA.16816.F32.BF16 R8, R20.reuse, R12, R8 ;  /* 0x0000000c1408723c */ /* 0x048fe20000041808 */
[----:B--2---:R0:W-:Y:S11]  /*6bed0*/  STL.64 [R1+0x6770], R16 ;  /* 0x0067701001007387 */ /* 0x0041f60000100a00 */
[----:B------:R-:W-:Y:S11]  /*6bee0*/  @!UPT UIADD3 URZ, URZ, URZ, URZ ;  /* 0x0000003f3f3ff290 */ /* 0x000ff6000fffe03f */
[----:B------:R-:W-:Y:S02]  /*6bef0*/  STL.64 [R1+0x630], R8 ;  /* 0x0006300801007387 */ /* 0x000fe40000100a00 */
[----:B------:R-:W-:Y:S01]  /*6bf00*/  STL.64 [R1+0x638], R10 ;  /* 0x0006380a01007387 */ /* 0x000fe20000100a00 */
[----:B0-----:R-:W2:Y:S04]  /*6bf10*/  LDL.64 R16, [R1+0x50] ;  /* 0x0000500001107983 */ /* 0x001ea80000100a00 */
[----:B--2---:R-:W-:Y:S01]  /*6bf20*/  STL.64 [R1+0x6788], R16 ;  /* 0x0067881001007387 */ /* 0x004fe20000100a00 */
[----:B------:R-:W2:Y:S02]  /*6bf30*/  LDL.LU.64 R12, [R1+0xbb0] ;  /* 0x000bb000010c7983 */ /* 0x000ea40000300a00 */
[----:B------:R-:W3:Y:S02]  /*6bf40*/  LDL.LU.64 R14, [R1+0xbb8] ;  /* 0x000bb800010e7983 */ /* 0x000ee40000300a00 */
[----:B---3--:R-:W-:Y:S01]  /*6bf50*/  STL.64 [R1+0x6818], R14 ;  /* 0x0068180e01007387 */ /* 0x008fe20000100a00 */
[----:B--2---:R0:W-:Y:S03]  /*6bf60*/  STL.64 [R1+0x6810], R12 ;  /* 0x0068100c01007387 */ /* 0x0041e60000100a00 */
[----:B0-----:R-:W2:Y:S01]  /*6bf70*/  LDL.LU.64 R12, [R1+0xcb0] ;  /* 0x000cb000010c7983 */ /* 0x001ea20000300a00 */
[----:B------:R-:W3:Y:S02]  /*6bf80*/  LDL.LU.64 R14, [R1+0xcb8] ;  /* 0x000cb800010e7983 */ /* 0x000ee40000300a00 */
[----:B------:R-:W-:Y:S01]  /*6bf90*/  IMAD.MOV.U32 R16, RZ, RZ, R6 ;  /* 0x000000ffff107224 */ /* 0x000fe200078e0006 */
[----:B---3--:R-:W-:Y:S01]  /*6bfa0*/  STL.64 [R1+0x6830], R14 ;  /* 0x0068300e01007387 */ /* 0x008fe20000100a00 */
[----:B--2---:R0:W-:Y:S03]  /*6bfb0*/  STL.64 [R1+0x6828], R12 ;  /* 0x0068280c01007387 */ /* 0x0041e60000100a00 */
[----:B0-----:R-:W2:Y:S01]  /*6bfc0*/  LDL.LU.64 R12, [R1+0xcf0] ;  /* 0x000cf000010c7983 */ /* 0x001ea20000300a00 */
[----:B------:R-:W2:Y:S02]  /*6bfd0*/  LDL.LU.64 R14, [R1+0xcf8] ;  /* 0x000cf800010e7983 */ /* 0x000ea40000300a00 */
[----:B------:R-:W3:Y:S02]  /*6bfe0*/  LDL.LU.64 R4, [R1+0xb80] ;  /* 0x000b800001047983 */ /* 0x000ee40000300a00 */
[----:B------:R-:W3:Y:S01]  /*6bff0*/  LDL.LU.64 R6, [R1+0xb88] ;  /* 0x000b880001067983 */ /* 0x000ee20000300a00 */
[----:B------:R-:W4:Y:S01]  /*6c000*/  LDL.LU.64 R8, [R1+0xb00] ;  /* 0x000b000001087983 */ /* 0x000f220000300a00 */
[----:B------:R-:W2:Y:S02]  /*6c010*/  LDL.LU.64 R10, [R1+0xb08] ;  /* 0x000b0800010a7983 */ /* 0x000ea40000300a00 */
[----:B------:R-:W-:Y:S01]  /*6c020*/  IMAD.MOV.U32 R17, RZ, RZ, R3 ;  /* 0x000000ffff117224 */ /* 0x000fe200078e0003 */
[----:B--2---:R-:W-:Y:S01]  /*6c030*/  STL.64 [R1+0x67e0], R10 ;  /* 0x0067e00a01007387 */ /* 0x004fe20000100a00 */
[----:B----4-:R0:W-:Y:S03]  /*6c040*/  STL.64 [R1+0x67d8], R8 ;  /* 0x0067d80801007387 */ /* 0x0101e60000100a00 */
[----:B0-----:R-:W2:Y:S01]  /*6c050*/  LDL.LU.64 R8, [R1+0xb20] ;  /* 0x000b200001087983 */ /* 0x001ea20000300a00 */
[----:B------:R-:W2:Y:S02]  /*6c060*/  LDL.LU.64 R10, [R1+0xb28] ;  /* 0x000b2800010a7983 */ /* 0x000ea40000300a00 */
[----:B------:R0:W-:Y:S02]  /*6c070*/  STL.64 [R1+0x67b0], R16 ;  /* 0x0067b01001007387 */ /* 0x0001e40000100a00 */
[----:B0-----:R-:W4:Y:S01]  /*6c080*/  LDL.LU.64 R16, [R1+0xb40] ;  /* 0x000b400001107983 */ /* 0x001f220000300a00 */
[----:B------:R-:W4:Y:S02]  /*6c090*/  LDL.LU.64 R18, [R1+0xb48] ;  /* 0x000b480001127983 */ /* 0x000f240000300a00 */
[----:B------:R-:W2:Y:S01]  /*6c0a0*/  LDL R3, [R1+0x33f4] ;  /* 0x0033f40001037983 */ /* 0x000ea20000100800 */
[----:B------:R-:W-:Y:S01]  /*6c0b0*/  HMMA.16816.F32.BF16 R12, R20, R24, R12 ;  /* 0x00000018140c723c */ /* 0x000fe2000004180c */
[----:B------:R-:W-:-:S02]  /*6c0c0*/  IMAD.MOV.U32 R29, RZ, RZ, R24 ;  /* 0x000000ffff1d7224 */ /* 0x000fc400078e0018 */
[----:B------:R-:W-:Y:S01]  /*6c0d0*/  IMAD.MOV.U32 R28, RZ, RZ, R25 ;  /* 0x000000ffff1c7224 */ /* 0x000fe200078e0019 */
[----:B--2---:R-:W-:Y:S11]  /*6c0e0*/  STL [R1+0x6768], R3 ;  /* 0x0067680301007387 */ /* 0x004ff60000100800 */
[----:B------:R-:W-:Y:S08]  /*6c0f0*/  @!UPT UIADD3 URZ, URZ, URZ, URZ ;  /* 0x0000003f3f3ff290 */ /* 0x000ff0000fffe03f */
[----:B------:R-:W-:Y:S02]  /*6c100*/  STL.64 [R1+0x620], R12 ;  /* 0x0006200c01007387 */ /* 0x000fe40000100a00 */
[----:B------:R0:W-:Y:S02]  /*6c110*/  STL.64 [R1+0x628], R14 ;  /* 0x0006280e01007387 */ /* 0x0001e40000100a00 */
[----:B0-----:R-:W2:Y:S01]  /*6c120*/  LDL.LU.64 R14, [R1+0x6830] ;  /* 0x00683000010e7983 */ /* 0x001ea20000300a00 */
[----:B------:R-:W2:Y:S02]  /*6c130*/  LDL.LU.64 R12, [R1+0x6828] ;  /* 0x00682800010c7983 */ /* 0x000ea40000300a00 */
[----:B------:R-:W2:Y:S02]  /*6c140*/  LDL.LU.64 R24, [R1+0x6820] ;  /* 0x0068200001187983 */ /* 0x000ea40000300a00 */
[C---:B--2---:R-:W-:Y:S01]  /*6c150*/  HMMA.16816.F32.BF16 R24, R20.reuse, R24, R12 ;  /* 0x000000181418723c */ /* 0x044fe2000004180c */
[----:B------:R-:W2:Y:S01]  /*6c160*/  LDL.LU.64 R14, [R1+0x6818] ;  /* 0x00681800010e7983 */ /* 0x000ea20000300a00 */
[----:B------:R-:W2:Y:S11]  /*6c170*/  LDL.LU.64 R12, [R1+0x6810] ;  /* 0x00681000010c7983 */ /* 0x000eb60000300a00 */
[----:B------:R-:W-:Y:S10]  /*6c180*/  @!UPT UIADD3 URZ, URZ, URZ, URZ ;  /* 0x0000003f3f3ff290 */ /* 0x000ff4000fffe03f */
[----:B------:R0:W-:Y:S01]  /*6c190*/  STL.64 [R1+0x610], R24 ;  /* 0x0006101801007387 */ /* 0x0001e20000100a00 */
[----:B------:R2:W-:Y:S03]  /*6c1a0*/  STL.64 [R1+0x618], R26 ;  /* 0x0006181a01007387 */ /* 0x0005e60000100a00 */
[----:B0-----:R-:W2:Y:S02]  /*6c1b0*/  LDL.LU.64 R24, [R1+0x6808] ;  /* 0x0068080001187983 */ /* 0x001ea40000300a00 */
[C---:B--2---:R-:W-:Y:S02]  /*6c1c0*/  HMMA.16816.F32.BF16 R24, R20.reuse, R24, R12 ;  /* 0x000000181418723c */ /* 0x044fe4000004180c */
[----:B------:R-:W2:Y:S11]  /*6c1d0*/  LDL.LU.64 R12, [R1+0x6800] ;  /* 0x00680000010c7983 */ /* 0x000eb60000300a00 */
[----:B------:R-:W-:Y:S10]  /*6c1e0*/  @!UPT UIADD3 URZ, URZ, URZ, URZ ;  /* 0x0000003f3f3ff290 */ /* 0x000ff4000fffe03f */
[----:B------:R0:W-:Y:S01]  /*6c1f0*/  STL.64 [R1+0x600], R24 ;  /* 0x0006001801007387 */ /* 0x0001e20000100a00 */
[----:B------:R-:W-:Y:S03]  /*6c200*/  STL.64 [R1+0x608], R26 ;  /* 0x0006081a01007387 */ /* 0x000fe60000100a00 */
[----:B0-----:R-:W3:Y:S02]  /*6c210*/  LDL.LU.64 R24, [R1+0x67f8] ;  /* 0x0067f80001187983 */ /* 0x001ee40000300a00 */
[C---:B---3--:R-:W-:Y:S01]  /*6c220*/  HMMA.16816.F32.BF16 R4, R20.reuse, R24, R4 ;  /* 0x000000181404723c */ /* 0x048fe20000041804 */
[----:B------:R-:W-:Y:S11]  /*6c230*/  IMAD.MOV.U32 R3, RZ, RZ, R25 ;  /* 0x000000ffff037224 */ /* 0x000ff600078e0019 */
[----:B------:R-:W-:Y:S11]  /*6c240*/  @!UPT UIADD3 URZ, URZ, URZ, URZ ;  /* 0x0000003f3f3ff290 */ /* 0x000ff6000fffe03f */
[----:B------:R0:W-:Y:S01]  /*6c250*/  STL.64 [R1+0x5f0], R4 ;  /* 0x0005f00401007387 */ /* 0x0001e20000100a00 */
[----:B------:R1:W-:Y:S03]  /*6c260*/  STL.64 [R1+0x5f8], R6 ;  /* 0x0005f80601007387 */ /* 0x0003e60000100a00 */
[----:B0-----:R-:W3:Y:S01]  /*6c270*/  LDL.LU.64 R4, [R1+0x67f0] ;  /* 0x0067f00001047983 */ /* 0x001ee20000300a00 */
[----:B------:R-:W4:Y:S01]  /*6c280*/  LDL.LU.64 R24, [R1+0x67e8] ;  /* 0x0067e80001187983 */ /* 0x000f220000300a00 */
[C---:B--2---:R-:W-:Y:S08]  /*6c290*/  HMMA.16816.F32.BF16 R12, R20.reuse, R12, R8 ;  /* 0x0000000c140c723c */ /* 0x044ff00000041808 */
[----:B----4-:R-:W-:Y:S01]  /*6c2a0*/  HMMA.16816.F32.BF16 R16, R20, R24, R16 ;  /* 0x000000181410723c */ /* 0x010fe20000041810 */
[----:B-1----:R-:W-:-:S02]  /*6c2b0*/  IMAD.MOV.U32 R7, RZ, RZ, R24 ;  /* 0x000000ffff077224 */ /* 0x002fc400078e0018 */
[----:B------:R-:W-:Y:S11]  /*6c2c0*/  IMAD.MOV.U32 R6, RZ, RZ, R25 ;  /* 0x000000ffff067224 */ /* 0x000ff600078e0019 */
[----:B------:R-:W-:Y:S09]  /*6c2d0*/  @!UPT UIADD3 URZ, URZ, URZ, URZ ;  /* 0x0000003f3f3ff290 */ /* 0x000ff2000fffe03f */
[----:B------:R0:W-:Y:S01]  /*6c2e0*/  STL.64 [R1+0x5e0], R16 ;  /* 0x0005e01001007387 */ /* 0x0001e20000100a00 */
[----:B------:R1:W-:Y:S03]  /*6c2f0*/  STL.64 [R1+0x5e8], R18 ;  /* 0x0005e81201007387 */ /* 0x0003e60000100a00 */
[----:B0-----:R-:W2:Y:S01]  /*6c300*/  LDL.LU.64 R16, [R1+0x5b0] ;  /* 0x0005b00001107983 */ /* 0x001ea20000300a00 */
[----:B-1----:R-:W2:Y:S02]  /*6c310*/  LDL.LU.64 R18, [R1+0x5b8] ;  /* 0x0005b80001127983 */ /* 0x002ea40000300a00 */
[----:B------:R-:W3:Y:S02]  /*6c320*/  LDL.LU.64 R24, [R1+0xa20] ;  /* 0x000a200001187983 */ /* 0x000ee40000300a00 */
[----:B------:R-:W3:Y:S01]  /*6c330*/  LDL.LU.64 R26, [R1+0xa28] ;  /* 0x000a2800011a7983 */ /* 0x000ee20000300a00 */
[----:B------:R-:W4:Y:S01]  /*6c340*/  LDL.LU.64 R10, [R1+0x67e0] ;  /* 0x0067e000010a7983 */ /* 0x000f220000300a00 */
[----:B------:R-:W4:Y:S02]  /*6c350*/  LDL.LU.64 R8, [R1+0x67d8] ;  /* 0x0067d80001087983 */ /* 0x000f240000300a00 */
[----:B------:R-:W-:Y:S02]  /*6c360*/  STL.64 [R1+0x5d0], R12 ;  /* 0x0005d00c01007387 */ /* 0x000fe40000100a00 */
[----:B------:R0:W-:Y:S02]  /*6c370*/  STL.64 [R1+0x5d8], R14 ;  /* 0x0005d80e01007387 */ /* 0x0001e40000100a00 */
[----:B0-----:R-:W2:Y:S01]  /*6c380*/  LDL.LU.64 R14, [R1+0x67d0] ;  /* 0x0067d000010e7983 */ /* 0x001ea20000300a00 */
[----:B------:R-:W4:Y:S02]  /*6c390*/  LDL.LU.64 R12, [R1+0x67c8] ;  /* 0x0067c800010c7983 */ /* 0x000f240000300a00 */
[C---:B----4-:R-:W-:Y:S11]  /*6c3a0*/  HMMA.16816.F32.BF16 R8, R20.reuse, R12, R8 ;  /* 0x0000000c1408723c */ /* 0x050ff60000041808 */
[----:B------:R-:W-:Y:S11]  /*6c3b0*/  @!UPT UIADD3 URZ, URZ, URZ, URZ ;  /* 0x0000003f3f3ff290 */ /* 0x000ff6000fffe03f */
[----:B------:R-:W-:Y:S01]  /*6c3c0*/  @!UPT UIADD3 URZ, URZ, URZ, URZ ;  /* 0x0000003f3f3ff290 */ /* 0x000fe2000fffe03f */
[----:B------:R-:W-:Y:S01]  /*6c3d0*/  STL.64 [R1+0x5c0], R8 ;  /* 0x0005c00801007387 */ /* 0x000fe20000100a00 */
[----:B------:R0:W-:Y:S03]  /*6c3e0*/  STL.64 [R1+0x5c8], R10 ;  /* 0x0005c80a01007387 */ /* 0x0001e60000100a00 */
[----:B0-----:R-:W4:Y:S01]  /*6c3f0*/  LDL.LU.64 R10, [R1+0x67c0] ;  /* 0x0067c000010a7983 */ /* 0x001f220000300a00 */
[----:B------:R-:W3:Y:S02]  /*6c400*/  LDL.LU.64 R8, [R1+0x67b8] ;  /* 0x0067b80001087983 */ /* 0x000ee40000300a00 */
[----:B--2---:R-:W-:Y:S02]  /*6c410*/  STL.64 [R1+0x66e0], R14 ;  /* 0x0066e00e01007387 */ /* 0x004fe40000100a00 */
[----:B------:R0:W-:Y:S02]  /*6c420*/  STL.64 [R1+0x66d8], R12 ;  /* 0x0066d80c01007387 */ /* 0x0001e40000100a00 */
[----:B0-----:R-:W2:Y:S01]  /*6c430*/  LDL.LU.64 R12, [R1+0x9b0] ;  /* 0x0009b000010c7983 */ /* 0x001ea20000300a00 */
[----:B------:R-:W2:Y:S03]  /*6c440*/  LDL.LU.64 R14, [R1+0x9b8] ;  /* 0x0009b800010e7983 */ /* 0x000ea60000300a00 */
[----:B--2---:R-:W-:Y:S01]  /*6c450*/  STL.64 [R1+0x6780], R14 ;  /* 0x0067800e01007387 */ /* 0x004fe20000100a00 */
[----:B------:R0:W-:Y:S03]  /*6c460*/  STL.64 [R1+0x6778], R12 ;  /* 0x0067780c01007387 */ /* 0x0001e60000100a00 */
[----:B0-----:R-:W2:Y:S01]  /*6c470*/  LDL.LU.64 R12, [R1+0x9c0] ;  /* 0x0009c000010c7983 */ /* 0x001ea20000300a00 */
[----:B------:R-:W2:Y:S01]  /*6c480*/  LDL.LU.64 R14, [R1+0x9c8] ;  /* 0x0009c800010e7983 */ /* 0x000ea20000300a00 */
[C---:B---3--:R-:W-:Y:S08]  /*6c490*/  HMMA.16816.F32.BF16 R16, R20.reuse, R8, R16 ;  /* 0x000000081410723c */ /* 0x048ff00000041810 */
[----:B------:R-:W-:Y:S01]  /*6c4a0*/  HMMA.16816.F32.BF16 R20, R20, R4, R24 ;  /* 0x000000041414723c */ /* 0x000fe20000041818 */
[----:B--2---:R-:W-:Y:S01]  /*6c4b0*/  STL.64 [R1+0x6798], R14 ;  /* 0x0067980e01007387 */ /* 0x004fe20000100a00 */
[----:B------:R0:W-:Y:S03]  /*6c4c0*/  STL.64 [R1+0x6790], R12 ;  /* 0x0067900c01007387 */ /* 0x0001e60000100a00 */
[----:B0-----:R-:W2:Y:S01]  /*6c4d0*/  LDL.LU.64 R12, [R1+0x9e0] ;  /* 0x0009e000010c7983 */ /* 0x001ea20000300a00 */
[----:B------:R-:W2:Y:S09]  /*6c4e0*/  LDL.LU.64 R14, [R1+0x9e8] ;  /* 0x0009e800010e7983 */ /* 0x000eb20000300a00 */
[----:B------:R0:W-:Y:S02]  /*6c4f0*/  STL.64 [R1+0x5b0], R16 ;  /* 0x0005b01001007387 */ /* 0x0001e40000100a00 */
[----:B------:R-:W-:Y:S01]  /*6c500*/  STL.64 [R1+0x5b8], R18 ;  /* 0x0005b81201007387 */ /* 0x000fe20000100a00 */
[----:B0-----:R-:W2:Y:S01]  /*6c510*/  LDL.LU.64 R16, [R1+0x67b0] ;  /* 0x0067b00001107983 */ /* 0x001ea20000300a00 */
[----:B------:R-:W2:Y:S02]  /*6c520*/  LDL.LU.64 R26, [R1+0x67a8] ;  /* 0x0067a800011a7983 */ /* 0x000ea40000300a00 */
[----:B------:R-:W2:Y:S02]  /*6c530*/  LDL.LU.64 R24, [R1+0x67a0] ;  /* 0x0067a00001187983 */ /* 0x000ea40000300a00 */
[----:B------:R4:W-:Y:S01]  /*6c540*/  STL.64 [R1+0x280], R20 ;  /* 0x0002801401007387 */ /* 0x0009e20000100a00 */
[----:B------:R-:W-:Y:S01]  /*6c550*/  STL.64 [R1+0x288], R22 ;  /* 0x0002881601007387 */ /* 0x000fe20000100a00 */
[----:B----4-:R-:W-:-:S02]  /*6c560*/  IMAD.MOV.U32 R20, RZ, RZ, R11 ;  /* 0x000000ffff147224 */ /* 0x010fc400078e000b */
[----:B------:R-:W-:-:S05]  /*6c570*/  IMAD.MOV.U32 R21, RZ, RZ, R10 ;  /* 0x000000ffff157224 */ /* 0x000fca00078e000a */
[----:B------:R0:W-:Y:S02]  /*6c580*/  STL.64 [R1+0x6750], R20 ;  /* 0x0067501401007387 */ /* 0x0001e40000100a00 */
[----:B0-----:R-:W-:Y:S02]  /*6c590*/  IMAD.MOV.U32 R20, RZ, RZ, R2 ;  /* 0x000000ffff147224 */ /* 0x001fe400078e0002 */
[----:B------:R-:W-:-:S05]  /*6c5a0*/  IMAD.MOV.U32 R21, RZ, RZ, R0 ;  /* 0x000000ffff157224 */ /* 0x000fca00078e0000 */
[----:B------:R0:W-:Y:S04]  /*6c5b0*/  STL.64 [R1+0x6760], R20 ;  /* 0x0067601401007387 */ /* 0x0001e80000100a00 */
[----:B0-----:R-:W3:Y:S01]  /*6c5c0*/  LDL.64 R20, [R1+0x30] ;  /* 0x0000300001147983 */ /* 0x001ee20000100a00 */
[----:B------:R-:W-:Y:S01]  /*6c5d0*/  STL.64 [R1+0x6730], R4 ;  /* 0x0067300401007387 */ /* 0x000fe20000100a00 */
[C---:B--2---:R-:W-:Y:S02]  /*6c5e0*/  HMMA.16816.F32.BF16 R16, R24.reuse, R16, R12 ;  /* 0x000000101810723c */ /* 0x044fe4000004180c */
[----:B------:R-:W2:Y:S01]  /*6c5f0*/  LDL.LU.64 R14, [R1+0x6798] ;  /* 0x00679800010e7983 */ /* 0x000ea20000300a00 */
[----:B------:R-:W2:Y:S11]  /*6c600*/  LDL.LU.64 R12, [R1+0x6790] ;  /* 0x00679000010c7983 */ /* 0x000eb60000300a00 */
[----:B------:R-:W-:Y:S09]  /*6c610*/  @!UPT UIADD3 URZ, URZ, URZ, URZ ;  /* 0x0000003f3f3ff290 */ /* 0x000ff2000fffe03f */
[----:B------:R0:W-:Y:S01]  /*6c620*/  STL.64 [R1+0x200], R16 ;  /* 0x0002001001007387 */ /* 0x0001e20000100a00 */
[----:B------:R-:W-:Y:S03]  /*6c630*/  STL.64 [R1+0x208], R18 ;  /* 0x0002081201007387 */ /* 0x000fe60000100a00 */
[----:B0-----:R-:W2:Y:S02]  /*6c640*/  LDL.LU.64 R16, [R1+0x6788] ;  /* 0x0067880001107983 */ /* 0x001ea40000300a00 */
[C---:B--2---:R-:W-:Y:S01]  /*6c650*/  HMMA.16816.F32.BF16 R12, R24.reuse, R16, R12 ;  /* 0x00000010180c723c */ /* 0x044fe2000004180c */
[----:B------:R-:W-:Y:S02]  /*6c660*/  IMAD.MOV.U32 R2, RZ, RZ, R16 ;  /* 0x000000ffff027224 */ /* 0x000fe400078e0010 */
[----:B------:R-:W-:Y:S11]  /*6c670*/  IMAD.MOV.U32 R0, RZ, RZ, R17 ;  /* 0x000000ffff007224 */ /* 0x000ff600078e0011 */
[----:B------:R-:W-:Y:S09]  /*6c680*/  @!UPT UIADD3 URZ, URZ, URZ, URZ ;  /* 0x0000003f3f3ff290 */ /* 0x000ff2000fffe03f */
[----:B------:R-:W-:Y:S01]  /*6c690*/  STL.64 [R1+0x1f0], R12 ;  /* 0x0001f00c01007387 */ /* 0x000fe20000100a00 */
[----:B------:R0:W-:Y:S03]  /*6c6a0*/  STL.64 [R1+0x1f8], R14 ;  /* 0x0001f80e01007387 */ /* 0x0001e60000100a00 */
[----:B0-----:R-:W2:Y:S01]  /*6c6b0*/  LDL.LU.64 R14, [R1+0x6780] ;  /* 0x00678000010e7983 */ /* 0x001ea20000300a00 */
[----:B------:R-:W2:Y:S02]  /*6c6c0*/  LDL.LU.64 R12, [R1+0x6778] ;  /* 0x00677800010c7983 */ /* 0x000ea40000300a00 */
[----:B------:R-:W2:Y:S02]  /*6c6d0*/  LDL.LU.64 R16, [R1+0x6770] ;  /* 0x0067700001107983 */ /* 0x000ea40000300a00 */
[----:B--2---:R-:W-:Y:S01]  /*6c6e0*/  HMMA.16816.F32.BF16 R12, R24, R16, R12 ;  /* 0x00000010180c723c */ /* 0x004fe2000004180c */
[----:B------:R-:W-:-:S02]  /*6c6f0*/  IMAD.MOV.U32 R11, RZ, RZ, R16 ;  /* 0x000000ffff0b7224 */ /* 0x000fc400078e0010 */
[----:B------:R-:W-:Y:S11]  /*6c700*/  IMAD.MOV.U32 R10, RZ, RZ, R17 ;  /* 0x000000ffff0a7224 */ /* 0x000ff600078e0011 */
[----:B------:R-:W-:Y:S09]  /*6c710*/  @!UPT UIADD3 URZ, URZ, URZ, URZ ;  /* 0x0000003f3f3ff290 */ /* 0x000ff2000fffe03f */
[----:B------:R0:W-:Y:S01]  /*6c720*/  STL.64 [R1+0x1e0], R12 ;  /* 0x0001e00c01007387 */ /* 0x0001e20000100a00 */
[----:B------:R-:W-:Y:S02]  /*6c730*/  STL.64 [R1+0x1e8], R14 ;  /* 0x0001e80e01007387 */ /* 0x000fe40000100a00 */
[----:B------:R-:W3:Y:S02]  /*6c740*/  LDL.LU.64 R16, [R1+0x9a0] ;  /* 0x0009a00001107983 */ /* 0x000ee40000300a00 */
[----:B------:R-:W3:Y:S01]  /*6c750*/  LDL.LU.64 R18, [R1+0x9a8] ;  /* 0x0009a80001127983 */ /* 0x000ee20000300a00 */
[----:B0-----:R-:W2:Y:S04]  /*6c760*/  LDL.64 R12, [R1] ;  /* 0x00000000010c7983 */ /* 0x001ea80000100a00 */
[----:B--2---:R0:W-:Y:S01]  /*6c770*/  STL.64 [R1+0x6758], R12 ;  /* 0x0067580c01007387 */ /* 0x0041e20000100a00 */
[----:B------:R-:W-:Y:S02]  /*6c780*/  STL.64 [R1+0x66f0], R10 ;  /* 0x0066f00a01007387 */ /* 0x000fe40000100a00 */
[----:B------:R1:W-:Y:S01]  /*6c790*/  STL.64 [R1+0x66e8], R8 ;  /* 0x0066e80801007387 */ /* 0x0003e20000100a00 */
[----:B0-----:R-:W2:Y:S01]  /*6c7a0*/  LDL.LU.64 R12, [R1+0x990] ;  /* 0x00099000010c7983 */ /* 0x001ea20000300a00 */
[----:B------:R-:W2:Y:S02]  /*6c7b0*/  LDL.LU.64 R14, [R1+0x998] ;  /* 0x00099800010e7983 */ /* 0x000ea40000300a00 */
[----:B-1----:R-:W-:-:S02]  /*6c7c0*/  IMAD.MOV.U32 R8, RZ, RZ, R7 ;  /* 0x000000ffff087224 */ /* 0x002fc400078e0007 */
[----:B------:R-:W-:Y:S01]  /*6c7d0*/  IMAD.MOV.U32 R9, RZ, RZ, R6 ;  /* 0x000000ffff097224 */ /* 0x000fe200078e0006 */
[----:B------:R-:W4:Y:S01]  /*6c7e0*/  LDL.LU.64 R4, [R1+0x1b0] ;  /* 0x0001b00001047983 */ /* 0x000f220000300a00 */
[----:B------:R-:W4:Y:S03]  /*6c7f0*/  LDL.LU.64 R6, [R1+0x1b8] ;  /* 0x0001b80001067983 */ /* 0x000f260000300a00 */
[----:B------:R0:W-:Y:S04]  /*6c800*/  STL.64 [R1+0x6700], R8 ;  /* 0x0067000801007387 */ /* 0x0001e80000100a00 */
[----:B0-----:R-:W2:Y:S01]  /*6c810*/  LDL R8, [R1+0x90] ;  /* 0x0000900001087983 */ /* 0x001ea20000100800 */
[----:B------:R-:W-:-:S02]  /*6c820*/  IMAD.MOV.U32 R9, RZ, RZ, R3 ;  /* 0x000000ffff097224 */ /* 0x000fc400078e0003 */
[----:B------:R-:W3:Y:S03]  /*6c830*/  LDL.LU R3, [R1+0x6768] ;  /* 0x0067680001037983 */ /* 0x000ee60000300800 */
[----:B--2---:R0:W-:Y:S04]  /*6c840*/  STL.64 [R1+0x6710], R8 ;  /* 0x0067100801007387 */ /* 0x0041e80000100a00 */
[----:B0-----:R-:W2:Y:S01]  /*6c850*/  LDL.64 R8, [R1+0xa0] ;  /* 0x0000a00001087983 */ /* 0x001ea20000100a00 */
[C---:B---3--:R-:W-:Y:S03]  /*6c860*/  HMMA.16816.F32.BF16 R16, R24.reuse, R20, R16 ;  /* 0x000000141810723c */ /* 0x048fe60000041810 */
[----:B--2---:R0:W-:Y:S04]  /*6c870*/  STL.64 [R1+0x6728], R8 ;  /* 0x0067280801007387 */ /* 0x0041e80000100a00 */
[----:B0-----:R-:W2:Y:S04]  /*6c880*/  LDL.64 R8, [R1+0xb0] ;  /* 0x0000b00001087983 */ /* 0x001ea80000100a00 */
[----:B--2---:R-:W-:Y:S11]  /*6c890*/  STL.64 [R1+0x6738], R8 ;  /* 0x0067380801007387 */ /* 0x004ff60000100a00 */
[----:B------:R-:W-:Y:S01]  /*6c8a0*/  @!UPT UIADD3 URZ, URZ, URZ, URZ ;  /* 0x0000003f3f3ff290 */ /* 0x000fe2000fffe03f */
[----:B------:R0:W-:Y:S02]  /*6c8b0*/  STL.64 [R1+0x1d0], R16 ;  /* 0x0001d01001007387 */ /* 0x0001e40000100a00 */
[----:B------:R-:W-:Y:S02]  /*6c8c0*/  STL.64 [R1+0x1d8], R18 ;  /* 0x0001d81201007387 */ /* 0x000fe40000100a00 */
[----:B0-----:R-:W-:Y:S02]  /*6c8d0*/  IMAD.MOV.U32 R17, RZ, RZ, R20 ;  /* 0x000000ffff117224 */ /* 0x001fe400078e0014 */
[----:B------:R-:W-:Y:S02]  /*6c8e0*/  IMAD.MOV.U32 R16, RZ, RZ, R21 ;  /* 0x000000ffff107224 */ /* 0x000fe400078e0015 */
[----:B------:R-:W2:Y:S03]  /*6c8f0*/  LDL.LU.64 R20, [R1+0x6760] ;  /* 0x0067600001147983 */ /* 0x000ea60000300a00 */
[----:B------:R0:W-:Y:S02]  /*6c900*/  STL.64 [R1+0x66f8], R16 ;  /* 0x0066f81001007387 */ /* 0x0001e40000100a00 */
[----:B0-----:R-:W3:Y:S01]  /*6c910*/  LDL.LU.64 R16, [R1+0x970] ;  /* 0x0009700001107983 */ /* 0x001ee20000300a00 */
[----:B------:R-:W3:Y:S01]  /*6c920*/  LDL.LU.64 R18, [R1+0x978] ;  /* 0x0009780001127983 */ /* 0x000ee20000300a00 */
[C---:B--2---:R-:W-:Y:S02]  /*6c930*/  HMMA.16816.F32.BF16 R20, R24.reuse, R20, R12 ;  /* 0x000000141814723c */ /* 0x044fe4000004180c */
[----:B------:R-:W3:Y:S11]  /*6c940*/  LDL.LU.64 R12, [R1+0x6758] ;  /* 0x00675800010c7983 */ /* 0x000ef60000300a00 */
[----:B------:R-:W-:Y:S10]  /*6c950*/  @!UPT UIADD3 URZ, URZ, URZ, URZ ;  /* 0x0000003f3f3ff290 */ /* 0x000ff4000fffe03f */
[----:B------:R0:W-:Y:S01]  /*6c960*/  STL.64 [R1+0x1c0], R20 ;  /* 0x0001c01401007387 */ /* 0x0001e20000100a00 */
[----:B------:R4:W-:Y:S03]  /*6c970*/  STL.64 [R1+0x1c8], R22 ;  /* 0x0001c81601007387 */ /* 0x0009e60000100a00 */
[----:B0-----:R-:W4:Y:S02]  /*6c980*/  LDL.LU.64 R20, [R1+0x6750] ;  /* 0x0067500001147983 */ /* 0x001f240000300a00 */
[C---:B----4-:R-:W-:Y:S02]  /*6c990*/  HMMA.16816.F32.BF16 R20, R24.reuse, R20, R4 ;  /* 0x000000141814723c */ /* 0x050fe40000041804 */
[----:B------:R-:W2:Y:S01]  /*6c9a0*/  LDL.LU.64 R4, [R1+0x950] ;  /* 0x0009500001047983 */ /* 0x000ea20000300a00 */
[----:B------:R-:W4:Y:S11]  /*6c9b0*/  LDL.LU.64 R6, [R1+0x958] ;  /* 0x0009580001067983 */ /* 0x000f360000300a00 */
[----:B------:R-:W-:Y:S09]  /*6c9c0*/  @!UPT UIADD3 URZ, URZ, URZ, URZ ;  /* 0x0000003f3f3ff290 */ /* 0x000ff2000fffe03f */
[----:B------:R-:W-:Y:S01]  /*6c9d0*/  STL.64 [R1+0x1b0], R20 ;  /* 0x0001b01401007387 */ /* 0x000fe20000100a00 */
[----:B------:R-:W-:Y:S02]  /*6c9e0*/  STL.64 [R1+0x1b8], R22 ;  /* 0x0001b81601007387 */ /* 0x000fe40000100a00 */
[----:B------:R-:W0:Y:S01]  /*6c9f0*/  LDSM.16.MT88.4 R20, [R3+0x20000] ;  /* 0x020000000314783b */ /* 0x000e220000004200 */
[----:B----4-:R-:W-:Y:S03]  /*6ca00*/  STL.64 [R1+0x6748], R6 ;  /* 0x0067480601007387 */ /* 0x010fe60000100a00 */
[----:B--2---:R1:W-:Y:S02]  /*6ca10*/  STL.64 [R1+0x6740], R4 ;  /* 0x0067400401007387 */ /* 0x0043e40000100a00 */
[----:B-1----:R-:W2:Y:S01]  /*6ca20*/  LDL.LU.64 R4, [R1+0x500] ;  /* 0x0005000001047983 */ /* 0x002ea20000300a00 */
[----:B------:R-:W2:Y:S02]  /*6ca30*/  LDL.LU.64 R6, [R1+0x508] ;  /* 0x0005080001067983 */ /* 0x000ea40000300a00 */
[----:B------:R-:W-:Y:S02]  /*6ca40*/  STL [R1+0x6650], R3 ;  /* 0x0066500301007387 */ /* 0x000fe40000100800 */
[----:B0-----:R-:W-:Y:S01]  /*6ca50*/  STL.64 [R1+0x65a8], R22 ;  /* 0x0065a81601007387 */ /* 0x001fe20000100a00 */
[----:B------:R0:W-:Y:S04]  /*6ca60*/  STL.64 [R1+0x65a0], R20 ;  /* 0x0065a01401007387 */ /* 0x0001e80000100a00 */
[----:B0-----:R-:W4:Y:S01]  /*6ca70*/  LDL.64 R20, [R1+0x70] ;  /* 0x0000700001147983 */ /* 0x001f220000100a00 */
[----:B---3--:R-:W-:Y:S01]  /*6ca80*/  HMMA.16816.F32.BF16 R16, R24, R12, R16 ;  /* 0x0000000c1810723c */ /* 0x008fe20000041810 */
[----:B------:R-:W-:-:S02]  /*6ca90*/  IMAD.MOV.U32 R8, RZ, RZ, R29 ;  /* 0x000000ffff087224 */ /* 0x000fc400078e001d */
[----:B------:R-:W-:Y:S01]  /*6caa0*/  IMAD.MOV.U32 R9, RZ, RZ, R28 ;  /* 0x000000ffff097224 */ /* 0x000fe200078e001c */
[----:B----4-:R0:W-:Y:S11]  /*6cab0*/  STL.64 [R1+0x6708], R20 ;  /* 0x0067081401007387 */ /* 0x0101f60000100a00 */
[----:B------:R-:W-:Y:S08]  /*6cac0*/  @!UPT UIADD3 URZ, URZ, URZ, URZ ;  /* 0x0000003f3f3ff290 */ /* 0x000ff0000fffe03f */
[----:B------:R-:W-:Y:S02]  /*6cad0*/  STL.64 [R1+0x510], R16 ;  /* 0x0005101001007387 */ /* 0x000fe40000100a00 */
[----:B------:R-:W-:Y:S01]  /*6cae0*/  STL.64 [R1+0x518], R18 ;  /* 0x0005181201007387 */ /* 0x000fe20000100a00 */
[----:B0-----:R-:W3:Y:S01]  /*6caf0*/  LDL.LU.64 R20, [R1+0x930] ;  /* 0x0009300001147983 */ /* 0x001ee20000300a00 */
[----:B------:R-:W4:Y:S01]  /*6cb00*/  LDL.LU.64 R22, [R1+0x938] ;  /* 0x0009380001167983 */ /* 0x000f220000300a00 */
[C---:B--2---:R-:W-:Y:S01]  /*6cb10*/  HMMA.16816.F32.BF16 R8, R24.reuse, R8, R4 ;  /* 0x000000081808723c */ /* 0x044fe20000041804 */
[----:B------:R-:W-:Y:S02]  /*6cb20*/  IMAD.MOV.U32 R28, RZ, RZ, R13 ;  /* 0x000000ffff1c7224 */ /* 0x000fe400078e000d */
[----:B------:R-:W-:Y:S01]  /*6cb30*/  IMAD.MOV.U32 R29, RZ, RZ, R12 ;  /* 0x000000ffff1d7224 */ /* 0x000fe200078e000c */
[----:B----4-:R-:W-:Y:S01]  /*6cb40*/  STL.64 [R1+0x6720], R22 ;  /* 0x0067201601007387 */ /* 0x010fe20000100a00 */
[----:B---3--:R0:W-:Y:S03]  /*6cb50*/  STL.64 [R1+0x6718], R20 ;  /* 0x0067181401007387 */ /* 0x0081e60000100a00 */
[----:B0-----:R-:W2:Y:S01]  /*6cb60*/  LDL.LU.64 R20, [R1+0x940] ;  /* 0x0009400001147983 */ /* 0x001ea20000300a00 */
[----:B------:R-:W2:Y:S02]  /*6cb70*/  LDL.LU.64 R22, [R1+0x948] ;  /* 0x0009480001167983 */ /* 0x000ea40000300a00 */
[----:B------:R-:W3:Y:S02]  /*6cb80*/  LDL.LU.64 R16, [R1+0x920] ;  /* 0x0009200001107983 */ /* 0x000ee40000300a00 */
[----:B------:R-:W3:Y:S01]  /*6cb90*/  LDL.LU.64 R18, [R1+0x928] ;  /* 0x0009280001127983 */ /* 0x000ee20000300a00 */
[----:B------:R-:W4:Y:S01]  /*6cba0*/  LDL.LU.64 R12, [R1+0x910] ;  /* 0x00091000010c7983 */ /* 0x000f220000300a00 */
[----:B------:R-:W4:Y:S02]  /*6cbb0*/  LDL.LU.64 R14, [R1+0x918] ;  /* 0x00091800010e7983 */ /* 0x000f240000300a00 */
[----:B------:R-:W-:Y:S02]  /*6cbc0*/  STL [R1+0x6654], R28 ;  /* 0x0066541c01007387 */ /* 0x000fe40000100800 */
[----:B------:R-:W2:Y:S01]  /*6cbd0*/  LDL.LU.64 R6, [R1+0x6748] ;  /* 0x0067480001067983 */ /* 0x000ea20000300a00 */
[----:B------:R-:W2:Y:S03]  /*6cbe0*/  LDL.LU.64 R4, [R1+0x6740] ;  /* 0x0067400001047983 */ /* 0x000ea60000300a00 */
[----:B------:R0:W-:Y:S02]  /*6cbf0*/  STL.64 [R1+0x500], R8 ;  /* 0x0005000801007387 */ /* 0x0001e40000100a00 */
[----:B------:R-:W-:Y:S01]  /*6cc00*/  STL.64 [R1+0x508], R10 ;  /* 0x0005080a01007387 */ /* 0x000fe20000100a00 */
[----:B0-----:R-:W2:Y:S02]  /*6cc10*/  LDL.LU.64 R8, [R1+0x6738] ;  /* 0x0067380001087983 */ /* 0x001ea40000300a00 */
[C---:B--2---:R-:W-:Y:S11]  /*6cc20*/  HMMA.16816.F32.BF16 R4, R24.reuse, R8, R4 ;  /* 0x000000081804723c */ /* 0x044ff60000041804 */
[----:B------:R-:W-:Y:S11]  /*6cc30*/  @!UPT UIADD3 URZ, URZ, URZ, URZ ;  /* 0x0000003f3f3ff290 */ /* 0x000ff6000fffe03f */
[----:B------:R-:W-:Y:S01]  /*6cc40*/  @!UPT UIADD3 URZ, URZ, URZ, URZ ;  /* 0x0000003f3f3ff290 */ /* 0x000fe2000fffe03f */
[----:B------:R0:W-:Y:S01]  /*6cc50*/  STL.64 [R1+0x4f0], R4 ;  /* 0x0004f00401007387 */ /* 0x0001e20000100a00 */
[----:B------:R1:W-:Y:S03]  /*6cc60*/  STL.64 [R1+0x4f8], R6 ;  /* 0x0004f80601007387 */ /* 0x0003e60000100a00 */
[----:B0-----:R-:W2:Y:S01]  /*6cc70*/  LDL.LU.64 R4, [R1+0x6730] ;  /* 0x0067300001047983 */ /* 0x001ea20000300a00 */
[----:B-1----:R-:W-:Y:S02]  /*6cc80*/  IMAD.MOV.U32 R7, RZ, RZ, R8 ;  /* 0x000000ffff077224 */ /* 0x002fe400078e0008 */
[----:B------:R-:W-:Y:S02]  /*6cc90*/  IMAD.MOV.U32 R6, RZ, RZ, R9 ;  /* 0x000000ffff067224 */ /* 0x000fe400078e0009 */
[----:B------:R-:W2:Y:S03]  /*6cca0*/  LDL.LU.64 R8, [R1+0x6728] ;  /* 0x0067280001087983 */ /* 0x000ea60000300a00 */
[----:B------:R-:W-:Y:S01]  /*6ccb0*/  STL.64 [R1+0x66d0], R6 ;  /* 0x0066d00601007387 */ /* 0x000fe20000100a00 */
[----:B--2---:R-:W-:Y:S01]  /*6ccc0*/  HMMA.16816.F32.BF16 R20, R24, R8, R20 ;  /* 0x000000081814723c */ /* 0x004fe20000041814 */
[----:B------:R0:W-:Y:S01]  /*6ccd0*/  STL.64 [R1+0x66c8], R4 ;  /* 0x0066c80401007387 */ /* 0x0001e20000100a00 */
[----:B------:R-:W-:-:S02]  /*6cce0*/  IMAD.MOV.U32 R28, RZ, RZ, R8 ;  /* 0x000000ffff1c7224 */ /* 0x000fc400078e0008 */
[----:B------:R-:W-:Y:S01]  /*6ccf0*/  IMAD.MOV.U32 R3, RZ, RZ, R9 ;  /* 0x000000ffff037224 */ /* 0x000fe200078e0009 */
[----:B0-----:R-:W2:Y:S01]  /*6cd00*/  LDL.LU.64 R4, [R1+0x900] ;  /* 0x0009000001047983 */ /* 0x001ea20000300a00 */
[----:B------:R-:W2:Y:S11]  /*6cd10*/  LDL.LU.64 R6, [R1+0x908] ;  /* 0x0009080001067983 */ /* 0x000eb60000300a00 */
[----:B------:R-:W-:Y:S06]  /*6cd20*/  @!UPT UIADD3 URZ, URZ, URZ, URZ ;  /* 0x0000003f3f3ff290 */ /* 0x000fec000fffe03f */
[----:B------:R-:W-:Y:S01]  /*6cd30*/  STL.64 [R1+0x4e0], R20 ;  /* 0x0004e01401007387 */ /* 0x000fe20000100a00 */
[----:B------:R0:W-:Y:S03]  /*6cd40*/  STL.64 [R1+0x4e8], R22 ;  /* 0x0004e81601007387 */ /* 0x0001e60000100a00 */
[----:B0-----:R-:W2:Y:S01]  /*6cd50*/  LDL.LU.64 R22, [R1+0x6720] ;  /* 0x0067200001167983 */ /* 0x001ea20000300a00 */
[----:B------:R-:W2:Y:S02]  /*6cd60*/  LDL.LU.64 R20, [R1+0x6718] ;  /* 0x0067180001147983 */ /* 0x000ea40000300a00 */
[----:B------:R-:W2:Y:S02]  /*6cd70*/  LDL.LU.64 R8, [R1+0x6710] ;  /* 0x0067100001087983 */ /* 0x000ea40000300a00 */
[C---:B--2---:R-:W-:Y:S01]  /*6cd80*/  HMMA.16816.F32.BF16 R8, R24.reuse, R8, R20 ;  /* 0x000000081808723c */ /* 0x044fe20000041814 */
[----:B------:R-:W4:Y:S11]  /*6cd90*/  LDL.LU.64 R20, [R1+0x6708] ;  /* 0x0067080001147983 */ /* 0x000f360000300a00 */
[----:B------:R-:W-:Y:S11]  /*6cda0*/  @!UPT UIADD3 URZ, URZ, URZ, URZ ;  /* 0x0000003f3f3ff290 */ /* 0x000ff6000fffe03f */
[----:B------:R0:W-:Y:S01]  /*6cdb0*/  STL.64 [R1+0x4d0], R8 ;  /* 0x0004d00801007387 */ /* 0x0001e20000100a00 */
[----:B------:R3:W-:Y:S03]  /*6cdc0*/  STL.64 [R1+0x4d8], R10 ;  /* 0x0004d80a01007387 */ /* 0x0007e60000100a00 */
[----:B0-----:R-:W3:Y:S01]  /*6cdd0*/  LDL.LU.64 R8, [R1+0x6700] ;  /* 0x0067000001087983 */ /* 0x001ee20000300a00 */
[C---:B----4-:R-:W-:Y:S08]  /*6cde0*/  HMMA.16816.F32.BF16 R12, R24.reuse, R20, R12 ;  /* 0x00000014180c723c */ /* 0x050ff0000004180c */
[C---:B---3--:R-:W-:Y:S01]  /*6cdf0*/  HMMA.16816.F32.BF16 R8, R24.reuse, R8, R16 ;  /* 0x000000081808723c */ /* 0x048fe20000041810 */
[----:B------:R-:W2:Y:S11]  /*6ce00*/  LDL.LU.64 R16, [R1+0x66f8] ;  /* 0x0066f80001107983 */ /* 0x000eb60000300a00 */
[----:B------:R-:W-:Y:S11]  /*6ce10*/  @!UPT UIADD3 URZ, URZ, URZ, URZ ;  /* 0x0000003f3f3ff290 */ /* 0x000ff6000fffe03f */
[----:B------:R-:W-:Y:S01]  /*6ce20*/  STL.64 [R1+0x4c0], R8 ;  /* 0x0004c00801007387 */ /* 0x000fe20000100a00 */
[----:B------:R0:W-:Y:S03]  /*6ce30*/  STL.64 [R1+0x4c8], R10 ;  /* 0x0004c80a01007387 */ /* 0x0001e60000100a00 */
[----:B0-----:R-:W3:Y:S01]  /*6ce40*/  LDL.LU.64 R10, [R1+0x66f0] ;  /* 0x0066f000010a7983 */ /* 0x001ee20000300a00 */
[----:B------:R-:W4:Y:S02]  /*6ce50*/  LDL.LU.64 R8, [R1+0x66e8] ;  /* 0x0066e80001087983 */ /* 0x000f240000300a00 */
[----:B------:R-:W-:Y:S02]  /*6ce60*/  STL.64 [R1+0x4b0], R12 ;  /* 0x0004b00c01007387 */ /* 0x000fe40000100a00 */
[----:B------:R0:W-:Y:S02]  /*6ce70*/  STL.64 [R1+0x4b8], R14 ;  /* 0x0004b80e01007387 */ /* 0x0001e40000100a00 */
[----:B0-----:R-:W2:Y:S01]  /*6ce80*/  LDL.LU.64 R14, [R1+0x66e0] ;  /* 0x0066e000010e7983 */ /* 0x001ea20000300a00 */
[----:B------:R-:W2:Y:S02]  /*6ce90*/  LDL.LU.64 R12, [R1+0x66d8] ;  /* 0x0066d800010c7983 */ /* 0x000ea40000300a00 */
[----:B------:R2:W-:Y:S02]  /*6cea0*/  STL.64 [R1+0x66b0], R20 ;  /* 0x0066b01401007387 */ /* 0x0005e40000100a00 */
[C---:B--2---:R-:W-:Y:S01]  /*6ceb0*/  HMMA.16816.F32.BF16 R20, R24.reuse, R12, R4 ;  /* 0x0000000c1814723c */ /* 0x044fe20000041804 */
[----:B------:R-:W4:Y:S01]  /*6cec0*/  LDL.LU.64 R4, [R1+0x8f0] ;  /* 0x0008f00001047983 */ /* 0x000f220000300a00 */
[----:B------:R-:W4:Y:S11]  /*6ced0*/  LDL.LU.64 R6, [R1+0x8f8] ;  /* 0x0008f80001067983 */ /* 0x000f360000300a00 */
[----:B------:R-:W-:Y:S10]  /*6cee0*/  @!UPT UIADD3 URZ, URZ, URZ, URZ ;  /* 0x0000003f3f3ff290 */ /* 0x000ff4000fffe03f */
[----:B------:R-:W-:Y:S01]  /*6cef0*/  STL.64 [R1+0x4a0], R20 ;  /* 0x0004a01401007387 */ /* 0x000fe20000100a00 */
[----:B------:R-:W-:Y:S02]  /*6cf00*/  STL.64 [R1+0x4a8], R22 ;  /* 0x0004a81601007387 */ /* 0x000fe40000100a00 */
[----:B------:R-:W-:Y:S02]  /*6cf10*/  STL.64 [R1+0x65d8], R14 ;  /* 0x0065d80e01007387 */ /* 0x000fe40000100a00 */
[----:B------:R0:W-:Y:S02]  /*6cf20*/  STL.64 [R1+0x65d0], R12 ;  /* 0x0065d00c01007387 */ /* 0x0001e40000100a00 */
[----:B0-----:R-:W2:Y:S04]  /*6cf30*/  LDL.64 R12, [R1+0x10] ;  /* 0x00001000010c7983 */ /* 0x001ea80000100a00 */
[----:B--2---:R0:W-:Y:S04]  /*6cf40*/  STL.64 [R1+0x6658], R12 ;  /* 0x0066580c01007387 */ /* 0x0041e80000100a00 */
[----:B0-----:R-:W2:Y:S01]  /*6cf50*/  LDL.LU.64 R12, [R1+0x590] ;  /* 0x00059000010c7983 */ /* 0x001ea20000300a00 */
[----:B------:R-:W2:Y:S01]  /*6cf60*/  LDL.LU.64 R14, [R1+0x598] ;  /* 0x00059800010e7983 */ /* 0x000ea20000300a00 */
[----:B----4-:R-:W-:Y:S02]  /*6cf70*/  HMMA.16816.F32.BF16 R4, R24, R8, R4 ;  /* 0x000000081804723c */ /* 0x010fe40000041804 */
[----:B--2---:R-:W-:Y:S01]  /*6cf80*/  STL.64 [R1+0x6668], R14 ;  /* 0x0066680e01007387 */ /* 0x004fe20000100a00 */
[----:B------:R0:W-:Y:S02]  /*6cf90*/  STL.64 [R1+0x6660], R12 ;  /* 0x0066600c01007387 */ /* 0x0001e40000100a00 */
[----:B0-----:R-:W-:-:S02]  /*6cfa0*/  IMAD.MOV.U32 R12, RZ, RZ, R17 ;  /* 0x000000ffff0c7224 */ /* 0x001fc400078e0011 */
[----:B------:R-:W-:-:S05]  /*6cfb0*/  IMAD.MOV.U32 R13, RZ, RZ, R16 ;  /* 0x000000ffff0d7224 */ /* 0x000fca00078e0010 */
[----:B------:R3:W-:Y:S02]  /*6cfc0*/  STL.64 [R1+0x6678], R12 ;  /* 0x0066780c01007387 */ /* 0x0007e40000100a00 */
[----:B---3--:R-:W-:Y:S02]  /*6cfd0*/  IMAD.MOV.U32 R12, RZ, RZ, R11 ;  /* 0x000000ffff0c7224 */ /* 0x008fe400078e000b */
[----:B------:R-:W-:-:S05]  /*6cfe0*/  IMAD.MOV.U32 R13, RZ, RZ, R10 ;  /* 0x000000ffff0d7224 */ /* 0x000fca00078e000a */
[----:B------:R0:W-:Y:S01]  /*6cff0*/  STL.64 [R1+0x6690], R12 ;  /* 0x0066900c01007387 */ /* 0x0001e20000100a00 */
[----:B------:R-:W2:Y:S02]  /*6d000*/  LDL.LU.64 R16, [R1+0x6a0] ;  /* 0x0006a00001107983 */ /* 0x000ea40000300a00 */
[----:B------:R-:W2:Y:S02]  /*6d010*/  LDL.LU.64 R18, [R1+0x6a8] ;  /* 0x0006a80001127983 */ /* 0x000ea40000300a00 */
[----:B------:R-:W3:Y:S01]  /*6d020*/  LDL.LU.64 R20, [R1+0x670] ;  /* 0x0006700001147983 */ /* 0x000ee20000300a00 */
[----:B------:R-:W3:Y:S01]  /*6d030*/  LDL.LU.64 R22, [R1+0x678] ;  /* 0x0006780001167983 */ /* 0x000ee20000300a00 */
[----:B0-----:R-:W-:Y:S02]  /*6d040*/  IMAD.MOV.U32 R12, RZ, RZ, R2 ;  /* 0x000000ffff0c7224 */ /* 0x001fe400078e0002 */
[----:B------:R-:W-:-:S05]  /*6d050*/  IMAD.MOV.U32 R13, RZ, RZ, R0 ;  /* 0x000000ffff0d7224 */ /* 0x000fca00078e0000 */
[----:B------:R0:W-:Y:S04]  /*6d060*/  STL.64 [R1+0x66a8], R12 ;  /* 0x0066a80c01007387 */ /* 0x0001e80000100a00 */
[----:B0-----:R-:W3:Y:S01]  /*6d070*/  LDL.64 R12, [R1+0x60] ;  /* 0x00006000010c7983 */ /* 0x001ee20000100a00 */
[----:B------:R-:W-:Y:S02]  /*6d080*/  STL.64 [R1+0x490], R4 ;  /* 0x0004900401007387 */ /* 0x000fe40000100a00 */
[----:B------:R0:W-:Y:S02]  /*6d090*/  STL.64 [R1+0x498], R6 ;  /* 0x0004980601007387 */ /* 0x0001e40000100a00 */
[----:B0-----:R-:W4:Y:S01]  /*6d0a0*/  LDL.LU.64 R6, [R1+0x66d0] ;  /* 0x0066d00001067983 */ /* 0x001f220000300a00 */
[----:B------:R-:W2:Y:S02]  /*6d0b0*/  LDL.LU.64 R4, [R1+0x66c8] ;  /* 0x0066c80001047983 */ /* 0x000ea40000300a00 */
[----:B------:R0:W-:Y:S02]  /*6d0c0*/  STL.64 [R1+0x6670], R8 ;  /* 0x0066700801007387 */ /* 0x0001e40000100a00 */
[----:B0-----:R-:W2:Y:S01]  /*6d0d0*/  LDL.LU.64 R8, [R1+0x640] ;  /* 0x0006400001087983 */ /* 0x001ea20000300a00 */
[----:B------:R-:W2:Y:S03]  /*6d0e0*/  LDL.LU.64 R10, [R1+0x648] ;  /* 0x00064800010a7983 */ /* 0x000ea60000300a00 */
[----:B--2---:R-:W-:Y:S01]  /*6d0f0*/  STL.64 [R1+0x6688], R10 ;  /* 0x0066880a01007387 */ /* 0x004fe20000100a00 */
[----:B------:R0:W-:Y:S03]  /*6d100*/  STL.64 [R1+0x6680], R8 ;  /* 0x0066800801007387 */ /* 0x0001e60000100a00 */
[----:B0-----:R-:W2:Y:S01]  /*6d110*/  LDL.LU.64 R8, [R1+0x650] ;  /* 0x0006500001087983 */ /* 0x001ea20000300a00 */
[----:B------:R-:W2:Y:S01]  /*6d120*/  LDL.LU.64 R10, [R1+0x658] ;  /* 0x00065800010a7983 */ /* 0x000ea20000300a00 */
[----:B------:R-:W-:Y:S02]  /*6d130*/  HMMA.16816.F32.BF16 R24, R24, R4, R16 ;  /* 0x000000041818723c */ /* 0x000fe40000041810 */
[----:B--2---:R-:W-:Y:S01]  /*6d140*/  STL.64 [R1+0x66a0], R10 ;  /* 0x0066a00a01007387 */ /* 0x004fe20000100a00 */
[----:B------:R0:W-:Y:S03]  /*6d150*/  STL.64 [R1+0x6698], R8 ;  /* 0x0066980801007387 */ /* 0x0001e60000100a00 */
[----:B0-----:R-:W2:Y:S01]  /*6d160*/  LDL.LU.64 R8, [R1+0x660] ;  /* 0x0006600001087983 */ /* 0x001ea20000300a00 */
[----:B------:R-:W2:Y:S02]  /*6d170*/  LDL.LU.64 R10, [R1+0x668] ;  /* 0x00066800010a7983 */ /* 0x000ea40000300a00 */
[----:B------:R-:W3:Y:S02]  /*6d180*/  LDL.LU.64 R18, [R1+0x66c0] ;  /* 0x0066c00001127983 */ /* 0x000ee40000300a00 */
[----:B------:R-:W3:Y:S11]  /*6d190*/  LDL.LU.64 R16, [R1+0x66b8] ;  /* 0x0066b80001107983 */ /* 0x000ef60000300a00 */
[----:B------:R-:W-:Y:S01]  /*6d1a0*/  @!UPT UIADD3 URZ, URZ, URZ, URZ ;  /* 0x0000003f3f3ff290 */ /* 0x000fe2000fffe03f */
[----:B------:R0:W-:Y:S01]  /*6d1b0*/  STL.64 [R1+0x1a0], R24 ;  /* 0x0001a01801007387 */ /* 0x0001e20000100a00 */
[----:B------:R1:W-:Y:S03]  /*6d1c0*/  STL.64 [R1+0x1a8], R26 ;  /* 0x0001a81a01007387 */ /* 0x0003e60000100a00 */
[----:B0-----:R-:W2:Y:S01]  /*6d1d0*/  LDL.LU.64 R24, [R1+0x560] ;  /* 0x0005600001187983 */ /* 0x001ea20000300a00 */
[----:B-1----:R-:W2:Y:S02]  /*6d1e0*/  LDL.LU.64 R26, [R1+0x568] ;  /* 0x00056800011a7983 */ /* 0x002ea40000300a00 */
[----:B------:R-:W-:Y:S01]  /*6d1f0*/  STL.64 [R1+0x6630], R4 ;  /* 0x0066300401007387 */ /* 0x000fe20000100a00 */
[C---:B---3--:R-:W-:Y:S11]  /*6d200*/  HMMA.16816.F32.BF16 R20, R16.reuse, R12, R20 ;  /* 0x0000000c1014723c */ /* 0x048ff60000041814 */
[----:B------:R-:W-:Y:S11]  /*6d210*/  @!UPT UIADD3 URZ, URZ, URZ, URZ ;  /* 0x0000003f3f3ff290 */ /* 0x000ff6000fffe03f */
[----:B------:R-:W-:Y:S01]  /*6d220*/  @!UPT UIADD3 URZ, URZ, URZ, URZ ;  /* 0x0000003f3f3ff290 */ /* 0x000fe2000fffe03f */
[----:B------:R0:W-:Y:S01]  /*6d230*/  STL.64 [R1+0x130], R20 ;  /* 0x0001301401007387 */ /* 0x0001e20000100a00 */
[----:B------:R1:W-:Y:S03]  /*6d240*/  STL.64 [R1+0x138], R22 ;  /* 0x0001381601007387 */ /* 0x0003e60000100a00 */
[----:B0-----:R-:W3:Y:S01]  /*6d250*/  LDL.LU.64 R20, [R1+0x66b0] ;  /* 0x0066b00001147983 */ /* 0x001ee20000300a00 */
[----:B-1----:R-:W-:Y:S02]  /*6d260*/  IMAD.MOV.U32 R23, RZ, RZ, R12 ;  /* 0x000000ffff177224 */ /* 0x002fe400078e000c */
[----:B------:R-:W-:Y:S02]  /*6d270*/  IMAD.MOV.U32 R22, RZ, RZ, R13 ;  /* 0x000000ffff167224 */ /* 0x000fe400078e000d */
[----:B------:R-:W2:Y:S03]  /*6d280*/  LDL.LU.64 R12, [R1+0x66a8] ;  /* 0x0066a800010c7983 */ /* 0x000ea60000300a00 */
[----:B------:R-:W-:Y:S01]  /*6d290*/  STL.64 [R1+0x65e8], R22 ;  /* 0x0065e81601007387 */ /* 0x000fe20000100a00 */
[C---:B--2---:R-:W-:Y:S01]  /*6d2a0*/  HMMA.16816.F32.BF16 R12, R16.reuse, R12, R8 ;  /* 0x0000000c100c723c */ /* 0x044fe20000041808 */
[----:B---3--:R0:W-:Y:S04]  /*6d2b0*/  STL.64 [R1+0x65e0], R20 ;  /* 0x0065e01401007387 */ /* 0x0081e80000100a00 */
[----:B0-----:R-:W2:Y:S01]  /*6d2c0*/  LDL.64 R20, [R1+0x20] ;  /* 0x0000200001147983 */ /* 0x001ea20000100a00 */
[----:B------:R-:W3:Y:S02]  /*6d2d0*/  LDL.LU.64 R10, [R1+0x66a0] ;  /* 0x0066a000010a7983 */ /* 0x000ee40000300a00 */
[----:B------:R-:W3:Y:S11]  /*6d2e0*/  LDL.LU.64 R8, [R1+0x6698] ;  /* 0x0066980001087983 */ /* 0x000ef60000300a00 */
[----:B------:R-:W-:Y:S04]  /*6d2f0*/  @!UPT UIADD3 URZ, URZ, URZ, URZ ;  /* 0x0000003f3f3ff290 */ /* 0x000fe8000fffe03f */
[----:B------:R0:W-:Y:S01]  /*6d300*/  STL.64 [R1+0x120], R12 ;  /* 0x0001200c01007387 */ /* 0x0001e20000100a00 */
[----:B------:R3:W-:Y:S03]  /*6d310*/  STL.64 [R1+0x128], R14 ;  /* 0x0001280e01007387 */ /* 0x0007e60000100a00 */
[----:B0-----:R-:W3:Y:S02]  /*6d320*/  LDL.LU.64 R12, [R1+0x6690] ;  /* 0x00669000010c7983 */ /* 0x001ee40000300a00 */
[C---:B---3--:R-:W-:Y:S02]  /*6d330*/  HMMA.16816.F32.BF16 R12, R16.reuse, R12, R8 ;  /* 0x0000000c100c723c */ /* 0x048fe40000041808 */
[----:B------:R-:W3:Y:S01]  /*6d340*/  LDL.LU.64 R10, [R1+0x6688] ;  /* 0x00668800010a7983 */ /* 0x000ee20000300a00 */
[----:B------:R-:W3:Y:S11]  /*6d350*/  LDL.LU.64 R8, [R1+0x6680] ;  /* 0x0066800001087983 */ /* 0x000ef60000300a00 */
[----:B------:R-:W-:Y:S09]  /*6d360*/  @!UPT UIADD3 URZ, URZ, URZ, URZ ;  /* 0x0000003f3f3ff290 */ /* 0x000ff2000fffe03f */
[----:B------:R0:W-:Y:S01]  /*6d370*/  STL.64 [R1+0x110], R12 ;  /* 0x0001100c01007387 */ /* 0x0001e20000100a00 */
[----:B------:R3:W-:Y:S03]  /*6d380*/  STL.64 [R1+0x118], R14 ;  /* 0x0001180e01007387 */ /* 0x0007e60000100a00 */
[----:B0-----:R-:W3:Y:S02]  /*6d390*/  LDL.LU.64 R12, [R1+0x6678] ;  /* 0x00667800010c7983 */ /* 0x001ee40000300a00 */
[C---:B---3--:R-:W-:Y:S02]  /*6d3a0*/  HMMA.16816.F32.BF16 R12, R16.reuse, R12, R8 ;  /* 0x0000000c100c723c */ /* 0x048fe40000041808 */
[----:B------:R-:W3:Y:S11]  /*6d3b0*/  LDL.LU.64 R8, [R1+0x6670] ;  /* 0x0066700001087983 */ /* 0x000ef60000300a00 */
[----:B------:R-:W-:Y:S10]  /*6d3c0*/  @!UPT UIADD3 URZ, URZ, URZ, URZ ;  /* 0x0000003f3f3ff290 */ /* 0x000ff4000fffe03f */
[----:B------:R-:W-:Y:S01]  /*6d3d0*/  STL.64 [R1+0x100], R12 ;  /* 0x0001000c01007387 */ /* 0x000fe20000100a00 */
[----:B------:R0:W-:Y:S03]  /*6d3e0*/  STL.64 [R1+0x108], R14 ;  /* 0x0001080e01007387 */ /* 0x0001e60000100a00 */
[----:B0-----:R-:W2:Y:S01]  /*6d3f0*/  LDL.LU.64 R14, [R1+0x6668] ;  /* 0x00666800010e7983 */ /* 0x001ea20000300a00 */
[----:B------:R-:W2:Y:S02]  /*6d400*/  LDL.LU.64 R12, [R1+0x6660] ;  /* 0x00666000010c7983 */ /* 0x000ea40000300a00 */
[C---:B--2---:R-:W-:Y:S11]  /*6d410*/  HMMA.16816.F32.BF16 R12, R16.reuse, R20, R12 ;  /* 0x00000014100c723c */ /* 0x044ff6000004180c */
[----:B------:R-:W-:Y:S11]  /*6d420*/  @!UPT UIADD3 URZ, URZ, URZ, URZ ;  /* 0x0000003f3f3ff290 */ /* 0x000ff6000fffe03f */
[----:B------:R-:W-:Y:S01]  /*6d430*/  @!UPT UIADD3 URZ, URZ, URZ, URZ ;  /* 0x0000003f3f3ff290 */ /* 0x000fe2000fffe03f */
[----:B------:R0:W-:Y:S01]  /*6d440*/  STL.64 [R1+0xf0], R12 ;  /* 0x0000f00c01007387 */ /* 0x0001e20000100a00 */
[----:B------:R-:W-:Y:S03]  /*6d450*/  STL.64 [R1+0xf8], R14 ;  /* 0x0000f80e01007387 */ /* 0x000fe60000100a00 */
[----:B0-----:R-:W2:Y:S01]  /*6d460*/  LDL.LU.64 R12, [R1+0x6658] ;  /* 0x00665800010c7983 */ /* 0x001ea20000300a00 */
[----:B------:R-:W-:Y:S02]  /*6d470*/  IMAD.MOV.U32 R2, RZ, RZ, R20 ;  /* 0x000000ffff027224 */ /* 0x000fe400078e0014 */
[----:B------:R-:W-:Y:S02]  /*6d480*/  IMAD.MOV.U32 R0, RZ, RZ, R21 ;  /* 0x000000ffff007224 */ /* 0x000fe400078e0015 */
[----:B--2---:R-:W-:Y:S11]  /*6d490*/  HMMA.16816.F32.BF16 R20, R16, R12, R24 ;  /* 0x0000000c1014723c */ /* 0x004ff60000041818 */
[----:B------:R-:W-:Y:S11]  /*6d4a0*/  @!UPT UIADD3 URZ, URZ, URZ, URZ ;  /* 0x0000003f3f3ff290 */ /* 0x000ff6000fffe03f */
[----:B------:R-:W-:Y:S01]  /*6d4b0*/  @!UPT UIADD3 URZ, URZ, URZ, URZ ;  /* 0x0000003f3f3ff290 */ /* 0x000fe2000fffe03f */
[----:B------:R0:W-:Y:S01]  /*6d4c0*/  STL.64 [R1+0xe0], R20 ;  /* 0x0000e01401007387 */ /* 0x0001e20000100a00 */
[----:B------:R1:W-:Y:S03]  /*6d4d0*/  STL.64 [R1+0xe8], R22 ;  /* 0x0000e81601007387 */ /* 0x0003e60000100a00 */
[----:B0-----:R-:W2:Y:S01]  /*6d4e0*/  LDL.LU.64 R20, [R1+0x530] ;  /* 0x0005300001147983 */ /* 0x001ea20000300a00 */
[----:B-1----:R-:W2:Y:S03]  /*6d4f0*/  LDL.LU.64 R22, [R1+0x538] ;  /* 0x0005380001167983 */ /* 0x002ea60000300a00 */
[----:B--2---:R-:W-:Y:S01]  /*6d500*/  STL.64 [R1+0x65f8], R22 ;  /* 0x0065f81601007387 */ /* 0x004fe20000100a00 */
[----:B------:R0:W-:Y:S02]  /*6d510*/  STL.64 [R1+0x65f0], R20 ;  /* 0x0065f01401007387 */ /* 0x0001e40000100a00 */
[----:B0-----:R-:W-:-:S02]  /*6d520*/  IMAD.MOV.U32 R20, RZ, RZ, R28 ;  /* 0x000000ffff147224 */ /* 0x001fc400078e001c */
[----:B------:R-:W-:Y:S01]  /*6d530*/  IMAD.MOV.U32 R21, RZ, RZ, R3 ;  /* 0x000000ffff157224 */ /* 0x000fe200078e0003 */
[----:B------:R-:W2:Y:S01]  /*6d540*/  LDL.LU R28, [R1+0x6654] ;  /* 0x00665400011c7983 */ /* 0x000ea20000300800 */
[----:B------:R-:W2:Y:S03]  /*6d550*/  LDL.LU R3, [R1+0x6650] ;  /* 0x0066500001037983 */ /* 0x000ea60000300800 */
[----:B------:R4:W-:Y:S01]  /*6d560*/  STL.64 [R1+0x6610], R20 ;  /* 0x0066101401007387 */ /* 0x0009e20000100a00 */
[----:B------:R-:W3:Y:S02]  /*6d570*/  LDL.LU.64 R4, [R1+0x570] ;  /* 0x0005700001047983 */ /* 0x000ee40000300a00 */
[----:B----4-:R-:W-:Y:S02]  /*6d580*/  IMAD.MOV.U32 R20, RZ, RZ, R7 ;  /* 0x000000ffff147224 */ /* 0x010fe400078e0007 */
[----:B------:R-:W-:-:S02]  /*6d590*/  IMAD.MOV.U32 R21, RZ, RZ, R6 ;  /* 0x000000ffff157224 */ /* 0x000fc400078e0006 */
[----:B------:R-:W4:Y:S01]  /*6d5a0*/  LDL.LU.64 R6, [R1+0x578] ;  /* 0x0005780001067983 */ /* 0x000f220000300a00 */
[----:B------:R-:W-:Y:S02]  /*6d5b0*/  IMAD.MOV.U32 R11, RZ, RZ, R12 ;  /* 0x000000ffff0b7224 */ /* 0x000fe400078e000c */
[----:B------:R-:W-:Y:S01]  /*6d5c0*/  IMAD.MOV.U32 R10, RZ, RZ, R13 ;  /* 0x000000ffff0a7224 */ /* 0x000fe200078e000d */
[----:B--2---:R-:W0:Y:S04]  /*6d5d0*/  LDSM.16.MT88.4 R24, [R3+0x20080] ;  /* 0x020080000318783b */ /* 0x004e280000004200 */
[----:B----4-:R-:W-:Y:S01]  /*6d5e0*/  STL.64 [R1+0x6640], R6 ;  /* 0x0066400601007387 */ /* 0x010fe20000100a00 */
[----:B---3--:R-:W-:Y:S02]  /*6d5f0*/  STL.64 [R1+0x6638], R4 ;  /* 0x0066380401007387 */ /* 0x008fe40000100a00 */
[----:B------:R1:W-:Y:S02]  /*6d600*/  STL.64 [R1+0x6628], R20 ;  /* 0x0066281401007387 */ /* 0x0003e40000100a00 */
[----:B-1----:R-:W2:Y:S04]  /*6d610*/  LDL.64 R20, [R1+0xc0] ;  /* 0x0000c00001147983 */ /* 0x002ea80000100a00 */
[----:B--2---:R1:W-:Y:S04]  /*6d620*/  STL.64 [R1+0x6648], R20 ;  /* 0x0066481401007387 */ /* 0x0043e80000100a00 */
[----:B-1----:R-:W2:Y:S01]  /*6d630*/  LDL.LU.64 R20, [R1+0x580] ;  /* 0x0005800001147983 */ /* 0x002ea20000300a00 */
[----:B------:R-:W2:Y:S02]  /*6d640*/  LDL.LU.64 R22, [R1+0x588] ;  /* 0x0005880001167983 */ /* 0x000ea40000300a00 */
[----:B------:R-:W3:Y:S02]  /*6d650*/  LDL.LU.64 R12, [R1+0x400] ;  /* 0x00040000010c7983 */ /* 0x000ee40000300a00 */
[----:B------:R-:W4:Y:S02]  /*6d660*/  LDL.LU.64 R14, [R1+0x408] ;  /* 0x00040800010e7983 */ /* 0x000f240000300a00 */
[----:B------:R-:W-:-:S02]  /*6d670*/  IMAD.MOV.U32 R4, RZ, RZ, R29 ;  /* 0x000000ffff047224 */ /* 0x000fc400078e001d */
[----:B------:R-:W-:Y:S01]  /*6d680*/  IMAD.MOV.U32 R5, RZ, RZ, R28 ;  /* 0x000000ffff057224 */ /* 0x000fe200078e001c */
[----:B----4-:R-:W-:Y:S01]  /*6d690*/  STL.64 [R1+0x6608], R14 ;  /* 0x0066080e01007387 */ /* 0x010fe20000100a00 */
[----:B---3--:R1:W-:Y:S03]  /*6d6a0*/  STL.64 [R1+0x6600], R12 ;  /* 0x0066000c01007387 */ /* 0x0083e60000100a00 */
[----:B-1----:R-:W3:Y:S01]  /*6d6b0*/  LDL.LU.64 R12, [R1+0x540] ;  /* 0x00054000010c7983 */ /* 0x002ee20000300a00 */
[----:B------:R-:W4:Y:S01]  /*6d6c0*/  LDL.LU.64 R14, [R1+0x548] ;  /* 0x00054800010e7983 */ /* 0x000f220000300a00 */
[C---:B--2---:R-:W-:Y:S02]  /*6d6d0*/  HMMA.16816.F32.BF16 R4, R16.reuse, R4, R20 ;  /* 0x000000041004723c */ /* 0x044fe40000041814 */
[----:B----4-:R-:W-:Y:S01]  /*6d6e0*/  STL.64 [R1+0x6620], R14 ;  /* 0x0066200e01007387 */ /* 0x010fe20000100a00 */
[----:B---3--:R1:W-:Y:S03]  /*6d6f0*/  STL.64 [R1+0x6618], R12 ;  /* 0x0066180c01007387 */ /* 0x0083e60000100a00 */
[----:B-1----:R-:W2:Y:S01]  /*6d700*/  LDL.LU.64 R12, [R1+0x550] ;  /* 0x00055000010c7983 */ /* 0x002ea20000300a00 */
[----:B------:R-:W2:Y:S02]  /*6d710*/  LDL.LU.64 R14, [R1+0x558] ;  /* 0x00055800010e7983 */ /* 0x000ea40000300a00 */
[----:B------:R-:W-:Y:S02]  /*6d720*/  STL.64 [R1+0x65c8], R10 ;  /* 0x0065c80a01007387 */ /* 0x000fe40000100a00 */
[----:B------:R1:W-:Y:S02]  /*6d730*/  STL.64 [R1+0x65c0], R8 ;  /* 0x0065c00801007387 */ /* 0x0003e40000100a00 */
[----:B-1----:R-:W3:Y:S01]  /*6d740*/  LDL.64 R8, [R1+0x90] ;  /* 0x0000900001087983 */ /* 0x002ee20000100a00 */
[----:B0-----:R-:W-:Y:S02]  /*6d750*/  STL.64 [R1+0x64c8], R26 ;  /* 0x0064c81a01007387 */ /* 0x001fe40000100a00 */
[----:B------:R0:W-:Y:S02]  /*6d760*/  STL.64 [R1+0x64c0], R24 ;  /* 0x0064c01801007387 */ /* 0x0001e40000100a00 */
[----:B0-----:R-:W4:Y:S01]  /*6d770*/  LDL.64 R24, [R1+0x80] ;  /* 0x0000800001187983 */ /* 0x001f220000100a00 */
[----:B------:R-:W2:Y:S04]  /*6d780*/  LDL.LU.64 R20, [R1+0x6648] ;  /* 0x0066480001147983 */ /* 0x000ea80000300a00 */
[----:B------:R-:W-:Y:S02]  /*6d790*/  STL.64 [R1+0x450], R4 ;  /* 0x0004500401007387 */ /* 0x000fe40000100a00 */
[----:B------:R0:W-:Y:S02]  /*6d7a0*/  STL.64 [R1+0x458], R6 ;  /* 0x0004580601007387 */ /* 0x0001e40000100a00 */
[----:B0-----:R-:W2:Y:S01]  /*6d7b0*/  LDL.LU.64 R6, [R1+0x6640] ;  /* 0x0066400001067983 */ /* 0x001ea20000300a00 */
[----:B------:R-:W2:Y:S02]  /*6d7c0*/  LDL.LU.64 R4, [R1+0x6638] ;  /* 0x0066380001047983 */ /* 0x000ea40000300a00 */
        /* <DEDUP_REMOVED lines=10> */
[C---:B--2---:R-:W-:Y:S01]  /*6d870*/  HMMA.16816.F32.BF16 R20, R16.reuse, R20, R12 ;  /* 0x000000141014723c */ /* 0x044fe2000004180c */
[----:B------:R0:W-:Y:S04]  /*6d880*/  STL.64 [R1+0x65b0], R4 ;  /* 0x0065b00401007387 */ /* 0x0001e80000100a00 */
[----:B0-----:R-:W2:Y:S01]  /*6d890*/  LDL.LU.64 R4, [R1+0x520] ;  /* 0x0005200001047983 */ /* 0x001ea20000300a00 */
[----:B------:R-:W2:Y:S02]  /*6d8a0*/  LDL.LU.64 R6, [R1+0x528] ;  /* 0x0005280001067983 */ /* 0x000ea40000300a00 */
[----:B------:R-:W2:Y:S02]  /*6d8b0*/  LDL.LU.64 R14, [R1+0x6620] ;  /* 0x00662000010e7983 */ /* 0x000ea40000300a00 */
[----:B------:R-:W2:Y:S11]  /*6d8c0*/  LDL.LU.64 R12, [R1+0x6618] ;  /* 0x00661800010c7983 */ /* 0x000eb60000300a00 */
[----:B------:R-:W-:Y:S02]  /*6d8d0*/  @!UPT UIADD3 URZ, URZ, URZ, URZ ;  /* 0x0000003f3f3ff290 */ /* 0x000fe4000fffe03f */
[----:B------:R0:W-:Y:S01]  /*6d8e0*/  STL.64 [R1+0x430], R20 ;  /* 0x0004301401007387 */ /* 0x0001e20000100a00 */
[----:B------:R2:W-:Y:S03]  /*6d8f0*/  STL.64 [R1+0x438], R22 ;  /* 0x0004381601007387 */ /* 0x0005e60000100a00 */
[----:B0-----:R-:W2:Y:S02]  /*6d900*/  LDL.LU.64 R20, [R1+0x6610] ;  /* 0x0066100001147983 */ /* 0x001ea40000300a00 */
[C---:B--2---:R-:W-:Y:S02]  /*6d910*/  HMMA.16816.F32.BF16 R20, R16.reuse, R20, R12 ;  /* 0x000000141014723c */ /* 0x044fe4000004180c */
[----:B------:R-:W4:Y:S01]  /*6d920*/  LDL.LU.64 R14, [R1+0x6608] ;  /* 0x00660800010e7983 */ /* 0x000f220000300a00 */
[----:B------:R-:W4:Y:S11]  /*6d930*/  LDL.LU.64 R12, [R1+0x6600] ;  /* 0x00660000010c7983 */ /* 0x000f360000300a00 */
[----:B------:R-:W-:Y:S09]  /*6d940*/  @!UPT UIADD3 URZ, URZ, URZ, URZ ;  /* 0x0000003f3f3ff290 */ /* 0x000ff2000fffe03f */
[----:B------:R-:W-:Y:S01]  /*6d950*/  STL.64 [R1+0x420], R20 ;  /* 0x0004201401007387 */ /* 0x000fe20000100a00 */
[----:B------:R0:W-:Y:S03]  /*6d960*/  STL.64 [R1+0x428], R22 ;  /* 0x0004281601007387 */ /* 0x0001e60000100a00 */
[----:B0-----:R-:W2:Y:S01]  /*6d970*/  LDL.LU.64 R22, [R1+0x65f8] ;  /* 0x0065f80001167983 */ /* 0x001ea20000300a00 */
[----:B------:R-:W2:Y:S02]  /*6d980*/  LDL.LU.64 R20, [R1+0x65f0] ;  /* 0x0065f00001147983 */ /* 0x000ea40000300a00 */
[----:B---3--:R-:W-:Y:S02]  /*6d990*/  IMAD.MOV.U32 R27, RZ, RZ, R8 ;  /* 0x000000ffff1b7224 */ /* 0x008fe400078e0008 */
[----:B------:R-:W-:Y:S01]  /*6d9a0*/  IMAD.MOV.U32 R26, RZ, RZ, R9 ;  /* 0x000000ffff1a7224 */ /* 0x000fe200078e0009 */
[C---:B----4-:R-:W-:Y:S08]  /*6d9b0*/  HMMA.16816.F32.BF16 R12, R16.reuse, R24, R12 ;  /* 0x00000018100c723c */ /* 0x050ff0000004180c */
[C---:B--2---:R-:W-:Y:S11]  /*6d9c0*/  HMMA.16816.F32.BF16 R20, R16.reuse, R8, R20 ;  /* 0x000000081014723c */ /* 0x044ff60000041814 */
[----:B------:R-:W-:Y:S11]  /*6d9d0*/  @!UPT UIADD3 URZ, URZ, URZ, URZ ;  /* 0x0000003f3f3ff290 */ /* 0x000ff6000fffe03f */
[----:B------:R-:W-:Y:S01]  /*6d9e0*/  @!UPT UIADD3 URZ, URZ, URZ, URZ ;  /* 0x0000003f3f3ff290 */ /* 0x000fe2000fffe03f */
[----:B------:R-:W-:Y:S01]  /*6d9f0*/  STL.64 [R1+0x410], R20 ;  /* 0x0004101401007387 */ /* 0x000fe20000100a00 */
[----:B------:R0:W-:Y:S03]  /*6da00*/  STL.64 [R1+0x418], R22 ;  /* 0x0004181601007387 */ /* 0x0001e60000100a00 */
[----:B0-----:R-:W2:Y:S01]  /*6da10*/  LDL.LU.64 R22, [R1+0x65e8] ;  /* 0x0065e80001167983 */ /* 0x001ea20000300a00 */
[----:B------:R-:W3:Y:S02]  /*6da20*/  LDL.LU.64 R20, [R1+0x65e0] ;  /* 0x0065e00001147983 */ /* 0x000ee40000300a00 */
[----:B------:R-:W4:Y:S02]  /*6da30*/  LDL.LU.64 R8, [R1+0x460] ;  /* 0x0004600001087983 */ /* 0x000f240000300a00 */
[----:B------:R-:W4:Y:S01]  /*6da40*/  LDL.LU.64 R10, [R1+0x468] ;  /* 0x00046800010a7983 */ /* 0x000f220000300a00 */
[----:B------:R-:W-:Y:S01]  /*6da50*/  STL.64 [R1+0x400], R12 ;  /* 0x0004000c01007387 */ /* 0x000fe20000100a00 */
[----:B------:R0:W-:Y:S03]  /*6da60*/  STL.64 [R1+0x408], R14 ;  /* 0x0004080e01007387 */ /* 0x0001e60000100a00 */
[----:B0-----:R-:W2:Y:S01]  /*6da70*/  LDL.LU.64 R14, [R1+0x65d8] ;  /* 0x0065d800010e7983 */ /* 0x001ea20000300a00 */
[----:B------:R-:W4:Y:S02]  /*6da80*/  LDL.LU.64 R12, [R1+0x65d0] ;  /* 0x0065d000010c7983 */ /* 0x000f240000300a00 */
[----:B------:R0:W-:Y:S02]  /*6da90*/  STL.64 [R1+0x6510], R24 ;  /* 0x0065101801007387 */ /* 0x0001e40000100a00 */
[----:B------:R-:W-:Y:S01]  /*6daa0*/  STL.64 [R1+0x6578], R26 ;  /* 0x0065781a01007387 */ /* 0x000fe20000100a00 */
[----:B0-----:R-:W2:Y:S01]  /*6dab0*/  LDL.64 R24, [R1+0x50] ;  /* 0x0000500001187983 */ /* 0x001ea20000100a00 */
[C---:B---3--:R-:W-:Y:S08]  /*6dac0*/  HMMA.16816.F32.BF16 R4, R16.reuse, R20, R4 ;  /* 0x000000141004723c */ /* 0x048ff00000041804 */
[----:B----4-:R-:W-:Y:S01]  /*6dad0*/  HMMA.16816.F32.BF16 R8, R16, R12, R8 ;  /* 0x0000000c1008723c */ /* 0x010fe20000041808 */
[----:B------:R-:W-:-:S02]  /*6dae0*/  IMAD.MOV.U32 R29, RZ, RZ, R20 ;  /* 0x000000ffff1d7224 */ /* 0x000fc400078e0014 */
[----:B------:R-:W-:Y:S01]  /*6daf0*/  IMAD.MOV.U32 R28, RZ, RZ, R21 ;  /* 0x000000ffff1c7224 */ /* 0x000fe200078e0015 */
[----:B--2---:R-:W-:Y:S11]  /*6db00*/  STL.64 [R1+0x6588], R24 ;  /* 0x0065881801007387 */ /* 0x004ff60000100a00 */
[----:B------:R0:W-:Y:S02]  /*6db10*/  STL.64 [R1+0x3f0], R4 ;  /* 0x0003f00401007387 */ /* 0x0001e40000100a00 */
[----:B------:R1:W-:Y:S01]  /*6db20*/  STL.64 [R1+0x3f8], R6 ;  /* 0x0003f80601007387 */ /* 0x0003e20000100a00 */
[----:B0-----:R-:W2:Y:S01]  /*6db30*/  LDL.LU.64 R4, [R1+0x310] ;  /* 0x0003100001047983 */ /* 0x001ea20000300a00 */
[----:B-1----:R-:W2:Y:S02]  /*6db40*/  LDL.LU.64 R6, [R1+0x318] ;  /* 0x0003180001067983 */ /* 0x002ea40000300a00 */
[----:B------:R-:W-:-:S02]  /*6db50*/  IMAD.MOV.U32 R24, RZ, RZ, R23 ;  /* 0x000000ffff187224 */ /* 0x000fc400078e0017 */
[----:B------:R-:W-:Y:S01]  /*6db60*/  IMAD.MOV.U32 R25, RZ, RZ, R22 ;  /* 0x000000ffff197224 */ /* 0x000fe200078e0016 */
[----:B------:R-:W3:Y:S01]  /*6db70*/  LDL.LU.64 R20, [R1+0x260] ;  /* 0x0002600001147983 */ /* 0x000ee20000300a00 */
[----:B------:R-:W3:Y:S02]  /*6db80*/  LDL.LU.64 R22, [R1+0x268] ;  /* 0x0002680001167983 */ /* 0x000ee40000300a00 */
[----:B------:R-:W-:Y:S02]  /*6db90*/  STL.64 [R1+0x3e0], R8 ;  /* 0x0003e00801007387 */ /* 0x000fe40000100a00 */
[----:B------:R0:W-:Y:S02]  /*6dba0*/  STL.64 [R1+0x3e8], R10 ;  /* 0x0003e80a01007387 */ /* 0x0001e40000100a00 */
[----:B0-----:R-:W4:Y:S01]  /*6dbb0*/  LDL.LU.64 R10, [R1+0x65c8] ;  /* 0x0065c800010a7983 */ /* 0x001f220000300a00 */
[----:B------:R-:W2:Y:S02]  /*6dbc0*/  LDL.LU.64 R8, [R1+0x65c0] ;  /* 0x0065c00001087983 */ /* 0x000ea40000300a00 */
[----:B------:R-:W-:Y:S02]  /*6dbd0*/  STL.64 [R1+0x64f0], R14 ;  /* 0x0064f00e01007387 */ /* 0x000fe40000100a00 */
[----:B------:R0:W-:Y:S02]  /*6dbe0*/  STL.64 [R1+0x64e8], R12 ;  /* 0x0064e80c01007387 */ /* 0x0001e40000100a00 */
[----:B0-----:R-:W2:Y:S04]  /*6dbf0*/  LDL R12, [R1+0x40] ;  /* 0x00004000010c7983 */ /* 0x001ea80000100800 */
[----:B------:R-:W2:Y:S04]  /*6dc00*/  LDL R13, [R1+0x44] ;  /* 0x00004400010d7983 */ /* 0x000ea80000100800 */
[----:B--2---:R0:W-:Y:S04]  /*6dc10*/  STL.64 [R1+0x6580], R12 ;  /* 0x0065800c01007387 */ /* 0x0041e80000100a00 */
[----:B0-----:R-:W2:Y:S01]  /*6dc20*/  LDL.LU.64 R12, [R1+0x1490] ;  /* 0x00149000010c7983 */ /* 0x001ea20000300a00 */
[----:B------:R-:W2:Y:S01]  /*6dc30*/  LDL.LU.64 R14, [R1+0x1498] ;  /* 0x00149800010e7983 */ /* 0x000ea20000300a00 */
[C---:B------:R-:W-:Y:S02]  /*6dc40*/  HMMA.16816.F32.BF16 R4, R16.reuse, R8, R4 ;  /* 0x000000081004723c */ /* 0x040fe40000041804 */
[----:B--2---:R-:W-:Y:S01]  /*6dc50*/  STL.64 [R1+0x6598], R14 ;  /* 0x0065980e01007387 */ /* 0x004fe20000100a00 */
[----:B------:R0:W-:Y:S03]  /*6dc60*/  STL.64 [R1+0x6590], R12 ;  /* 0x0065900c01007387 */ /* 0x0001e60000100a00 */
[----:B0-----:R-:W2:Y:S01]  /*6dc70*/  LDL.LU.64 R12, [R1+0x14a0] ;  /* 0x0014a000010c7983 */ /* 0x001ea20000300a00 */
[----:B------:R-:W2:Y:S11]  /*6dc80*/  LDL.LU.64 R14, [R1+0x14a8] ;  /* 0x0014a800010e7983 */ /* 0x000eb60000300a00 */
[----:B------:R-:W-:Y:S05]  /*6dc90*/  @!UPT UIADD3 URZ, URZ, URZ, URZ ;  /* 0x0000003f3f3ff290 */ /* 0x000fea000fffe03f */
[----:B------:R-:W-:Y:S02]  /*6dca0*/  STL.64 [R1+0x3d0], R4 ;  /* 0x0003d00401007387 */ /* 0x000fe40000100a00 */
[----:B------:R0:W-:Y:S02]  /*6dcb0*/  STL.64 [R1+0x3d8], R6 ;  /* 0x0003d80601007387 */ /* 0x0001e40000100a00 */
[----:B0-----:R-:W2:Y:S01]  /*6dcc0*/  LDL.LU.64 R6, [R1+0x65b8] ;  /* 0x0065b80001067983 */ /* 0x001ea20000300a00 */
[----:B------:R-:W3:Y:S02]  /*6dcd0*/  LDL.LU.64 R4, [R1+0x65b0] ;  /* 0x0065b00001047983 */ /* 0x000ee40000300a00 */
[----:B------:R-:W-:Y:S01]  /*6dce0*/  STL [R1+0x64d4], R9 ;  /* 0x0064d40901007387 */ /* 0x000fe20000100800 */
[----:B---3--:R-:W-:Y:S01]  /*6dcf0*/  HMMA.16816.F32.BF16 R16, R16, R4, R20 ;  /* 0x000000041010723c */ /* 0x008fe20000041814 */
[----:B------:R-:W3:Y:S01]  /*6dd00*/  LDL.LU.64 R22, [R1+0x65a8] ;  /* 0x0065a80001167983 */ /* 0x000ee20000300a00 */
[----:B------:R-:W3:Y:S11]  /*6dd10*/  LDL.LU.64 R20, [R1+0x65a0] ;  /* 0x0065a00001147983 */ /* 0x000ef60000300a00 */
[----:B------:R-:W-:Y:S10]  /*6dd20*/  @!UPT UIADD3 URZ, URZ, URZ, URZ ;  /* 0x0000003f3f3ff290 */ /* 0x000ff4000fffe03f */
[----:B------:R4:W-:Y:S01]  /*6dd30*/  STL.64 [R1+0xd0], R16 ;  /* 0x0000d01001007387 */ /* 0x0009e20000100a00 */
[----:B------:R-:W-:Y:S02]  /*6dd40*/  STL.64 [R1+0xd8], R18 ;  /* 0x0000d81201007387 */ /* 0x000fe40000100a00 */
[----:B----4-:R-:W-:Y:S02]  /*6dd50*/  IMAD.MOV.U32 R16, RZ, RZ, R11 ;  /* 0x000000ffff107224 */ /* 0x010fe400078e000b */
[----:B------:R-:W-:-:S05]  /*6dd60*/  IMAD.MOV.U32 R17, RZ, RZ, R10 ;  /* 0x000000ffff117224 */ /* 0x000fca00078e000a */
[----:B------:R0:W-:Y:S04]  /*6dd70*/  STL.64 [R1+0x6550], R16 ;  /* 0x0065501001007387 */ /* 0x0001e80000100a00 */
[----:B0-----:R-:W4:Y:S01]  /*6dd80*/  LDL.LU.64 R16, [R1+0x1480] ;  /* 0x0014800001107983 */ /* 0x001f220000300a00 */
[----:B------:R-:W4:Y:S02]  /*6dd90*/  LDL.LU.64 R18, [R1+0x1488] ;  /* 0x0014880001127983 */ /* 0x000f240000300a00 */
[----:B------:R-:W-:Y:S02]  /*6dda0*/  STL [R1+0x64d0], R5 ;  /* 0x0064d00501007387 */ /* 0x000fe40000100800 */
[----:B--2---:R-:W-:Y:S01]  /*6ddb0*/  STL.64 [R1+0x6560], R6 ;  /* 0x0065600601007387 */ /* 0x004fe20000100a00 */
[----:B------:R0:W-:Y:S04]  /*6ddc0*/  STL [R1+0x6558], R4 ;  /* 0x0065580401007387 */ /* 0x0001e80000100800 */
[----:B0-----:R-:W2:Y:S01]  /*6ddd0*/  LDL.64 R4, [R1+0x30] ;  /* 0x0000300001047983 */ /* 0x001ea20000100a00 */
[C---:B---3--:R-:W-:Y:S03]  /*6dde0*/  HMMA.16816.F32.BF16 R24, R20.reuse, R24, R12 ;  /* 0x000000181418723c */ /* 0x048fe6000004180c */
[----:B------:R-:W3:Y:S01]  /*6ddf0*/  LDL.LU.64 R14, [R1+0x6598] ;  /* 0x00659800010e7983 */ /* 0x000ee20000300a00 */
[----:B------:R-:W3:Y:S11]  /*6de00*/  LDL.LU.64 R12, [R1+0x6590] ;  /* 0x00659000010c7983 */ /* 0x000ef60000300a00 */
[----:B------:R-:W-:Y:S08]  /*6de10*/  @!UPT UIADD3 URZ, URZ, URZ, URZ ;  /* 0x0000003f3f3ff290 */ /* 0x000ff0000fffe03f */
[----:B------:R0:W-:Y:S01]  /*6de20*/  STL.64 [R1+0x350], R24 ;  /* 0x0003501801007387 */ /* 0x0001e20000100a00 */
[----:B------:R-:W-:Y:S03]  /*6de30*/  STL.64 [R1+0x358], R26 ;  /* 0x0003581a01007387 */ /* 0x000fe60000100a00 */
[----:B0-----:R-:W3:Y:S02]  /*6de40*/  LDL.LU.64 R24, [R1+0x6588] ;  /* 0x0065880001187983 */ /* 0x001ee40000300a00 */
[----:B---3--:R-:W-:Y:S11]  /*6de50*/  HMMA.16816.F32.BF16 R12, R20, R24, R12 ;  /* 0x00000018140c723c */ /* 0x008ff6000004180c */
[----:B------:R-:W-:Y:S11]  /*6de60*/  @!UPT UIADD3 URZ, URZ, URZ, URZ ;  /* 0x0000003f3f3ff290 */ /* 0x000ff6000fffe03f */
[----:B------:R-:W-:Y:S01]  /*6de70*/  @!UPT UIADD3 URZ, URZ, URZ, URZ ;  /* 0x0000003f3f3ff290 */ /* 0x000fe2000fffe03f */
[----:B------:R0:W-:Y:S01]  /*6de80*/  STL.64 [R1+0x340], R12 ;  /* 0x0003400c01007387 */ /* 0x0001e20000100a00 */
[----:B------:R-:W-:Y:S03]  /*6de90*/  STL.64 [R1+0x348], R14 ;  /* 0x0003480e01007387 */ /* 0x000fe60000100a00 */
[----:B0-----:R-:W4:Y:S01]  /*6dea0*/  LDL.LU.64 R12, [R1+0x6580] ;  /* 0x00658000010c7983 */ /* 0x001f220000300a00 */
[----:B------:R-:W3:Y:S02]  /*6deb0*/  LDL.LU.64 R26, [R1+0x6578] ;  /* 0x00657800011a7983 */ /* 0x000ee40000300a00 */
[----:B------:R-:W-:Y:S02]  /*6dec0*/  IMAD.MOV.U32 R11, RZ, RZ, R24 ;  /* 0x000000ffff0b7224 */ /* 0x000fe400078e0018 */
[----:B------:R-:W-:-:S05]  /*6ded0*/  IMAD.MOV.U32 R10, RZ, RZ, R25 ;  /* 0x000000ffff0a7224 */ /* 0x000fca00078e0019 */
[----:B------:R-:W-:Y:S01]  /*6dee0*/  STL.64 [R1+0x6570], R10 ;  /* 0x0065700a01007387 */ /* 0x000fe20000100a00 */
[----:B------:R0:W-:Y:S03]  /*6def0*/  STL [R1+0x6568], R8 ;  /* 0x0065680801007387 */ /* 0x0001e60000100800 */
[----:B0-----:R-:W2:Y:S01]  /*6df00*/  LDL.LU.64 R8, [R1+0x1470] ;  /* 0x0014700001087983 */ /* 0x001ea20000300a00 */
[----:B------:R-:W2:Y:S01]  /*6df10*/  LDL.LU.64 R10, [R1+0x1478] ;  /* 0x00147800010a7983 */ /* 0x000ea20000300a00 */
[C---:B----4-:R-:W-:Y:S01]  /*6df20*/  HMMA.16816.F32.BF16 R12, R20.reuse, R12, R16 ;  /* 0x0000000c140c723c */ /* 0x050fe20000041810 */
[----:B---3--:R-:W-:Y:S02]  /*6df30*/  IMAD.MOV.U32 R24, RZ, RZ, R27 ;  /* 0x000000ffff187224 */ /* 0x008fe400078e001b */
[----:B------:R-:W-:Y:S11]  /*6df40*/  IMAD.MOV.U32 R25, RZ, RZ, R26 ;  /* 0x000000ffff197224 */ /* 0x000ff600078e001a */
[----:B------:R-:W-:Y:S09]  /*6df50*/  @!UPT UIADD3 URZ, URZ, URZ, URZ ;  /* 0x0000003f3f3ff290 */ /* 0x000ff2000fffe03f */
[----:B------:R-:W-:Y:S01]  /*6df60*/  STL.64 [R1+0x330], R12 ;  /* 0x0003300c01007387 */ /* 0x000fe20000100a00 */
[----:B------:R-:W-:Y:S02]  /*6df70*/  STL.64 [R1+0x338], R14 ;  /* 0x0003380e01007387 */ /* 0x000fe40000100a00 */
[----:B------:R-:W3:Y:S02]  /*6df80*/  LDL.LU.64 R16, [R1+0x13b0] ;  /* 0x0013b00001107983 */ /* 0x000ee40000300a00 */
[----:B------:R-:W3:Y:S01]  /*6df90*/  LDL.LU.64 R18, [R1+0x13b8] ;  /* 0x0013b80001127983 */ /* 0x000ee20000300a00 */
[----:B------:R0:W-:Y:S04]  /*6dfa0*/  STL.64 [R1+0x6520], R24 ;  /* 0x0065201801007387 */ /* 0x0001e80000100a00 */
[----:B0-----:R-:W4:Y:S01]  /*6dfb0*/  LDL.64 R24, [R1+0xa0] ;  /* 0x0000a00001187983 */ /* 0x001f220000100a00 */
[----:B--2---:R-:W-:Y:S01]  /*6dfc0*/  HMMA.16816.F32.BF16 R8, R20, R4, R8 ;  /* 0x000000041408723c */ /* 0x004fe20000041808 */
[----:B------:R-:W-:-:S02]  /*6dfd0*/  IMAD.MOV.U32 R12, RZ, RZ, R29 ;  /* 0x000000ffff0c7224 */ /* 0x000fc400078e001d */
[----:B------:R-:W-:Y:S01]  /*6dfe0*/  IMAD.MOV.U32 R13, RZ, RZ, R28 ;  /* 0x000000ffff0d7224 */ /* 0x000fe200078e001c */
[----:B----4-:R0:W-:Y:S04]  /*6dff0*/  STL.64 [R1+0x6538], R24 ;  /* 0x0065381801007387 */ /* 0x0101e80000100a00 */
[----:B0-----:R-:W2:Y:S01]  /*6e000*/  LDL.LU.64 R24, [R1+0x1350] ;  /* 0x0013500001187983 */ /* 0x001ea20000300a00 */
[----:B------:R-:W2:Y:S02]  /*6e010*/  LDL.LU.64 R26, [R1+0x1358] ;  /* 0x00135800011a7983 */ /* 0x000ea40000300a00 */
[----:B------:R0:W-:Y:S02]  /*6e020*/  STL.64 [R1+0x6508], R12 ;  /* 0x0065080c01007387 */ /* 0x0001e40000100a00 */
[----:B0-----:R-:W4:Y:S10]  /*6e030*/  LDL.64 R12, [R1] ;  /* 0x00000000010c7983 */ /* 0x001f340000100a00 */
[----:B------:R-:W-:Y:S02]  /*6e040*/  STL.64 [R1+0x320], R8 ;  /* 0x0003200801007387 */ /* 0x000fe40000100a00 */
[----:B------:R0:W-:Y:S02]  /*6e050*/  STL.64 [R1+0x328], R10 ;  /* 0x0003280a01007387 */ /* 0x0001e40000100a00 */
[----:B0-----:R-:W2:Y:S01]  /*6e060*/  LDL.LU.64 R10, [R1+0x6570] ;  /* 0x00657000010a7983 */ /* 0x001ea20000300a00 */
[----:B------:R-:W2:Y:S02]  /*6e070*/  LDL.LU R8, [R1+0x6568] ;  /* 0x0065680001087983 */ /* 0x000ea40000300800 */
[----:B------:R-:W-:-:S02]  /*6e080*/  IMAD.MOV.U32 R9, RZ, RZ, R4 ;  /* 0x000000ffff097224 */ /* 0x000fc400078e0004 */
[----:B------:R-:W2:Y:S01]  /*6e090*/  LDL.LU.64 R6, [R1+0x6560] ;  /* 0x0065600001067983 */ /* 0x000ea20000300a00 */
[----:B------:R-:W2:Y:S04]  /*6e0a0*/  LDL.LU R4, [R1+0x6558] ;  /* 0x0065580001047983 */ /* 0x000ea80000300800 */
[----:B--2---:R-:W-:Y:S01]  /*6e0b0*/  STL.64 [R1+0x6540], R4 ;  /* 0x0065400401007387 */ /* 0x004fe20000100a00 */
[----:B------:R-:W-:Y:S02]  /*6e0c0*/  STL.64 [R1+0x64e0], R10 ;  /* 0x0064e00a01007387 */ /* 0x000fe40000100a00 */
[----:B------:R0:W-:Y:S02]  /*6e0d0*/  STL.64 [R1+0x64d8], R8 ;  /* 0x0064d80801007387 */ /* 0x0001e40000100a00 */
[----:B0-----:R-:W2:Y:S04]  /*6e0e0*/  LDL.64 R8, [R1+0xb0] ;  /* 0x0000b00001087983 */ /* 0x001ea80000100a00 */
[----:B--2---:R0:W-:Y:S02]  /*6e0f0*/  STL.64 [R1+0x6548], R8 ;  /* 0x0065480801007387 */ /* 0x0041e40000100a00 */
[----:B0-----:R-:W-:-:S02]  /*6e100*/  IMAD.MOV.U32 R8, RZ, RZ, R2 ;  /* 0x000000ffff087224 */ /* 0x001fc400078e0002 */
[----:B------:R-:W-:-:S07]  /*6e110*/  IMAD.MOV.U32 R9, RZ, RZ, R0 ;  /* 0x000000ffff097224 */ /* 0x000fce00078e0000 */
[C---:B---3--:R-:W-:Y:S01]  /*6e120*/  HMMA.16816.F32.BF16 R8, R20.reuse, R8, R16 ;  /* 0x000000081408723c */ /* 0x048fe20000041810 */
[----:B------:R-:W2:Y:S11]  /*6e130*/  LDL.LU.64 R16, [R1+0x6550] ;  /* 0x0065500001107983 */ /* 0x000eb60000300a00 */
[----:B------:R-:W-:Y:S11]  /*6e140*/  @!UPT UIADD3 URZ, URZ, URZ, URZ ;  /* 0x0000003f3f3ff290 */ /* 0x000ff6000fffe03f */
[----:B------:R0:W-:Y:S01]  /*6e150*/  STL.64 [R1+0x310], R8 ;  /* 0x0003100801007387 */ /* 0x0001e20000100a00 */
[----:B------:R1:W-:Y:S03]  /*6e160*/  STL.64 [R1+0x318], R10 ;  /* 0x0003180a01007387 */ /* 0x0003e60000100a00 */
[----:B0-----:R-:W3:Y:S01]  /*6e170*/  LDL.LU.64 R8, [R1+0x1370] ;  /* 0x0013700001087983 */ /* 0x001ee20000300a00 */
[----:B-1----:R-:W3:Y:S01]  /*6e180*/  LDL.LU.64 R10, [R1+0x1378] ;  /* 0x00137800010a7983 */ /* 0x002ee20000300a00 */
[C---:B--2---:R-:W-:Y:S11]  /*6e190*/  HMMA.16816.F32.BF16 R16, R20.reuse, R16, R24 ;  /* 0x000000101410723c */ /* 0x044ff60000041818 */
[----:B------:R-:W-:Y:S11]  /*6e1a0*/  @!UPT UIADD3 URZ, URZ, URZ, URZ ;  /* 0x0000003f3f3ff290 */ /* 0x000ff6000fffe03f */
[----:B------:R-:W-:Y:S01]  /*6e1b0*/  @!UPT UIADD3 URZ, URZ, URZ, URZ ;  /* 0x0000003f3f3ff290 */ /* 0x000fe2000fffe03f */
[----:B------:R-:W-:Y:S01]  /*6e1c0*/  STL.64 [R1+0x300], R16 ;  /* 0x0003001001007387 */ /* 0x000fe20000100a00 */
[----:B------:R-:W-:Y:S02]  /*6e1d0*/  STL.64 [R1+0x308], R18 ;  /* 0x0003081201007387 */ /* 0x000fe40000100a00 */
[----:B------:R-:W0:Y:S04]  /*6e1e0*/  LDSM.16.MT88.4 R16, [R3+0x20100] ;  /* 0x020100000310783b */ /* 0x000e280000004200 */
[----:B------:R-:W2:Y:S01]  /*6e1f0*/  LDL.LU.64 R24, [R1+0x1260] ;  /* 0x0012600001187983 */ /* 0x000ea20000300a00 */
[----:B------:R-:W2:Y:S04]  /*6e200*/  LDL.LU.64 R26, [R1+0x1268] ;  /* 0x00126800011a7983 */ /* 0x000ea80000300a00 */
[----:B0-----:R-:W-:Y:S01]  /*6e210*/  STL [R1+0x63f4], R18 ;  /* 0x0063f41201007387 */ /* 0x001fe20000100800 */
[----:B------:R-:W-:Y:S02]  /*6e220*/  STL [R1+0x63f0], R19 ;  /* 0x0063f01301007387 */ /* 0x000fe40000100800 */
[----:B------:R0:W-:Y:S02]  /*6e230*/  STL.64 [R1+0x6518], R16 ;  /* 0x0065181001007387 */ /* 0x0001e40000100a00 */
[----:B0-----:R-:W4:Y:S01]  /*6e240*/  LDL.LU.64 R16, [R1+0x1380] ;  /* 0x0013800001107983 */ /* 0x001f220000300a00 */
[----:B------:R-:W4:Y:S02]  /*6e250*/  LDL.LU.64 R18, [R1+0x1388] ;  /* 0x0013880001127983 */ /* 0x000f240000300a00 */
[----:B----4-:R-:W-:Y:S11]  /*6e260*/  HMMA.16816.F32.BF16 R16, R20, R12, R16 ;  /* 0x0000000c1410723c */ /* 0x010ff60000041810 */
[----:B------:R-:W-:Y:S11]  /*6e270*/  @!UPT UIADD3 URZ, URZ, URZ, URZ ;  /* 0x0000003f3f3ff290 */ /* 0x000ff6000fffe03f */
[----:B------:R-:W-:Y:S01]  /*6e280*/  @!UPT UIADD3 URZ, URZ, URZ, URZ ;  /* 0x0000003f3f3ff290 */ /* 0x000fe2000fffe03f */
[----:B------:R0:W-:Y:S01]  /*6e290*/  STL.64 [R1+0x6c0], R16 ;  /* 0x0006c01001007387 */ /* 0x0001e20000100a00 */
[----:B------:R1:W-:Y:S03]  /*6e2a0*/  STL.64 [R1+0x6c8], R18 ;  /* 0x0006c81201007387 */ /* 0x0003e60000100a00 */
[----:B0-----:R-:W4:Y:S01]  /*6e2b0*/  LDL.LU.64 R16, [R1+0x1200] ;  /* 0x0012000001107983 */ /* 0x001f220000300a00 */
[----:B-1----:R-:W2:Y:S02]  /*6e2c0*/  LDL.LU.64 R18, [R1+0x1208] ;  /* 0x0012080001127983 */ /* 0x002ea40000300a00 */
[----:B------:R-:W-:Y:S02]  /*6e2d0*/  IMAD.MOV.U32 R4, RZ, RZ, R7 ;  /* 0x000000ffff047224 */ /* 0x000fe400078e0007 */
[----:B------:R-:W-:Y:S02]  /*6e2e0*/  IMAD.MOV.U32 R5, RZ, RZ, R6 ;  /* 0x000000ffff057224 */ /* 0x000fe400078e0006 */
[----:B------:R-:W-:-:S02]  /*6e2f0*/  IMAD.MOV.U32 R29, RZ, RZ, R12 ;  /* 0x000000ffff1d7224 */ /* 0x000fc400078e000c */
[----:B------:R-:W-:-:S03]  /*6e300*/  IMAD.MOV.U32 R28, RZ, RZ, R13 ;  /* 0x000000ffff1c7224 */ /* 0x000fc600078e000d */
[C---:B---3--:R-:W-:Y:S01]  /*6e310*/  HMMA.16816.F32.BF16 R4, R20.reuse, R4, R8 ;  /* 0x000000041404723c */ /* 0x048fe20000041808 */
[----:B--2---:R-:W-:Y:S01]  /*6e320*/  STL.64 [R1+0x6530], R18 ;  /* 0x0065301201007387 */ /* 0x004fe20000100a00 */
[----:B----4-:R0:W-:Y:S03]  /*6e330*/  STL.64 [R1+0x6528], R16 ;  /* 0x0065281001007387 */ /* 0x0101e60000100a00 */
[----:B0-----:R-:W2:Y:S01]  /*6e340*/  LDL.LU.64 R16, [R1+0x1230] ;  /* 0x0012300001107983 */ /* 0x001ea20000300a00 */
[----:B------:R-:W2:Y:S02]  /*6e350*/  LDL.LU.64 R18, [R1+0x1238] ;  /* 0x0012380001127983 */ /* 0x000ea40000300a00 */
[----:B------:R-:W3:Y:S02]  /*6e360*/  LDL.LU.64 R12, [R1+0x11c0] ;  /* 0x0011c000010c7983 */ /* 0x000ee40000300a00 */
[----:B------:R-:W3:Y:S01]  /*6e370*/  LDL.LU.64 R14, [R1+0x11c8] ;  /* 0x0011c800010e7983 */ /* 0x000ee20000300a00 */
[----:B------:R-:W4:Y:S11]  /*6e380*/  LDL.LU.64 R8, [R1+0x6548] ;  /* 0x0065480001087983 */ /* 0x000f360000300a00 */
[----:B------:R-:W-:Y:S01]  /*6e390*/  @!UPT UIADD3 URZ, URZ, URZ, URZ ;  /* 0x0000003f3f3ff290 */ /* 0x000fe2000fffe03f */
[----:B------:R0:W-:Y:S02]  /*6e3a0*/  STL.64 [R1+0x6b0], R4 ;  /* 0x0006b00401007387 */ /* 0x0001e40000100a00 */
[----:B------:R-:W-:Y:S01]  /*6e3b0*/  STL.64 [R1+0x6b8], R6 ;  /* 0x0006b80601007387 */ /* 0x000fe20000100a00 */
[----:B0-----:R-:W2:Y:S01]  /*6e3c0*/  LDL.LU.64 R4, [R1+0x6540] ;  /* 0x0065400001047983 */ /* 0x001ea20000300a00 */
[----:B----4-:R-:W-:Y:S11]  /*6e3d0*/  HMMA.16816.F32.BF16 R24, R20, R8, R24 ;  /* 0x000000081418723c */ /* 0x010ff60000041818 */
[----:B------:R-:W-:Y:S11]  /*6e3e0*/  @!UPT UIADD3 URZ, URZ, URZ, URZ ;  /* 0x0000003f3f3ff290 */ /* 0x000ff6000fffe03f */
[----:B------:R-:W-:Y:S01]  /*6e3f0*/  @!UPT UIADD3 URZ, URZ, URZ, URZ ;  /* 0x0000003f3f3ff290 */ /* 0x000fe2000fffe03f */
[----:B------:R0:W-:Y:S01]  /*6e400*/  STL.64 [R1+0x6a0], R24 ;  /* 0x0006a01801007387 */ /* 0x0001e20000100a00 */
[----:B------:R-:W-:Y:S03]  /*6e410*/  STL.64 [R1+0x6a8], R26 ;  /* 0x0006a81a01007387 */ /* 0x000fe60000100a00 */
[----:B0-----:R-:W4:Y:S01]  /*6e420*/  LDL.LU.64 R24, [R1+0x6538] ;  /* 0x0065380001187983 */ /* 0x001f220000300a00 */
[----:B------:R-:W-:Y:S02]  /*6e430*/  IMAD.MOV.U32 R7, RZ, RZ, R8 ;  /* 0x000000ffff077224 */ /* 0x000fe400078e0008 */
[----:B------:R-:W-:-:S05]  /*6e440*/  IMAD.MOV.U32 R6, RZ, RZ, R9 ;  /* 0x000000ffff067224 */ /* 0x000fca00078e0009 */
[----:B------:R-:W-:Y:S01]  /*6e450*/  STL.64 [R1+0x6500], R6 ;  /* 0x0065000601007387 */ /* 0x000fe20000100a00 */
[----:B--2---:R0:W-:Y:S03]  /*6e460*/  STL.64 [R1+0x64f8], R4 ;  /* 0x0064f80401007387 */ /* 0x0041e60000100a00 */
[----:B0-----:R-:W2:Y:S01]  /*6e470*/  LDL.LU.64 R4, [R1+0x11a0] ;  /* 0x0011a00001047983 */ /* 0x001ea20000300a00 */
[----:B------:R-:W2:Y:S02]  /*6e480*/  LDL.LU.64 R6, [R1+0x11a8] ;  /* 0x0011a80001067983 */ /* 0x000ea40000300a00 */
[----:B------:R-:W2:Y:S02]  /*6e490*/  LDL.LU.64 R8, [R1+0x1180] ;  /* 0x0011800001087983 */ /* 0x000ea40000300a00 */
[----:B------:R-:W2:Y:S01]  /*6e4a0*/  LDL.LU.64 R10, [R1+0x1188] ;  /* 0x00118800010a7983 */ /* 0x000ea20000300a00 */
[----:B----4-:R-:W-:Y:S01]  /*6e4b0*/  HMMA.16816.F32.BF16 R16, R20, R24, R16 ;  /* 0x000000181410723c */ /* 0x010fe20000041810 */
[----:B------:R-:W-:-:S02]  /*6e4c0*/  IMAD.MOV.U32 R2, RZ, RZ, R24 ;  /* 0x000000ffff027224 */ /* 0x000fc400078e0018 */
[----:B------:R-:W-:Y:S11]  /*6e4d0*/  IMAD.MOV.U32 R0, RZ, RZ, R25 ;  /* 0x000000ffff007224 */ /* 0x000ff600078e0019 */
[----:B------:R-:W-:Y:S09]  /*6e4e0*/  @!UPT UIADD3 URZ, URZ, URZ, URZ ;  /* 0x0000003f3f3ff290 */ /* 0x000ff2000fffe03f */
[----:B------:R-:W-:Y:S01]  /*6e4f0*/  STL.64 [R1+0x690], R16 ;  /* 0x0006901001007387 */ /* 0x000fe20000100a00 */
[----:B------:R0:W-:Y:S03]  /*6e500*/  STL.64 [R1+0x698], R18 ;  /* 0x0006981201007387 */ /* 0x0001e60000100a00 */
[----:B0-----:R-:W4:Y:S01]  /*6e510*/  LDL.LU.64 R18, [R1+0x6530] ;  /* 0x0065300001127983 */ /* 0x001f220000300a00 */
[----:B------:R-:W4:Y:S02]  /*6e520*/  LDL.LU.64 R16, [R1+0x6528] ;  /* 0x0065280001107983 */ /* 0x000f240000300a00 */
[----:B------:R-:W4:Y:S02]  /*6e530*/  LDL.LU.64 R24, [R1+0x6520] ;  /* 0x0065200001187983 */ /* 0x000f240000300a00 */
[C---:B----4-:R-:W-:Y:S01]  /*6e540*/  HMMA.16816.F32.BF16 R24, R20.reuse, R24, R16 ;  /* 0x000000181418723c */ /* 0x050fe20000041810 */
[----:B------:R-:W4:Y:S11]  /*6e550*/  LDL.LU.64 R16, [R1+0x6518] ;  /* 0x0065180001107983 */ /* 0x000f360000300a00 */
[----:B------:R-:W-:Y:S11]  /*6e560*/  @!UPT UIADD3 URZ, URZ, URZ, URZ ;  /* 0x0000003f3f3ff290 */ /* 0x000ff6000fffe03f */
[----:B------:R0:W-:Y:S01]  /*6e570*/  STL.64 [R1+0x680], R24 ;  /* 0x0006801801007387 */ /* 0x0001e20000100a00 */
[----:B------:R-:W-:Y:S03]  /*6e580*/  STL.64 [R1+0x688], R26 ;  /* 0x0006881a01007387 */ /* 0x000fe60000100a00 */
[----:B0-----:R-:W3:Y:S02]  /*6e590*/  LDL.LU.64 R24, [R1+0x6510] ;  /* 0x0065100001187983 */ /* 0x001ee40000300a00 */
[C---:B---3--:R-:W-:Y:S11]  /*6e5a0*/  HMMA.16816.F32.BF16 R12, R20.reuse, R24, R12 ;  /* 0x00000018140c723c */ /* 0x048ff6000004180c */
[----:B------:R-:W-:Y:S11]  /*6e5b0*/  @!UPT UIADD3 URZ, URZ, URZ, URZ ;  /* 0x0000003f3f3ff290 */ /* 0x000ff6000fffe03f */
[----:B------:R-:W-:Y:S01]  /*6e5c0*/  @!UPT UIADD3 URZ, URZ, URZ, URZ ;  /* 0x0000003f3f3ff290 */ /* 0x000fe2000fffe03f */
[----:B------:R0:W-:Y:S01]  /*6e5d0*/  STL.64 [R1+0x670], R12 ;  /* 0x0006700c01007387 */ /* 0x0001e20000100a00 */
[----:B------:R-:W-:Y:S03]  /*6e5e0*/  STL.64 [R1+0x678], R14 ;  /* 0x0006780e01007387 */ /* 0x000fe60000100a00 */
[----:B0-----:R-:W2:Y:S01]  /*6e5f0*/  LDL.LU.64 R12, [R1+0x6508] ;  /* 0x00650800010c7983 */ /* 0x001ea20000300a00 */
[----:B------:R-:W-:Y:S02]  /*6e600*/  IMAD.MOV.U32 R19, RZ, RZ, R24 ;  /* 0x000000ffff137224 */ /* 0x000fe400078e0018 */
[----:B------:R-:W-:Y:S02]  /*6e610*/  IMAD.MOV.U32 R18, RZ, RZ, R25 ;  /* 0x000000ffff127224 */ /* 0x000fe400078e0019 */
[----:B------:R-:W3:Y:S01]  /*6e620*/  LDL.LU.64 R24, [R1+0x1160] ;  /* 0x0011600001187983 */ /* 0x000ee20000300a00 */
[----:B------:R-:W3:Y:S02]  /*6e630*/  LDL.LU.64 R26, [R1+0x1168] ;  /* 0x00116800011a7983 */ /* 0x000ee40000300a00 */
[----:B------:R-:W-:Y:S02]  /*6e640*/  STL.64 [R1+0x6480], R18 ;  /* 0x0064801201007387 */ /* 0x000fe40000100a00 */
[----:B----4-:R0:W-:Y:S02]  /*6e650*/  STL.64 [R1+0x6478], R16 ;  /* 0x0064781001007387 */ /* 0x0101e40000100a00 */
[----:B0-----:R-:W4:Y:S01]  /*6e660*/  LDL.LU.64 R16, [R1+0x1100] ;  /* 0x0011000001107983 */ /* 0x001f220000300a00 */
[----:B------:R-:W4:Y:S01]  /*6e670*/  LDL.LU.64 R18, [R1+0x1108] ;  /* 0x0011080001127983 */ /* 0x000f220000300a00 */
[C---:B--2---:R-:W-:Y:S02]  /*6e680*/  HMMA.16816.F32.BF16 R12, R20.reuse, R12, R4 ;  /* 0x0000000c140c723c */ /* 0x044fe40000041804 */
[----:B------:R-:W2:Y:S01]  /*6e690*/  LDL.LU.64 R6, [R1+0x6500] ;  /* 0x0065000001067983 */ /* 0x000ea20000300a00 */
[----:B------:R-:W2:Y:S11]  /*6e6a0*/  LDL.LU.64 R4, [R1+0x64f8] ;  /* 0x0064f80001047983 */ /* 0x000eb60000300a00 */
[----:B------:R-:W-:Y:S09]  /*6e6b0*/  @!UPT UIADD3 URZ, URZ, URZ, URZ ;  /* 0x0000003f3f3ff290 */ /* 0x000ff2000fffe03f */
[----:B------:R-:W-:Y:S01]  /*6e6c0*/  STL.64 [R1+0x660], R12 ;  /* 0x0006600c01007387 */ /* 0x000fe20000100a00 */
[----:B------:R0:W-:Y:S03]  /*6e6d0*/  STL.64 [R1+0x668], R14 ;  /* 0x0006680e01007387 */ /* 0x0001e60000100a00 */
[----:B0-----:R-:W2:Y:S01]  /*6e6e0*/  LDL.LU.64 R14, [R1+0x64f0] ;  /* 0x0064f000010e7983 */ /* 0x001ea20000300a00 */
[----:B------:R-:W2:Y:S02]  /*6e6f0*/  LDL.LU.64 R12, [R1+0x64e8] ;  /* 0x0064e800010c7983 */ /* 0x000ea40000300a00 */
[----:B--2---:R-:W-:Y:S11]  /*6e700*/  HMMA.16816.F32.BF16 R8, R20, R12, R8 ;  /* 0x0000000c1408723c */ /* 0x004ff60000041808 */
[----:B------:R-:W-:Y:S11]  /*6e710*/  @!UPT UIADD3 URZ, URZ, URZ, URZ ;  /* 0x0000003f3f3ff290 */ /* 0x000ff6000fffe03f */
[----:B------:R-:W-:Y:S01]  /*6e720*/  @!UPT UIADD3 URZ, URZ, URZ, URZ ;  /* 0x0000003f3f3ff290 */ /* 0x000fe2000fffe03f */
[----:B------:R-:W-:Y:S01]  /*6e730*/  STL.64 [R1+0x650], R8 ;  /* 0x0006500801007387 */ /* 0x000fe20000100a00 */
[----:B------:R0:W-:Y:S03]  /*6e740*/  STL.64 [R1+0x658], R10 ;  /* 0x0006580a01007387 */ /* 0x0001e60000100a00 */
[----:B0-----:R-:W2:Y:S01]  /*6e750*/  LDL.LU.64 R10, [R1+0x64e0] ;  /* 0x0064e000010a7983 */ /* 0x001ea20000300a00 */
[----:B------:R-:W2:Y:S02]  /*6e760*/  LDL.LU.64 R8, [R1+0x64d8] ;  /* 0x0064d80001087983 */ /* 0x000ea40000300a00 */
[----:B------:R-:W-:Y:S02]  /*6e770*/  STL.64 [R1+0x6420], R14 ;  /* 0x0064200e01007387 */ /* 0x000fe40000100a00 */
[----:B------:R0:W-:Y:S02]  /*6e780*/  STL.64 [R1+0x6418], R12 ;  /* 0x0064180c01007387 */ /* 0x0001e40000100a00 */
[----:B0-----:R-:W-:-:S02]  /*6e790*/  IMAD.MOV.U32 R13, RZ, RZ, R5 ;  /* 0x000000ffff0d7224 */ /* 0x001fc400078e0005 */
[----:B--2---:R-:W-:Y:S02]  /*6e7a0*/  IMAD.MOV.U32 R12, RZ, RZ, R9 ;  /* 0x000000ffff0c7224 */ /* 0x004fe400078e0009 */
[----:B------:R-:W3:Y:S01]  /*6e7b0*/  LDL.LU R9, [R1+0x64d4] ;  /* 0x0064d40001097983 */ /* 0x000ee20000300800 */
[----:B------:R-:W4:Y:S02]  /*6e7c0*/  LDL.LU R5, [R1+0x64d0] ;  /* 0x0064d00001057983 */ /* 0x000f240000300800 */
[----:B------:R0:W-:Y:S02]  /*6e7d0*/  STL.64 [R1+0x6488], R12 ;  /* 0x0064880c01007387 */ /* 0x0001e40000100a00 */
[----:B0-----:R-:W2:Y:S01]  /*6e7e0*/  LDL.64 R12, [R1+0x40] ;  /* 0x00004000010c7983 */ /* 0x001ea20000100a00 */
[C---:B---3--:R-:W-:Y:S08]  /*6e7f0*/  HMMA.16816.F32.BF16 R24, R20.reuse, R8, R24 ;  /* 0x000000081418723c */ /* 0x048ff00000041818 */
[----:B----4-:R-:W-:Y:S01]  /*6e800*/  HMMA.16816.F32.BF16 R16, R20, R4, R16 ;  /* 0x000000041410723c */ /* 0x010fe20000041810 */
[----:B--2---:R0:W-:Y:S02]  /*6e810*/  STL.64 [R1+0x64a0], R12 ;  /* 0x0064a00c01007387 */ /* 0x0041e40000100a00 */
[----:B0-----:R-:W-:-:S02]  /*6e820*/  IMAD.MOV.U32 R12, RZ, RZ, R11 ;  /* 0x000000ffff0c7224 */ /* 0x001fc400078e000b */
[----:B------:R-:W-:-:S05]  /*6e830*/  IMAD.MOV.U32 R13, RZ, RZ, R10 ;  /* 0x000000ffff0d7224 */ /* 0x000fca00078e000a */
[----:B------:R0:W-:Y:S04]  /*6e840*/  STL.64 [R1+0x64b8], R12 ;  /* 0x0064b80c01007387 */ /* 0x0001e80000100a00 */
[----:B0-----:R-:W2:Y:S01]  /*6e850*/  LDL.LU.64 R12, [R1+0x1130] ;  /* 0x00113000010c7983 */ /* 0x001ea20000300a00 */
[----:B------:R-:W2:Y:S02]  /*6e860*/  LDL.LU.64 R14, [R1+0x1138] ;  /* 0x00113800010e7983 */ /* 0x000ea40000300a00 */
[----:B------:R-:W-:Y:S02]  /*6e870*/  STL.64 [R1+0x640], R24 ;  /* 0x0006401801007387 */ /* 0x000fe40000100a00 */
[----:B------:R0:W-:Y:S02]  /*6e880*/  STL.64 [R1+0x648], R26 ;  /* 0x0006481a01007387 */ /* 0x0001e40000100a00 */
[----:B0-----:R-:W2:Y:S01]  /*6e890*/  LDL.LU.64 R26, [R1+0x64c8] ;  /* 0x0064c800011a7983 */ /* 0x001ea20000300a00 */
[----:B------:R-:W2:Y:S02]  /*6e8a0*/  LDL.LU.64 R24, [R1+0x64c0] ;  /* 0x0064c00001187983 */ /* 0x000ea40000300a00 */
[----:B------:R-:W2:Y:S02]  /*6e8b0*/  LDL.64 R20, [R1+0x60] ;  /* 0x0000600001147983 */ /* 0x000ea40000100a00 */
[----:B------:R0:W-:Y:S01]  /*6e8c0*/  STL.64 [R1+0x2f0], R16 ;  /* 0x0002f01001007387 */ /* 0x0001e20000100a00 */
[----:B------:R1:W-:Y:S04]  /*6e8d0*/  STL.64 [R1+0x2f8], R18 ;  /* 0x0002f81201007387 */ /* 0x0003e80000100a00 */
[----:B0-----:R-:W3:Y:S01]  /*6e8e0*/  LDL.LU.64 R16, [R1+0xff0] ;  /* 0x000ff00001107983 */ /* 0x001ee20000300a00 */
[----:B-1----:R-:W4:Y:S03]  /*6e8f0*/  LDL.LU.64 R18, [R1+0xff8] ;  /* 0x000ff80001127983 */ /* 0x002f260000300a00 */
[----:B----4-:R-:W-:Y:S01]  /*6e900*/  STL.64 [R1+0x6498], R18 ;  /* 0x0064981201007387 */ /* 0x010fe20000100a00 */
[----:B---3--:R0:W-:Y:S03]  /*6e910*/  STL.64 [R1+0x6490], R16 ;  /* 0x0064901001007387 */ /* 0x0081e60000100a00 */
[----:B0-----:R-:W3:Y:S01]  /*6e920*/  LDL.LU.64 R16, [R1+0x1020] ;  /* 0x0010200001107983 */ /* 0x001ee20000300a00 */
[----:B------:R-:W4:Y:S01]  /*6e930*/  LDL.LU.64 R18, [R1+0x1028] ;  /* 0x0010280001127983 */ /* 0x000f220000300a00 */
[C---:B--2---:R-:W-:Y:S02]  /*6e940*/  HMMA.16816.F32.BF16 R12, R24.reuse, R20, R12 ;  /* 0x00000014180c723c */ /* 0x044fe4000004180c */
[----:B----4-:R-:W-:Y:S01]  /*6e950*/  STL.64 [R1+0x64b0], R18 ;  /* 0x0064b01201007387 */ /* 0x010fe20000100a00 */
[----:B---3--:R0:W-:Y:S03]  /*6e960*/  STL.64 [R1+0x64a8], R16 ;  /* 0x0064a81001007387 */ /* 0x0081e60000100a00 */
[----:B0-----:R-:W2:Y:S01]  /*6e970*/  LDL.LU.64 R16, [R1+0x1050] ;  /* 0x0010500001107983 */ /* 0x001ea20000300a00 */
[----:B------:R-:W2:Y:S02]  /*6e980*/  LDL.LU.64 R18, [R1+0x1058] ;  /* 0x0010580001127983 */ /* 0x000ea40000300a00 */
[----:B------:R-:W-:Y:S11]  /*6e990*/  STL.64 [R1+0x6428], R4 ;  /* 0x0064280401007387 */ /* 0x000ff60000100a00 */
[----:B------:R-:W-:Y:S03]  /*6e9a0*/  @!UPT UIADD3 URZ, URZ, URZ, URZ ;  /* 0x0000003f3f3ff290 */ /* 0x000fe6000fffe03f */
[----:B------:R0:W-:Y:S01]  /*6e9b0*/  STL.64 [R1+0x270], R12 ;  /* 0x0002700c01007387 */ /* 0x0001e20000100a00 */
[----:B------:R-:W-:Y:S04]  /*6e9c0*/  STL.64 [R1+0x278], R14 ;  /* 0x0002780e01007387 */ /* 0x000fe80000100a00 */
[----:B0-----:R-:W2:Y:S01]  /*6e9d0*/  LDL.LU.64 R12, [R1+0x64b8] ;  /* 0x0064b800010c7983 */ /* 0x001ea20000300a00 */
[----:B------:R-:W-:Y:S02]  /*6e9e0*/  IMAD.MOV.U32 R11, RZ, RZ, R20 ;  /* 0x000000ffff0b7224 */ /* 0x000fe400078e0014 */
[----:B------:R-:W-:Y:S02]  /*6e9f0*/  IMAD.MOV.U32 R10, RZ, RZ, R21 ;  /* 0x000000ffff0a7224 */ /* 0x000fe400078e0015 */
[----:B------:R-:W3:Y:S01]  /*6ea00*/  LDL R20, [R1+0x10] ;  /* 0x0000100001147983 */ /* 0x000ee20000100800 */
[----:B------:R-:W3:Y:S02]  /*6ea10*/  LDL R21, [R1+0x14] ;  /* 0x0000140001157983 */ /* 0x000ee40000100800 */
[----:B------:R-:W-:Y:S02]  /*6ea20*/  STL.64 [R1+0x6410], R10 ;  /* 0x0064100a01007387 */ /* 0x000fe40000100a00 */
[----:B------:R0:W-:Y:S02]  /*6ea30*/  STL.64 [R1+0x6408], R8 ;  /* 0x0064080801007387 */ /* 0x0001e40000100a00 */
[----:B0-----:R-:W4:Y:S01]  /*6ea40*/  LDL.64 R8, [R1+0x20] ;  /* 0x0000200001087983 */ /* 0x001f220000100a00 */
[C---:B--2---:R-:W-:Y:S03]  /*6ea50*/  HMMA.16816.F32.BF16 R12, R24.reuse, R12, R16 ;  /* 0x0000000c180c723c */ /* 0x044fe60000041810 */
[----:B------:R-:W2:Y:S01]  /*6ea60*/  LDL.LU.64 R18, [R1+0x64b0] ;  /* 0x0064b00001127983 */ /* 0x000ea20000300a00 */
[----:B------:R-:W2:Y:S11]  /*6ea70*/  LDL.LU.64 R16, [R1+0x64a8] ;  /* 0x0064a80001107983 */ /* 0x000eb60000300a00 */
[----:B------:R-:W-:Y:S08]  /*6ea80*/  @!UPT UIADD3 URZ, URZ, URZ, URZ ;  /* 0x0000003f3f3ff290 */ /* 0x000ff0000fffe03f */
[----:B------:R0:W-:Y:S01]  /*6ea90*/  STL.64 [R1+0x260], R12 ;  /* 0x0002600c01007387 */ /* 0x0001e20000100a00 */
[----:B------:R-:W-:Y:S03]  /*6eaa0*/  STL.64 [R1+0x268], R14 ;  /* 0x0002680e01007387 */ /* 0x000fe60000100a00 */
[----:B0-----:R-:W2:Y:S01]  /*6eab0*/  LDL.LU.64 R12, [R1+0x64a0] ;  /* 0x0064a000010c7983 */ /* 0x001ea20000300a00 */
[----:B------:R-:W3:Y:S01]  /*6eac0*/  LDL.64 R4, [R1+0xc0] ;  /* 0x0000c00001047983 */ /* 0x000ee20000100a00 */
[----:B--2---:R-:W-:Y:S02]  /*6ead0*/  HMMA.16816.F32.BF16 R16, R24, R12, R16 ;  /* 0x0000000c1810723c */ /* 0x004fe40000041810 */
[----:B---3--:R0:W-:Y:S02]  /*6eae0*/  STL.64 [R1+0x6468], R4 ;  /* 0x0064680401007387 */ /* 0x0081e40000100a00 */
[----:B0-----:R-:W-:-:S02]  /*6eaf0*/  IMAD.MOV.U32 R4, RZ, RZ, R29 ;  /* 0x000000ffff047224 */ /* 0x001fc400078e001d */
[----:B------:R-:W-:Y:S02]  /*6eb00*/  IMAD.MOV.U32 R5, RZ, RZ, R28 ;  /* 0x000000ffff057224 */ /* 0x000fe400078e001c */
[----:B------:R-:W-:Y:S02]  /*6eb10*/  IMAD.MOV.U32 R29, RZ, RZ, R12 ;  /* 0x000000ffff1d7224 */ /* 0x000fe400078e000c */
[----:B------:R-:W-:Y:S11]  /*6eb20*/  IMAD.MOV.U32 R28, RZ, RZ, R13 ;  /* 0x000000ffff1c7224 */ /* 0x000ff600078e000d */
[----:B------:R-:W-:Y:S02]  /*6eb30*/  @!UPT UIADD3 URZ, URZ, URZ, URZ ;  /* 0x0000003f3f3ff290 */ /* 0x000fe4000fffe03f */
[----:B------:R-:W-:Y:S01]  /*6eb40*/  STL.64 [R1+0x250], R16 ;  /* 0x0002501001007387 */ /* 0x000fe20000100a00 */
[----:B------:R0:W-:Y:S03]  /*6eb50*/  STL.64 [R1+0x258], R18 ;  /* 0x0002581201007387 */ /* 0x0001e60000100a00 */
[----:B0-----:R-:W2:Y:S01]  /*6eb60*/  LDL.LU.64 R18, [R1+0x6498] ;  /* 0x0064980001127983 */ /* 0x001ea20000300a00 */
[----:B------:R-:W2:Y:S02]  /*6eb70*/  LDL.LU.64 R16, [R1+0x6490] ;  /* 0x0064900001107983 */ /* 0x000ea40000300a00 */
[----:B------:R-:W2:Y:S02]  /*6eb80*/  LDL.LU.64 R12, [R1+0x6488] ;  /* 0x00648800010c7983 */ /* 0x000ea40000300a00 */
[----:B--2---:R-:W-:Y:S01]  /*6eb90*/  HMMA.16816.F32.BF16 R12, R24, R12, R16 ;  /* 0x0000000c180c723c */ /* 0x004fe20000041810 */
[----:B------:R-:W2:Y:S01]  /*6eba0*/  LDL.LU.64 R18, [R1+0x6480] ;  /* 0x0064800001127983 */ /* 0x000ea20000300a00 */
[----:B------:R-:W3:Y:S11]  /*6ebb0*/  LDL.LU.64 R16, [R1+0x6478] ;  /* 0x0064780001107983 */ /* 0x000ef60000300a00 */
[----:B------:R-:W-:Y:S10]  /*6ebc0*/  @!UPT UIADD3 URZ, URZ, URZ, URZ ;  /* 0x0000003f3f3ff290 */ /* 0x000ff4000fffe03f */
[----:B------:R0:W-:Y:S01]  /*6ebd0*/  STL.64 [R1+0x240], R12 ;  /* 0x0002400c01007387 */ /* 0x0001e20000100a00 */
[----:B------:R-:W-:Y:S03]  /*6ebe0*/  STL.64 [R1+0x248], R14 ;  /* 0x0002480e01007387 */ /* 0x000fe60000100a00 */
[----:B0-----:R-:W2:Y:S04]  /*6ebf0*/  LDL.64 R12, [R1+0x70] ;  /* 0x00007000010c7983 */ /* 0x001ea80000100a00 */
[----:B--2---:R0:W-:Y:S02]  /*6ec00*/  STL.64 [R1+0x6430], R12 ;  /* 0x0064300c01007387 */ /* 0x0041e40000100a00 */
[----:B0-----:R-:W-:-:S02]  /*6ec10*/  IMAD.MOV.U32 R12, RZ, RZ, R19 ;  /* 0x000000ffff0c7224 */ /* 0x001fc400078e0013 */
[----:B------:R-:W-:-:S05]  /*6ec20*/  IMAD.MOV.U32 R13, RZ, RZ, R18 ;  /* 0x000000ffff0d7224 */ /* 0x000fca00078e0012 */
[----:B------:R0:W-:Y:S04]  /*6ec30*/  STL.64 [R1+0x6448], R12 ;  /* 0x0064480c01007387 */ /* 0x0001e80000100a00 */
[----:B0-----:R-:W2:Y:S04]  /*6ec40*/  LDL.64 R12, [R1+0x90] ;  /* 0x00009000010c7983 */ /* 0x001ea80000100a00 */
[----:B--2---:R0:W-:Y:S02]  /*6ec50*/  STL.64 [R1+0x6450], R12 ;  /* 0x0064500c01007387 */ /* 0x0041e40000100a00 */
[----:B0-----:R-:W-:-:S02]  /*6ec60*/  IMAD.MOV.U32 R12, RZ, RZ, R7 ;  /* 0x000000ffff0c7224 */ /* 0x001fc400078e0007 */
[----:B------:R-:W-:-:S05]  /*6ec70*/  IMAD.MOV.U32 R13, RZ, RZ, R6 ;  /* 0x000000ffff0d7224 */ /* 0x000fca00078e0006 */
[----:B------:R0:W-:Y:S04]  /*6ec80*/  STL.64 [R1+0x6470], R12 ;  /* 0x0064700c01007387 */ /* 0x0001e80000100a00 */
[----:B0-----:R-:W2:Y:S01]  /*6ec90*/  LDL.LU.64 R12, [R1+0xfb0] ;  /* 0x000fb000010c7983 */ /* 0x001ea20000300a00 */
[----:B------:R-:W2:Y:S02]  /*6eca0*/  LDL.LU.64 R14, [R1+0xfb8] ;  /* 0x000fb800010e7983 */ /* 0x000ea40000300a00 */
[----:B----4-:R-:W-:Y:S02]  /*6ecb0*/  IMAD.MOV.U32 R18, RZ, RZ, R8 ;  /* 0x000000ffff127224 */ /* 0x010fe400078e0008 */
[----:B------:R-:W-:Y:S01]  /*6ecc0*/  IMAD.MOV.U32 R19, RZ, RZ, R9 ;  /* 0x000000ffff137224 */ /* 0x000fe200078e0009 */
[C---:B--2---:R-:W-:Y:S11]  /*6ecd0*/  HMMA.16816.F32.BF16 R12, R24.reuse, R8, R12 ;  /* 0x00000008180c723c */ /* 0x044ff6000004180c */
[----:B------:R-:W-:Y:S11]  /*6ece0*/  @!UPT UIADD3 URZ, URZ, URZ, URZ ;  /* 0x0000003f3f3ff290 */ /* 0x000ff6000fffe03f */
[----:B------:R-:W-:Y:S01]  /*6ecf0*/  @!UPT UIADD3 URZ, URZ, URZ, URZ ;  /* 0x0000003f3f3ff290 */ /* 0x000fe2000fffe03f */
[----:B------:R0:W-:Y:S01]  /*6ed00*/  STL.64 [R1+0x230], R12 ;  /* 0x0002300c01007387 */ /* 0x0001e20000100a00 */
[----:B------:R1:W-:Y:S03]  /*6ed10*/  STL.64 [R1+0x238], R14 ;  /* 0x0002380e01007387 */ /* 0x0003e60000100a00 */
[----:B0-----:R-:W2:Y:S01]  /*6ed20*/  LDL.LU.64 R12, [R1+0xf80] ;  /* 0x000f8000010c7983 */ /* 0x001ea20000300a00 */
[----:B-1----:R-:W2:Y:S02]  /*6ed30*/  LDL.LU.64 R14, [R1+0xf88] ;  /* 0x000f8800010e7983 */ /* 0x002ea40000300a00 */
[----:B------:R-:W4:Y:S02]  /*6ed40*/  LDL.LU.64 R8, [R1+0xf60] ;  /* 0x000f600001087983 */ /* 0x000f240000300a00 */
[----:B------:R-:W4:Y:S01]  /*6ed50*/  LDL.LU.64 R10, [R1+0xf68] ;  /* 0x000f6800010a7983 */ /* 0x000f220000300a00 */
[----:B------:R-:W-:Y:S01]  /*6ed60*/  STL.64 [R1+0x6400], R18 ;  /* 0x0064001201007387 */ /* 0x000fe20000100a00 */
[----:B---3--:R0:W-:Y:S03]  /*6ed70*/  STL.64 [R1+0x63f8], R16 ;  /* 0x0063f81001007387 */ /* 0x0081e60000100a00 */
[----:B0-----:R-:W3:Y:S01]  /*6ed80*/  LDL.LU.64 R16, [R1+0xee0] ;  /* 0x000ee00001107983 */ /* 0x001ee20000300a00 */
[----:B------:R-:W3:Y:S02]  /*6ed90*/  LDL.LU.64 R18, [R1+0xee8] ;  /* 0x000ee80001127983 */ /* 0x000ee40000300a00 */
[C---:B---3--:R-:W-:Y:S01]  /*6eda0*/  HMMA.16816.F32.BF16 R16, R24.reuse, R20, R16 ;  /* 0x000000141810723c */ /* 0x048fe20000041810 */
[----:B------:R-:W0:Y:S11]  /*6edb0*/  LDSM.16.MT88.4 R20, [R3+0x20180] ;  /* 0x020180000314783b */ /* 0x000e360000004200 */
[----:B------:R-:W-:Y:S11]  /*6edc0*/  @!UPT UIADD3 URZ, URZ, URZ, URZ ;  /* 0x0000003f3f3ff290 */ /* 0x000ff6000fffe03f */
[----:B------:R1:W-:Y:S01]  /*6edd0*/  STL.64 [R1+0x220], R16 ;  /* 0x0002201001007387 */ /* 0x0003e20000100a00 */
[----:B------:R3:W-:Y:S03]  /*6ede0*/  STL.64 [R1+0x228], R18 ;  /* 0x0002281201007387 */ /* 0x0007e60000100a00 */
[----:B-1----:R-:W4:Y:S01]  /*6edf0*/  LDL.LU.64 R16, [R1+0xe50] ;  /* 0x000e500001107983 */ /* 0x002f220000300a00 */
[----:B---3--:R-:W3:Y:S01]  /*6ee00*/  LDL.LU.64 R18, [R1+0xe58] ;  /* 0x000e580001127983 */ /* 0x008ee20000300a00 */
[----:B--2---:R-:W-:Y:S02]  /*6ee10*/  HMMA.16816.F32.BF16 R4, R24, R4, R12 ;  /* 0x000000041804723c */ /* 0x004fe4000004180c */
[----:B---3--:R-:W-:Y:S01]  /*6ee20*/  STL.64 [R1+0x6460], R18 ;  /* 0x0064601201007387 */ /* 0x008fe20000100a00 */
[----:B----4-:R1:W-:Y:S03]  /*6ee30*/  STL.64 [R1+0x6458], R16 ;  /* 0x0064581001007387 */ /* 0x0103e60000100a00 */
[----:B-1----:R-:W2:Y:S01]  /*6ee40*/  LDL.LU.64 R16, [R1+0xe60] ;  /* 0x000e600001107983 */ /* 0x002ea20000300a00 */
[----:B------:R-:W2:Y:S02]  /*6ee50*/  LDL.LU.64 R18, [R1+0xe68] ;  /* 0x000e680001127983 */ /* 0x000ea40000300a00 */
[----:B0-----:R-:W-:Y:S02]  /*6ee60*/  STL.64 [R1+0x6318], R22 ;  /* 0x0063181601007387 */ /* 0x001fe40000100a00 */
[----:B------:R-:W-:Y:S01]  /*6ee70*/  STL.64 [R1+0x6310], R20 ;  /* 0x0063101401007387 */ /* 0x000fe20000100a00 */
[----:B------:R-:W2:Y:S11]  /*6ee80*/  LDL.LU.64 R12, [R1+0x6470] ;  /* 0x00647000010c7983 */ /* 0x000eb60000300a00 */
[----:B------:R0:W-:Y:S02]  /*6ee90*/  STL.64 [R1+0x5a0], R4 ;  /* 0x0005a00401007387 */ /* 0x0001e40000100a00 */
[----:B------:R1:W-:Y:S01]  /*6eea0*/  STL.64 [R1+0x5a8], R6 ;  /* 0x0005a80601007387 */ /* 0x0003e20000100a00 */
[----:B0-----:R-:W3:Y:S01]  /*6eeb0*/  LDL.LU.64 R4, [R1+0x6468] ;  /* 0x0064680001047983 */ /* 0x001ee20000300a00 */
[----:B------:R-:W-:-:S02]  /*6eec0*/  IMAD.MOV.U32 R21, RZ, RZ, R0 ;  /* 0x000000ffff157224 */ /* 0x000fc400078e0000 */
[----:B------:R-:W4:Y:S02]  /*6eed0*/  LDL R0, [R1+0x33f0] ;  /* 0x0033f00001007983 */ /* 0x000f240000100800 */
[----:B------:R-:W-:Y:S01]  /*6eee0*/  IMAD.MOV.U32 R20, RZ, RZ, R2 ;  /* 0x000000ffff147224 */ /* 0x000fe200078e0002 */
[C---:B---3--:R-:W-:Y:S01]  /*6eef0*/  HMMA.16816.F32.BF16 R8, R24.reuse, R4, R8 ;  /* 0x000000041808723c */ /* 0x048fe20000041808 */
[----:B------:R-:W-:Y:S02]  /*6ef00*/  IMAD.MOV.U32 R3, RZ, RZ, R4 ;  /* 0x000000ffff037224 */ /* 0x000fe400078e0004 */
[----:B------:R-:W-:Y:S11]  /*6ef10*/  IMAD.MOV.U32 R2, RZ, RZ, R5 ;  /* 0x000000ffff027224 */ /* 0x000ff600078e0005 */
[----:B------:R-:W-:Y:S09]  /*6ef20*/  @!UPT UIADD3 URZ, URZ, URZ, URZ ;  /* 0x0000003f3f3ff290 */ /* 0x000ff2000fffe03f */
[----:B------:R-:W-:Y:S01]  /*6ef30*/  STL.64 [R1+0x590], R8 ;  /* 0x0005900801007387 */ /* 0x000fe20000100a00 */
[----:B------:R-:W-:Y:S02]  /*6ef40*/  STL.64 [R1+0x598], R10 ;  /* 0x0005980a01007387 */ /* 0x000fe40000100a00 */
[----:B------:R-:W3:Y:S02]  /*6ef50*/  LDL.LU.64 R4, [R1+0xde0] ;  /* 0x000de00001047983 */ /* 0x000ee40000300a00 */
[----:B-1----:R-:W3:Y:S01]  /*6ef60*/  LDL.LU.64 R6, [R1+0xde8] ;  /* 0x000de80001067983 */ /* 0x002ee20000300a00 */
[C---:B--2---:R-:W-:Y:S01]  /*6ef70*/  HMMA.16816.F32.BF16 R12, R24.reuse, R12, R16 ;  /* 0x0000000c180c723c */ /* 0x044fe20000041810 */
[----:B---3--:R-:W-:Y:S01]  /*6ef80*/  STL.64 [R1+0x6440], R6 ;  /* 0x0064400601007387 */ /* 0x008fe20000100a00 */
[----:B------:R0:W-:Y:S03]  /*6ef90*/  STL.64 [R1+0x6438], R4 ;  /* 0x0064380401007387 */ /* 0x0001e60000100a00 */
[----:B0-----:R-:W2:Y:S01]  /*6efa0*/  LDL.LU.64 R4, [R1+0xdf0] ;  /* 0x000df00001047983 */ /* 0x001ea20000300a00 */
[----:B------:R-:W2:Y:S02]  /*6efb0*/  LDL.LU.64 R6, [R1+0xdf8] ;  /* 0x000df80001067983 */ /* 0x000ea40000300a00 */
[----:B------:R-:W3:Y:S02]  /*6efc0*/  LDL.LU.64 R8, [R1+0xdd0] ;  /* 0x000dd00001087983 */ /* 0x000ee40000300a00 */
[----:B------:R-:W3:Y:S01]  /*6efd0*/  LDL.LU.64 R10, [R1+0xdd8] ;  /* 0x000dd800010a7983 */ /* 0x000ee20000300a00 */
[----:B------:R-:W2:Y:S01]  /*6efe0*/  LDL.LU.64 R18, [R1+0x6460] ;  /* 0x0064600001127983 */ /* 0x000ea20000300a00 */
[----:B------:R-:W2:Y:S11]  /*6eff0*/  LDL.LU.64 R16, [R1+0x6458] ;  /* 0x0064580001107983 */ /* 0x000eb60000300a00 */
[----:B------:R0:W-:Y:S02]  /*6f000*/  STL.64 [R1+0x580], R12 ;  /* 0x0005800c01007387 */ /* 0x0001e40000100a00 */
[----:B------:R-:W-:Y:S01]  /*6f010*/  STL.64 [R1+0x588], R14 ;  /* 0x0005880e01007387 */ /* 0x000fe20000100a00 */
[----:B0-----:R-:W3:Y:S01]  /*6f020*/  LDL.LU.64 R12, [R1+0x6450] ;  /* 0x00645000010c7983 */ /* 0x001ee20000300a00 */
[C---:B--2---:R-:W-:Y:S11]  /*6f030*/  HMMA.16816.F32.BF16 R16, R24.reuse, R20, R16 ;  /* 0x000000141810723c */ /* 0x044ff60000041810 */
[----:B------:R-:W-:Y:S11]  /*6f040*/  @!UPT UIADD3 URZ, URZ, URZ, URZ ;  /* 0x0000003f3f3ff290 */ /* 0x000ff6000fffe03f */
[----:B------:R-:W-:Y:S01]  /*6f050*/  @!UPT UIADD3 URZ, URZ, URZ, URZ ;  /* 0x0000003f3f3ff290 */ /* 0x000fe2000fffe03f */
[----:B------:R0:W-:Y:S01]  /*6f060*/  STL.64 [R1+0x570], R16 ;  /* 0x0005701001007387 */ /* 0x0001e20000100a00 */
[----:B------:R1:W-:Y:S03]  /*6f070*/  STL.64 [R1+0x578], R18 ;  /* 0x0005781201007387 */ /* 0x0003e60000100a00 */
[----:B0-----:R-:W2:Y:S01]  /*6f080*/  LDL.LU.64 R16, [R1+0xd40] ;  /* 0x000d400001107983 */ /* 0x001ea20000300a00 */
[----:B-1----:R-:W2:Y:S02]  /*6f090*/  LDL.LU.64 R18, [R1+0xd48] ;  /* 0x000d480001127983 */ /* 0x002ea40000300a00 */
[----:B------:R0:W-:Y:S02]  /*6f0a0*/  STL.64 [R1+0x6380], R20 ;  /* 0x0063801401007387 */ /* 0x0001e40000100a00 */
[----:B0-----:R-:W3:Y:S01]  /*6f0b0*/  LDL.LU.64 R20, [R1+0xe20] ;  /* 0x000e200001147983 */ /* 0x001ee20000300a00 */
[----:B------:R-:W3:Y:S02]  /*6f0c0*/  LDL.LU.64 R22, [R1+0xe28] ;  /* 0x000e280001167983 */ /* 0x000ee40000300a00 */
[C---:B---3--:R-:W-:Y:S11]  /*6f0d0*/  HMMA.16816.F32.BF16 R20, R24.reuse, R12, R20 ;  /* 0x0000000c1814723c */ /* 0x048ff60000041814 */
[----:B------:R-:W-:Y:S11]  /*6f0e0*/  @!UPT UIADD3 URZ, URZ, URZ, URZ ;  /* 0x0000003f3f3ff290 */ /* 0x000ff6000fffe03f */
[----:B------:R-:W-:Y:S01]  /*6f0f0*/  @!UPT UIADD3 URZ, URZ, URZ, URZ ;  /* 0x0000003f3f3ff290 */ /* 0x000fe2000fffe03f */
[----:B------:R-:W-:Y:S01]  /*6f100*/  STL.64 [R1+0x560], R20 ;  /* 0x0005601401007387 */ /* 0x000fe20000100a00 */
[----:B------:R0:W-:Y:S02]  /*6f110*/  STL.64 [R1+0x568], R22 ;  /* 0x0005681601007387 */ /* 0x0001e40000100a00 */
[----:B0-----:R-:W-:Y:S02]  /*6f120*/  IMAD.MOV.U32 R23, RZ, RZ, R12 ;  /* 0x000000ffff177224 */ /* 0x001fe400078e000c */
[----:B------:R-:W-:Y:S02]  /*6f130*/  IMAD.MOV.U32 R22, RZ, RZ, R13 ;  /* 0x000000ffff167224 */ /* 0x000fe400078e000d */
[----:B------:R-:W3:Y:S03]  /*6f140*/  LDL.LU.64 R12, [R1+0x6448] ;  /* 0x00644800010c7983 */ /* 0x000ee60000300a00 */
[----:B------:R0:W-:Y:S02]  /*6f150*/  STL.64 [R1+0x63e8], R22 ;  /* 0x0063e81601007387 */ /* 0x0001e40000100a00 */
[----:B------:R-:W2:Y:S01]  /*6f160*/  LDL.LU.64 R20, [R1+0xd20] ;  /* 0x000d200001147983 */ /* 0x000ea20000300a00 */
[----:B0-----:R-:W2:Y:S01]  /*6f170*/  LDL.LU.64 R22, [R1+0xd28] ;  /* 0x000d280001167983 */ /* 0x001ea20000300a00 */
[C---:B---3--:R-:W-:Y:S03]  /*6f180*/  HMMA.16816.F32.BF16 R12, R24.reuse, R12, R4 ;  /* 0x0000000c180c723c */ /* 0x048fe60000041804 */
[----:B------:R-:W3:Y:S01]  /*6f190*/  LDL.LU.64 R6, [R1+0x6440] ;  /* 0x0064400001067983 */ /* 0x000ee20000300a00 */
[----:B------:R-:W3:Y:S11]  /*6f1a0*/  LDL.LU.64 R4, [R1+0x6438] ;  /* 0x0064380001047983 */ /* 0x000ef60000300a00 */
[----:B------:R-:W-:Y:S08]  /*6f1b0*/  @!UPT UIADD3 URZ, URZ, URZ, URZ ;  /* 0x0000003f3f3ff290 */ /* 0x000ff0000fffe03f */
[----:B------:R0:W-:Y:S01]  /*6f1c0*/  STL.64 [R1+0x550], R12 ;  /* 0x0005500c01007387 */ /* 0x0001e20000100a00 */
[----:B------:R-:W-:Y:S03]  /*6f1d0*/  STL.64 [R1+0x558], R14 ;  /* 0x0005580e01007387 */ /* 0x000fe60000100a00 */
[----:B0-----:R-:W3:Y:S02]  /*6f1e0*/  LDL.LU.64 R12, [R1+0x6430] ;  /* 0x00643000010c7983 */ /* 0x001ee40000300a00 */
[C---:B---3--:R-:W-:Y:S11]  /*6f1f0*/  HMMA.16816.F32.BF16 R4, R24.reuse, R12, R4 ;  /* 0x0000000c1804723c */ /* 0x048ff60000041804 */
[----:B------:R-:W-:Y:S11]  /*6f200*/  @!UPT UIADD3 URZ, URZ, URZ, URZ ;  /* 0x0000003f3f3ff290 */ /* 0x000ff6000fffe03f */
[----:B------:R-:W-:Y:S01]  /*6f210*/  @!UPT UIADD3 URZ, URZ, URZ, URZ ;  /* 0x0000003f3f3ff290 */ /* 0x000fe2000fffe03f */
[----:B------:R0:W-:Y:S01]  /*6f220*/  STL.64 [R1+0x540], R4 ;  /* 0x0005400401007387 */ /* 0x0001e20000100a00 */
[----:B------:R1:W-:Y:S03]  /*6f230*/  STL.64 [R1+0x548], R6 ;  /* 0x0005480601007387 */ /* 0x0003e60000100a00 */
[----:B0-----:R-:W2:Y:S01]  /*6f240*/  LDL.LU.64 R4, [R1+0x6428] ;  /* 0x0064280001047983 */ /* 0x001ea20000300a00 */
[----:B-1----:R-:W-:Y:S02]  /*6f250*/  IMAD.MOV.U32 R7, RZ, RZ, R12 ;  /* 0x000000ffff077224 */ /* 0x002fe400078e000c */
[----:B------:R-:W-:Y:S02]  /*6f260*/  IMAD.MOV.U32 R6, RZ, RZ, R13 ;  /* 0x000000ffff067224 */ /* 0x000fe400078e000d */
[----:B------:R-:W3:Y:S01]  /*6f270*/  LDL.LU.64 R14, [R1+0x6420] ;  /* 0x00642000010e7983 */ /* 0x000ee20000300a00 */
[----:B------:R-:W2:Y:S02]  /*6f280*/  LDL.LU.64 R12, [R1+0x6418] ;  /* 0x00641800010c7983 */ /* 0x000ea40000300a00 */
[C---:B--2---:R-:W-:Y:S11]  /*6f290*/  HMMA.16816.F32.BF16 R8, R24.reuse, R12, R8 ;  /* 0x0000000c1808723c */ /* 0x044ff60000041808 */
[----:B------:R-:W-:Y:S11]  /*6f2a0*/  @!UPT UIADD3 URZ, URZ, URZ, URZ ;  /* 0x0000003f3f3ff290 */ /* 0x000ff6000fffe03f */
[----:B------:R-:W-:Y:S01]  /*6f2b0*/  @!UPT UIADD3 URZ, URZ, URZ, URZ ;  /* 0x0000003f3f3ff290 */ /* 0x000fe2000fffe03f */
[----:B------:R-:W-:Y:S01]  /*6f2c0*/  STL.64 [R1+0x530], R8 ;  /* 0x0005300801007387 */ /* 0x000fe20000100a00 */
[----:B------:R0:W-:Y:S03]  /*6f2d0*/  STL.64 [R1+0x538], R10 ;  /* 0x0005380a01007387 */ /* 0x0001e60000100a00 */
[----:B0-----:R-:W2:Y:S01]  /*6f2e0*/  LDL.LU.64 R10, [R1+0x6410] ;  /* 0x00641000010a7983 */ /* 0x001ea20000300a00 */
[----:B------:R-:W2:Y:S02]  /*6f2f0*/  LDL.LU.64 R8, [R1+0x6408] ;  /* 0x0064080001087983 */ /* 0x000ea40000300a00 */
[----:B---3--:R-:W-:Y:S02]  /*6f300*/  STL.64 [R1+0x6338], R14 ;  /* 0x0063380e01007387 */ /* 0x008fe40000100a00 */
[----:B------:R0:W-:Y:S01]  /*6f310*/  STL.64 [R1+0x6330], R12 ;  /* 0x0063300c01007387 */ /* 0x0001e20000100a00 */
[C---:B------:R-:W-:Y:S08]  /*6f320*/  HMMA.16816.F32.BF16 R20, R24.reuse, R4, R20 ;  /* 0x000000041814723c */ /* 0x040ff00000041814 */
[----:B--2---:R-:W-:Y:S01]  /*6f330*/  HMMA.16816.F32.BF16 R16, R24, R8, R16 ;  /* 0x000000081810723c */ /* 0x004fe20000041810 */
[----:B0-----:R-:W-:-:S02]  /*6f340*/  IMAD.MOV.U32 R12, RZ, RZ, R11 ;  /* 0x000000ffff0c7224 */ /* 0x001fc400078e000b */
[----:B------:R-:W-:Y:S11]  /*6f350*/  IMAD.MOV.U32 R13, RZ, RZ, R10 ;  /* 0x000000ffff0d7224 */ /* 0x000ff600078e000a */
[----:B------:R-:W-:Y:S09]  /*6f360*/  @!UPT UIADD3 URZ, URZ, URZ, URZ ;  /* 0x0000003f3f3ff290 */ /* 0x000ff2000fffe03f */
[----:B------:R-:W-:Y:S01]  /*6f370*/  STL.64 [R1+0x520], R16 ;  /* 0x0005201001007387 */ /* 0x000fe20000100a00 */
[----:B------:R0:W-:Y:S03]  /*6f380*/  STL.64 [R1+0x528], R18 ;  /* 0x0005281201007387 */ /* 0x0001e60000100a00 */
[----:B0-----:R-:W2:Y:S01]  /*6f390*/  LDL.LU.64 R18, [R1+0x6400] ;  /* 0x0064000001127983 */ /* 0x001ea20000300a00 */
[----:B------:R-:W3:Y:S02]  /*6f3a0*/  LDL.LU.64 R16, [R1+0x63f8] ;  /* 0x0063f80001107983 */ /* 0x000ee40000300a00 */
[----:B------:R0:W-:Y:S02]  /*6f3b0*/  STL.64 [R1+0x63b0], R8 ;  /* 0x0063b00801007387 */ /* 0x0001e40000100a00 */
[----:B0-----:R-:W3:Y:S01]  /*6f3c0*/  LDL.LU.64 R8, [R1+0xb60] ;  /* 0x000b600001087983 */ /* 0x001ee20000300a00 */
[----:B------:R-:W3:Y:S02]  /*6f3d0*/  LDL.LU.64 R10, [R1+0xb68] ;  /* 0x000b6800010a7983 */ /* 0x000ee40000300a00 */
[----:B------:R-:W2:Y:S02]  /*6f3e0*/  LDL.64 R24, [R1+0x10] ;  /* 0x0000100001187983 */ /* 0x000ea40000100a00 */
[----:B--2---:R0:W-:Y:S01]  /*6f3f0*/  STL.64 [R1+0x63b8], R24 ;  /* 0x0063b81801007387 */ /* 0x0041e20000100a00 */
[----:B------:R-:W-:Y:S02]  /*6f400*/  STL.64 [R1+0x210], R20 ;  /* 0x0002101401007387 */ /* 0x000fe40000100a00 */
[----:B------:R-:W-:Y:S02]  /*6f410*/  STL.64 [R1+0x218], R22 ;  /* 0x0002181601007387 */ /* 0x000fe40000100a00 */
[----:B0-----:R-:W-:-:S02]  /*6f420*/  IMAD.MOV.U32 R24, RZ, RZ, R18 ;  /* 0x000000ffff187224 */ /* 0x001fc400078e0012 */
[----:B------:R-:W-:Y:S01]  /*6f430*/  IMAD.MOV.U32 R25, RZ, RZ, R19 ;  /* 0x000000ffff197224 */ /* 0x000fe200078e0013 */
[----:B------:R-:W3:Y:S01]  /*6f440*/  LDL.LU R18, [R1+0x63f4] ;  /* 0x0063f40001127983 */ /* 0x000ee20000300800 */
[----:B------:R-:W3:Y:S03]  /*6f450*/  LDL.LU R19, [R1+0x63f0] ;  /* 0x0063f00001137983 */ /* 0x000ee60000300800 */
[----:B------:R0:W-:Y:S04]  /*6f460*/  STL.64 [R1+0x63c8], R24 ;  /* 0x0063c81801007387 */ /* 0x0001e80000100a00 */
[----:B0-----:R-:W2:Y:S04]  /*6f470*/  LDL R24, [R1+0x30] ;  /* 0x0000300001187983 */ /* 0x001ea80000100800 */
[----:B------:R-:W2:Y:S01]  /*6f480*/  LDL R25, [R1+0x34] ;  /* 0x0000340001197983 */ /* 0x000ea20000100800 */
[----:B------:R-:W3:Y:S02]  /*6f490*/  LDL.LU.64 R20, [R1+0xb50] ;  /* 0x000b500001147983 */ /* 0x000ee40000300a00 */
[----:B------:R-:W3:Y:S01]  /*6f4a0*/  LDL.LU.64 R22, [R1+0xb58] ;  /* 0x000b580001167983 */ /* 0x000ee20000300a00 */
[----:B--2---:R-:W-:Y:S01]  /*6f4b0*/  STL.64 [R1+0x63e0], R24 ;  /* 0x0063e01801007387 */ /* 0x004fe20000100a00 */
[----:B------:R0:W-:Y:S03]  /*6f4c0*/  STL.64 [R1+0x6358], R4 ;  /* 0x0063580401007387 */ /* 0x0001e60000100a00 */
[----:B0-----:R-:W2:Y:S01]  /*6f4d0*/  LDL.64 R4, [R1] ;  /* 0x0000000001047983 */ /* 0x001ea20000100a00 */
[----:B---3--:R-:W-:Y:S07]  /*6f4e0*/  HMMA.16816.F32.BF16 R8, R16, R12, R8 ;  /* 0x0000000c1008723c */ /* 0x008fee0000041808 */
[----:B------:R-:W-:-:S02]  /*6f4f0*/  IMAD.MOV.U32 R12, RZ, RZ, R7 ;  /* 0x000000ffff0c7224 */ /* 0x000fc400078e0007 */
[----:B------:R-:W-:Y:S01]  /*6f500*/  IMAD.MOV.U32 R13, RZ, RZ, R6 ;  /* 0x000000ffff0d7224 */ /* 0x000fe200078e0006 */
[----:B--2---:R0:W-:Y:S11]  /*6f510*/  STL.64 [R1+0x63c0], R4 ;  /* 0x0063c00401007387 */ /* 0x0041f60000100a00 */
[----:B------:R-:W-:Y:S02]  /*6f520*/  @!UPT UIADD3 URZ, URZ, URZ, URZ ;  /* 0x0000003f3f3ff290 */ /* 0x000fe4000fffe03f */
[----:B------:R-:W-:Y:S02]  /*6f530*/  STL.64 [R1+0x190], R8 ;  /* 0x0001900801007387 */ /* 0x000fe40000100a00 */
[----:B------:R-:W-:Y:S02]  /*6f540*/  STL.64 [R1+0x198], R10 ;  /* 0x0001980a01007387 */ /* 0x000fe40000100a00 */
[----:B------:R-:W2:Y:S01]  /*6f550*/  LDL.LU.64 R24, [R1+0xb30] ;  /* 0x000b300001187983 */ /* 0x000ea20000300a00 */
[----:B------:R-:W2:Y:S04]  /*6f560*/  LDL.LU.64 R26, [R1+0xb38] ;  /* 0x000b3800011a7983 */ /* 0x000ea80000300a00 */
[----:B0-----:R-:W3:Y:S01]  /*6f570*/  LDL.LU.64 R4, [R1+0xac0] ;  /* 0x000ac00001047983 */ /* 0x001ee20000300a00 */
[----:B------:R-:W2:Y:S03]  /*6f580*/  LDL.LU.64 R6, [R1+0xac8] ;  /* 0x000ac80001067983 */ /* 0x000ea60000300a00 */
[----:B--2---:R-:W-:Y:S01]  /*6f590*/  STL.64 [R1+0x63d8], R6 ;  /* 0x0063d80601007387 */ /* 0x004fe20000100a00 */
[----:B---3--:R0:W-:Y:S03]  /*6f5a0*/  STL.64 [R1+0x63d0], R4 ;  /* 0x0063d00401007387 */ /* 0x0081e60000100a00 */
[----:B0-----:R-:W2:Y:S01]  /*6f5b0*/  LDL.LU.64 R4, [R1+0xae0] ;  /* 0x000ae00001047983 */ /* 0x001ea20000300a00 */
[----:B------:R-:W2:Y:S02]  /*6f5c0*/  LDL.LU.64 R6, [R1+0xae8] ;  /* 0x000ae80001067983 */ /* 0x000ea40000300a00 */
[----:B------:R-:W3:Y:S02]  /*6f5d0*/  LDL.LU.64 R8, [R1+0xa50] ;  /* 0x000a500001087983 */ /* 0x000ee40000300a00 */
[----:B------:R-:W3:Y:S01]  /*6f5e0*/  LDL.LU.64 R10, [R1+0xa58] ;  /* 0x000a5800010a7983 */ /* 0x000ee20000300a00 */
[----:B------:R0:W-:Y:S04]  /*6f5f0*/  STL.64 [R1+0x6350], R12 ;  /* 0x0063500c01007387 */ /* 0x0001e80000100a00 */
[----:B0-----:R-:W2:Y:S04]  /*6f600*/  LDL R12, [R1+0x50] ;  /* 0x00005000010c7983 */ /* 0x001ea80000100800 */
[----:B------:R-:W2:Y:S02]  /*6f610*/  LDL R13, [R1+0x54] ;  /* 0x00005400010d7983 */ /* 0x000ea40000100800 */
[----:B--2---:R-:W-:Y:S02]  /*6f620*/  HMMA.16816.F32.BF16 R12, R16, R12, R20 ;  /* 0x0000000c100c723c */ /* 0x004fe40000041814 */
[----:B------:R-:W2:Y:S01]  /*6f630*/  LDL.LU.64 R22, [R1+0x63e8] ;  /* 0x0063e80001167983 */ /* 0x000ea20000300a00 */
[----:B------:R-:W2:Y:S03]  /*6f640*/  LDL.64 R20, [R1+0xb0] ;  /* 0x0000b00001147983 */ /* 0x000ea60000100a00 */
[----:B--2---:R-:W-:Y:S11]  /*6f650*/  STL.64 [R1+0x6398], R20 ;  /* 0x0063981401007387 */ /* 0x004ff60000100a00 */
[----:B------:R-:W-:Y:S06]  /*6f660*/  @!UPT UIADD3 URZ, URZ, URZ, URZ ;  /* 0x0000003f3f3ff290 */ /* 0x000fec000fffe03f */
[----:B------:R0:W-:Y:S02]  /*6f670*/  STL.64 [R1+0x180], R12 ;  /* 0x0001800c01007387 */ /* 0x0001e40000100a00 */
[----:B------:R-:W-:Y:S01]  /*6f680*/  STL.64 [R1+0x188], R14 ;  /* 0x0001880e01007387 */ /* 0x000fe20000100a00 */
[----:B0-----:R-:W2:Y:S04]  /*6f690*/  LDL.64 R12, [R1+0x80] ;  /* 0x00008000010c7983 */ /* 0x001ea80000100a00 */
[----:B--2---:R0:W-:Y:S02]  /*6f6a0*/  STL.64 [R1+0x6360], R12 ;  /* 0x0063600c01007387 */ /* 0x0041e40000100a00 */
[----:B0-----:R-:W-:Y:S02]  /*6f6b0*/  IMAD.MOV.U32 R12, RZ, RZ, R29 ;  /* 0x000000ffff0c7224 */ /* 0x001fe400078e001d */
[----:B------:R-:W-:-:S07]  /*6f6c0*/  IMAD.MOV.U32 R13, RZ, RZ, R28 ;  /* 0x000000ffff0d7224 */ /* 0x000fce00078e001c */
[----:B------:R-:W-:Y:S01]  /*6f6d0*/  HMMA.16816.F32.BF16 R12, R16, R12, R24 ;  /* 0x0000000c100c723c */ /* 0x000fe20000041818 */
[----:B------:R-:W2:Y:S11]  /*6f6e0*/  LDL.LU.64 R24, [R1+0x63e0] ;  /* 0x0063e00001187983 */ /* 0x000eb60000300a00 */
[----:B------:R-:W-:Y:S11]  /*6f6f0*/  @!UPT UIADD3 URZ, URZ, URZ, URZ ;  /* 0x0000003f3f3ff290 */ /* 0x000ff6000fffe03f */
[----:B------:R0:W-:Y:S01]  /*6f700*/  STL.64 [R1+0x170], R12 ;  /* 0x0001700c01007387 */ /* 0x0001e20000100a00 */
[----:B------:R-:W-:Y:S02]  /*6f710*/  STL.64 [R1+0x178], R14 ;  /* 0x0001780e01007387 */ /* 0x000fe40000100a00 */
[----:B0-----:R-:W-:Y:S02]  /*6f720*/  IMAD.MOV.U32 R12, RZ, RZ, R23 ;  /* 0x000000ffff0c7224 */ /* 0x001fe400078e0017 */
[----:B------:R-:W-:-:S05]  /*6f730*/  IMAD.MOV.U32 R13, RZ, RZ, R22 ;  /* 0x000000ffff0d7224 */ /* 0x000fca00078e0016 */
[----:B------:R0:W-:Y:S04]  /*6f740*/  STL.64 [R1+0x6378], R12 ;  /* 0x0063780c01007387 */ /* 0x0001e80000100a00 */
[----:B0-----:R-:W3:Y:S01]  /*6f750*/  LDL.LU.64 R12, [R1+0xaa0] ;  /* 0x000aa000010c7983 */ /* 0x001ee20000300a00 */
[----:B------:R-:W3:Y:S01]  /*6f760*/  LDL.LU.64 R14, [R1+0xaa8] ;  /* 0x000aa800010e7983 */ /* 0x000ee20000300a00 */
        /* <DEDUP_REMOVED lines=21> */
[----:B----4-:R-:W0:Y:S04]  /*6f8c0*/  LDSM.16.MT88.4 R24, [R0+0x20000] ;  /* 0x020000000018783b */ /* 0x010e280000004200 */
[----:B------:R-:W-:Y:S04]  /*6f8d0*/  STL.64 [R1+0x6348], R10 ;  /* 0x0063480a01007387 */ /* 0x000fe80000100a00 */
[----:B---3--:R2:W-:Y:S02]  /*6f8e0*/  STL.64 [R1+0x6340], R8 ;  /* 0x0063400801007387 */ /* 0x0085e40000100a00 */
[----:B--2---:R-:W-:Y:S02]  /*6f8f0*/  HMMA.16816.F32.BF16 R8, R16, R4, R12 ;  /* 0x000000041008723c */ /* 0x004fe4000004180c */
[----:B0-----:R-:W-:Y:S01]  /*6f900*/  STL.64 [R1+0x6248], R26 ;  /* 0x0062481a01007387 */ /* 0x001fe20000100a00 */
[----:B------:R-:W-:Y:S11]  /*6f910*/  STL.64 [R1+0x6240], R24 ;  /* 0x0062401801007387 */ /* 0x000ff60000100a00 */
[----:B------:R-:W-:Y:S09]  /*6f920*/  @!UPT UIADD3 URZ, URZ, URZ, URZ ;  /* 0x0000003f3f3ff290 */ /* 0x000ff2000fffe03f */
[----:B------:R-:W-:Y:S01]  /*6f930*/  STL.64 [R1+0x480], R8 ;  /* 0x0004800801007387 */ /* 0x000fe20000100a00 */
[----:B------:R-:W-:Y:S02]  /*6f940*/  STL.64 [R1+0x488], R10 ;  /* 0x0004880a01007387 */ /* 0x000fe40000100a00 */
[----:B------:R-:W2:Y:S02]  /*6f950*/  LDL.LU.64 R12, [R1+0xa30] ;  /* 0x000a3000010c7983 */ /* 0x000ea40000300a00 */
[----:B------:R-:W3:Y:S02]  /*6f960*/  LDL.LU.64 R14, [R1+0xa38] ;  /* 0x000a3800010e7983 */ /* 0x000ee40000300a00 */
[----:B---3--:R-:W-:Y:S01]  /*6f970*/  STL.64 [R1+0x6390], R14 ;  /* 0x0063900e01007387 */ /* 0x008fe20000100a00 */
[----:B--2---:R0:W-:Y:S03]  /*6f980*/  STL.64 [R1+0x6388], R12 ;  /* 0x0063880c01007387 */ /* 0x0041e60000100a00 */
[----:B0-----:R-:W2:Y:S01]  /*6f990*/  LDL.LU.64 R12, [R1+0xa40] ;  /* 0x000a4000010c7983 */ /* 0x001ea20000300a00 */
[----:B------:R-:W3:Y:S02]  /*6f9a0*/  LDL.LU.64 R14, [R1+0xa48] ;  /* 0x000a4800010e7983 */ /* 0x000ee40000300a00 */
[----:B------:R-:W-:-:S02]  /*6f9b0*/  IMAD.MOV.U32 R20, RZ, RZ, R3 ;  /* 0x000000ffff147224 */ /* 0x000fc400078e0003 */
[----:B------:R-:W-:Y:S02]  /*6f9c0*/  IMAD.MOV.U32 R21, RZ, RZ, R2 ;  /* 0x000000ffff157224 */ /* 0x000fe400078e0002 */
[----:B------:R-:W-:Y:S02]  /*6f9d0*/  IMAD.MOV.U32 R3, RZ, RZ, R4 ;  /* 0x000000ffff037224 */ /* 0x000fe400078e0004 */
[----:B------:R-:W-:Y:S01]  /*6f9e0*/  IMAD.MOV.U32 R2, RZ, RZ, R5 ;  /* 0x000000ffff027224 */ /* 0x000fe200078e0005 */
[----:B---3--:R-:W-:Y:S01]  /*6f9f0*/  STL.64 [R1+0x63a8], R14 ;  /* 0x0063a80e01007387 */ /* 0x008fe20000100a00 */
[----:B--2---:R0:W-:Y:S03]  /*6fa00*/  STL.64 [R1+0x63a0], R12 ;  /* 0x0063a00c01007387 */ /* 0x0041e60000100a00 */
[----:B0-----:R-:W2:Y:S01]  /*6fa10*/  LDL.LU.64 R12, [R1+0xa70] ;  /* 0x000a7000010c7983 */ /* 0x001ea20000300a00 */
[----:B------:R-:W2:Y:S02]  /*6fa20*/  LDL.LU.64 R14, [R1+0xa78] ;  /* 0x000a7800010e7983 */ /* 0x000ea40000300a00 */
[----:B------:R-:W3:Y:S02]  /*6fa30*/  LDL.LU.64 R4, [R1+0x9f0] ;  /* 0x0009f00001047983 */ /* 0x000ee40000300a00 */
[----:B------:R-:W4:Y:S01]  /*6fa40*/  LDL.LU.64 R6, [R1+0x9f8] ;  /* 0x0009f80001067983 */ /* 0x000f220000300a00 */
[C---:B--2---:R-:W-:Y:S01]  /*6fa50*/  HMMA.16816.F32.BF16 R20, R16.reuse, R20, R12 ;  /* 0x000000141014723c */ /* 0x044fe2000004180c */
        /* <DEDUP_REMOVED lines=8> */
[----:B------:R-:W2:Y:S02]  /*6fae0*/  LDL.LU.64 R14, [R1+0x63a8] ;  /* 0x0063a800010e7983 */ /* 0x000ea40000300a00 */
[----:B------:R-:W2:Y:S07]  /*6faf0*/  LDL.LU.64 R12, [R1+0x63a0] ;  /* 0x0063a000010c7983 */ /* 0x000eae0000300a00 */
[----:B------:R0:W-:Y:S01]  /*6fb00*/  STL.64 [R1+0x470], R20 ;  /* 0x0004701401007387 */ /* 0x0001e20000100a00 */
[----:B------:R-:W-:Y:S03]  /*6fb10*/  STL.64 [R1+0x478], R22 ;  /* 0x0004781601007387 */ /* 0x000fe60000100a00 */
[----:B0-----:R-:W2:Y:S02]  /*6fb20*/  LDL.LU.64 R20, [R1+0x6398] ;  /* 0x0063980001147983 */ /* 0x001ea40000300a00 */
[----:B--2---:R-:W-:Y:S01]  /*6fb30*/  HMMA.16816.F32.BF16 R12, R16, R20, R12 ;  /* 0x00000014100c723c */ /* 0x004fe2000004180c */
[----:B------:R-:W-:-:S02]  /*6fb40*/  IMAD.MOV.U32 R29, RZ, RZ, R20 ;  /* 0x000000ffff1d7224 */ /* 0x000fc400078e0014 */
[----:B------:R-:W-:Y:S11]  /*6fb50*/  IMAD.MOV.U32 R28, RZ, RZ, R21 ;  /* 0x000000ffff1c7224 */ /* 0x000ff600078e0015 */
[----:B------:R-:W-:Y:S09]  /*6fb60*/  @!UPT UIADD3 URZ, URZ, URZ, URZ ;  /* 0x0000003f3f3ff290 */ /* 0x000ff2000fffe03f */
[----:B------:R-:W-:Y:S01]  /*6fb70*/  STL.64 [R1+0x460], R12 ;  /* 0x0004600c01007387 */ /* 0x000fe20000100a00 */
[----:B------:R0:W-:Y:S03]  /*6fb80*/  STL.64 [R1+0x468], R14 ;  /* 0x0004680e01007387 */ /* 0x0001e60000100a00 */
[----:B0-----:R-:W2:Y:S01]  /*6fb90*/  LDL.LU.64 R14, [R1+0x6390] ;  /* 0x00639000010e7983 */ /* 0x001ea20000300a00 */
[----:B------:R-:W2:Y:S02]  /*6fba0*/  LDL.LU.64 R12, [R1+0x6388] ;  /* 0x00638800010c7983 */ /* 0x000ea40000300a00 */
[----:B------:R-:W2:Y:S02]  /*6fbb0*/  LDL.LU.64 R20, [R1+0x6380] ;  /* 0x0063800001147983 */ /* 0x000ea40000300a00 */
[C---:B--2---:R-:W-:Y:S01]  /*6fbc0*/  HMMA.16816.F32.BF16 R20, R16.reuse, R20, R12 ;  /* 0x000000141014723c */ /* 0x044fe2000004180c */
[----:B------:R-:W2:Y:S11]  /*6fbd0*/  LDL.LU.64 R12, [R1+0x6378] ;  /* 0x00637800010c7983 */ /* 0x000eb60000300a00 */
[----:B------:R-:W-:Y:S11]  /*6fbe0*/  @!UPT UIADD3 URZ, URZ, URZ, URZ ;  /* 0x0000003f3f3ff290 */ /* 0x000ff6000fffe03f */
[----:B------:R0:W-:Y:S01]  /*6fbf0*/  STL.64 [R1+0x760], R20 ;  /* 0x0007601401007387 */ /* 0x0001e20000100a00 */
[----:B------:R1:W-:Y:S03]  /*6fc00*/  STL.64 [R1+0x768], R22 ;  /* 0x0007681601007387 */ /* 0x0003e60000100a00 */
[----:B0-----:R-:W3:Y:S01]  /*6fc10*/  LDL.LU.64 R20, [R1+0x8d0] ;  /* 0x0008d00001147983 */ /* 0x001ee20000300a00 */
[----:B-1----:R-:W3:Y:S01]  /*6fc20*/  LDL.LU.64 R22, [R1+0x8d8] ;  /* 0x0008d80001167983 */ /* 0x002ee20000300a00 */
[C---:B--2---:R-:W-:Y:S02]  /*6fc30*/  HMMA.16816.F32.BF16 R12, R16.reuse, R12, R4 ;  /* 0x0000000c100c723c */ /* 0x044fe40000041804 */
[----:B---3--:R-:W-:Y:S01]  /*6fc40*/  STL.64 [R1+0x6328], R22 ;  /* 0x0063281601007387 */ /* 0x008fe20000100a00 */
[----:B------:R0:W-:Y:S03]  /*6fc50*/  STL.64 [R1+0x6320], R20 ;  /* 0x0063201401007387 */ /* 0x0001e60000100a00 */
[----:B0-----:R-:W2:Y:S01]  /*6fc60*/  LDL.LU.64 R20, [R1+0x8e0] ;  /* 0x0008e00001147983 */ /* 0x001ea20000300a00 */
[----:B------:R-:W2:Y:S02]  /*6fc70*/  LDL.LU.64 R22, [R1+0x8e8] ;  /* 0x0008e80001167983 */ /* 0x000ea40000300a00 */
[----:B------:R-:W3:Y:S02]  /*6fc80*/  LDL.LU.64 R6, [R1+0x6370] ;  /* 0x0063700001067983 */ /* 0x000ee40000300a00 */
[----:B------:R-:W3:Y:S11]  /*6fc90*/  LDL.LU.64 R4, [R1+0x6368] ;  /* 0x0063680001047983 */ /* 0x000ef60000300a00 */
[----:B------:R-:W-:Y:S01]  /*6fca0*/  @!UPT UIADD3 URZ, URZ, URZ, URZ ;  /* 0x0000003f3f3ff290 */ /* 0x000fe2000fffe03f */
        /* <DEDUP_REMOVED lines=11> */
[----:B------:R-:W2:Y:S02]  /*6fd60*/  LDL.LU.64 R12, [R1+0x6350] ;  /* 0x00635000010c7983 */ /* 0x000ea40000300a00 */
[C---:B--2---:R-:W-:Y:S02]  /*6fd70*/  HMMA.16816.F32.BF16 R12, R16.reuse, R12, R8 ;  /* 0x0000000c100c723c */ /* 0x044fe40000041808 */
[----:B------:R-:W2:Y:S01]  /*6fd80*/  LDL.LU.64 R10, [R1+0x6348] ;  /* 0x00634800010a7983 */ /* 0x000ea20000300a00 */
[----:B------:R-:W2:Y:S11]  /*6fd90*/  LDL.LU.64 R8, [R1+0x6340] ;  /* 0x0063400001087983 */ /* 0x000eb60000300a00 */
[----:B------:R-:W-:Y:S09]  /*6fda0*/  @!UPT UIADD3 URZ, URZ, URZ, URZ ;  /* 0x0000003f3f3ff290 */ /* 0x000ff2000fffe03f */
[----:B------:R-:W-:Y:S01]  /*6fdb0*/  STL.64 [R1+0x790], R12 ;  /* 0x0007900c01007387 */ /* 0x000fe20000100a00 */
[----:B------:R0:W-:Y:S03]  /*6fdc0*/  STL.64 [R1+0x798], R14 ;  /* 0x0007980e01007387 */ /* 0x0001e60000100a00 */
[----:B0-----:R-:W2:Y:S01]  /*6fdd0*/  LDL.LU.64 R14, [R1+0x6338] ;  /* 0x00633800010e7983 */ /* 0x001ea20000300a00 */
[----:B------:R-:W4:Y:S02]  /*6fde0*/  LDL.LU.64 R12, [R1+0x6330] ;  /* 0x00633000010c7983 */ /* 0x000f240000300a00 */
[C---:B----4-:R-:W-:Y:S11]  /*6fdf0*/  HMMA.16816.F32.BF16 R24, R16.reuse, R12, R24 ;  /* 0x0000000c1018723c */ /* 0x050ff60000041818 */
[----:B------:R-:W-:Y:S11]  /*6fe00*/  @!UPT UIADD3 URZ, URZ, URZ, URZ ;  /* 0x0000003f3f3ff290 */ /* 0x000ff6000fffe03f */
[----:B------:R-:W-:Y:S01]  /*6fe10*/  @!UPT UIADD3 URZ, URZ, URZ, URZ ;  /* 0x0000003f3f3ff290 */ /* 0x000fe2000fffe03f */
[----:B------:R0:W-:Y:S01]  /*6fe20*/  STL.64 [R1+0x7a0], R24 ;  /* 0x0007a01801007387 */ /* 0x0001e20000100a00 */
[----:B------:R1:W-:Y:S03]  /*6fe30*/  STL.64 [R1+0x7a8], R26 ;  /* 0x0007a81a01007387 */ /* 0x0003e60000100a00 */
[----:B0-----:R-:W4:Y:S01]  /*6fe40*/  LDL.LU.64 R24, [R1+0x820] ;  /* 0x0008200001187983 */ /* 0x001f220000300a00 */
[----:B-1----:R-:W3:Y:S01]  /*6fe50*/  LDL.LU.64 R26, [R1+0x828] ;  /* 0x00082800011a7983 */ /* 0x002ee20000300a00 */
[C---:B--2---:R-:W-:Y:S02]  /*6fe60*/  HMMA.16816.F32.BF16 R20, R16.reuse, R8, R20 ;  /* 0x000000081014723c */ /* 0x044fe40000041814 */
[----:B---3--:R-:W-:Y:S01]  /*6fe70*/  STL.64 [R1+0x6308], R26 ;  /* 0x0063081a01007387 */ /* 0x008fe20000100a00 */
[----:B----4-:R0:W-:Y:S03]  /*6fe80*/  STL.64 [R1+0x6300], R24 ;  /* 0x0063001801007387 */ /* 0x0101e60000100a00 */
[----:B0-----:R-:W2:Y:S01]  /*6fe90*/  LDL.LU.64 R24, [R1+0x830] ;  /* 0x0008300001187983 */ /* 0x001ea20000300a00 */
[----:B------:R-:W2:Y:S02]  /*6fea0*/  LDL.LU.64 R26, [R1+0x838] ;  /* 0x00083800011a7983 */ /* 0x000ea40000300a00 */
[----:B------:R-:W-:Y:S02]  /*6feb0*/  STL.64 [R1+0x6268], R14 ;  /* 0x0062680e01007387 */ /* 0x000fe40000100a00 */
[----:B------:R0:W-:Y:S02]  /*6fec0*/  STL.64 [R1+0x6260], R12 ;  /* 0x0062600c01007387 */ /* 0x0001e40000100a00 */
[----:B0-----:R-:W3:Y:S10]  /*6fed0*/  LDL.64 R12, [R1+0x50] ;  /* 0x00005000010c7983 */ /* 0x001ef40000100a00 */
[----:B------:R-:W-:Y:S02]  /*6fee0*/  STL.64 [R1+0x7c0], R20 ;  /* 0x0007c01401007387 */ /* 0x000fe40000100a00 */
[----:B------:R0:W-:Y:S02]  /*6fef0*/  STL.64 [R1+0x7c8], R22 ;  /* 0x0007c81601007387 */ /* 0x0001e40000100a00 */
[----:B0-----:R-:W4:Y:S01]  /*6ff00*/  LDL.LU.64 R22, [R1+0x6328] ;  /* 0x0063280001167983 */ /* 0x001f220000300a00 */
[----:B------:R-:W4:Y:S02]  /*6ff10*/  LDL.LU.64 R20, [R1+0x6320] ;  /* 0x0063200001147983 */ /* 0x000f240000300a00 */
[----:B----4-:R-:W-:Y:S01]  /*6ff20*/  HMMA.16816.F32.BF16 R16, R16, R4, R20 ;  /* 0x000000041010723c */ /* 0x010fe20000041814 */
[----:B------:R-:W2:Y:S01]  /*6ff30*/  LDL.LU.64 R22, [R1+0x6318] ;  /* 0x0063180001167983 */ /* 0x000ea20000300a00 */
[----:B------:R-:W2:Y:S11]  /*6ff40*/  LDL.LU.64 R20, [R1+0x6310] ;  /* 0x0063100001147983 */ /* 0x000eb60000300a00 */
[----:B------:R-:W-:Y:S10]  /*6ff50*/  @!UPT UIADD3 URZ, URZ, URZ, URZ ;  /* 0x0000003f3f3ff290 */ /* 0x000ff4000fffe03f */
[----:B------:R0:W-:Y:S01]  /*6ff60*/  STL.64 [R1+0x7b0], R16 ;  /* 0x0007b01001007387 */ /* 0x0001e20000100a00 */
[----:B------:R-:W-:Y:S02]  /*6ff70*/  STL.64 [R1+0x7b8], R18 ;  /* 0x0007b81201007387 */ /* 0x000fe40000100a00 */
[----:B0-----:R-:W-:Y:S02]  /*6ff80*/  IMAD.MOV.U32 R16, RZ, RZ, R11 ;  /* 0x000000ffff107224 */ /* 0x001fe400078e000b */
[----:B------:R-:W-:-:S05]  /*6ff90*/  IMAD.MOV.U32 R17, RZ, RZ, R10 ;  /* 0x000000ffff117224 */ /* 0x000fca00078e000a */
[----:B------:R0:W-:Y:S04]  /*6ffa0*/  STL.64 [R1+0x62d0], R16 ;  /* 0x0062d01001007387 */ /* 0x0001e80000100a00 */
[----:B0-----:R-:W4:Y:S04]  /*6ffb0*/  LDL.64 R16, [R1+0x20] ;  /* 0x0000200001107983 */ /* 0x001f280000100a00 */
[----:B----4-:R0:W-:Y:S04]  /*6ffc0*/  STL.64 [R1+0x62e8], R16 ;  /* 0x0062e81001007387 */ /* 0x0101e80000100a00 */
[----:B0-----:R-:W2:Y:S01]  /*6ffd0*/  LDL.64 R16, [R1+0x60] ;  /* 0x0000600001107983 */ /* 0x001ea20000100a00 */
[----:B------:R-:W-:Y:S01]  /*6ffe0*/  STL.64 [R1+0x62a8], R4 ;  /* 0x0062a80401007387 */ /* 0x000fe20000100a00 */
[----:B--2---:R-:W-:Y:S11]  /*6fff0*/  HMMA.16816.F32.BF16 R24, R20, R16, R24 ;  /* 0x000000101418723c */ /* 0x004ff60000041818 */
[----:B------:R-:W-:Y:S11]  /*70000*/  @!UPT UIADD3 URZ, URZ, URZ, URZ ;  /* 0x0000003f3f3ff290 */ /* 0x000ff6000fffe03f */
[----:B------:R-:W-:Y:S01]  /*70010*/  @!UPT UIADD3 URZ, URZ, URZ, URZ ;  /* 0x0000003f3f3ff290 */ /* 0x000fe2000fffe03f */
[----:B------:R-:W-:Y:S01]  /*70020*/  STL.64 [R1+0x830], R24 ;  /* 0x0008301801007387 */ /* 0x000fe20000100a00 */
[----:B------:R0:W-:Y:S03]  /*70030*/  STL.64 [R1+0x838], R26 ;  /* 0x0008381a01007387 */ /* 0x0001e60000100a00 */
[----:B0-----:R-:W3:Y:S01]  /*70040*/  LDL.LU.64 R26, [R1+0x6308] ;  /* 0x00630800011a7983 */ /* 0x001ee20000300a00 */
[----:B------:R-:W3:Y:S02]  /*70050*/  LDL.LU.64 R24, [R1+0x6300] ;  /* 0x0063000001187983 */ /* 0x000ee40000300a00 */
[----:B------:R-:W-:Y:S02]  /*70060*/  IMAD.MOV.U32 R11, RZ, RZ, R16 ;  /* 0x000000ffff0b7224 */ /* 0x000fe400078e0010 */
[----:B------:R-:W-:-:S05]  /*70070*/  IMAD.MOV.U32 R10, RZ, RZ, R17 ;  /* 0x000000ffff0a7224 */ /* 0x000fca00078e0011 */
[----:B------:R-:W-:Y:S01]  /*70080*/  STL.64 [R1+0x6278], R10 ;  /* 0x0062780a01007387 */ /* 0x000fe20000100a00 */
[----:B------:R3:W-:Y:S02]  /*70090*/  STL.64 [R1+0x6270], R8 ;  /* 0x0062700801007387 */ /* 0x0007e40000100a00 */
[----:B---3--:R-:W-:Y:S07]  /*700a0*/  HMMA.16816.F32.BF16 R8, R20, R12, R24 ;  /* 0x0000000c1408723c */ /* 0x008fee0000041818 */
[----:B------:R-:W-:-:S02]  /*700b0*/  IMAD.MOV.U32 R25, RZ, RZ, R12 ;  /* 0x000000ffff197224 */ /* 0x000fc400078e000c */
[----:B------:R-:W-:Y:S11]  /*700c0*/  IMAD.MOV.U32 R24, RZ, RZ, R13 ;  /* 0x000000ffff187224 */ /* 0x000ff600078e000d */
[----:B------:R-:W-:Y:S03]  /*700d0*/  @!UPT UIADD3 URZ, URZ, URZ, URZ ;  /* 0x0000003f3f3ff290 */ /* 0x000fe6000fffe03f */
[----:B------:R-:W-:Y:S01]  /*700e0*/  STL.64 [R1+0x820], R8 ;  /* 0x0008200801007387 */ /* 0x000fe20000100a00 */
[----:B------:R-:W-:Y:S02]  /*700f0*/  STL.64 [R1+0x828], R10 ;  /* 0x0008280a01007387 */ /* 0x000fe40000100a00 */
[----:B------:R0:W-:Y:S02]  /*70100*/  STL.64 [R1+0x62f8], R24 ;  /* 0x0062f81801007387 */ /* 0x0001e40000100a00 */
[----:B0-----:R-:W2:Y:S01]  /*70110*/  LDL.LU.64 R24, [R1+0x810] ;  /* 0x0008100001187983 */ /* 0x001ea20000300a00 */
[----:B------:R-:W2:Y:S02]  /*70120*/  LDL.LU.64 R26, [R1+0x818] ;  /* 0x00081800011a7983 */ /* 0x000ea40000300a00 */
[----:B------:R-:W3:Y:S02]  /*70130*/  LDL.64 R12, [R1+0xc0] ;  /* 0x0000c000010c7983 */ /* 0x000ee40000100a00 */
[----:B---3--:R0:W-:Y:S04]  /*70140*/  STL.64 [R1+0x62c8], R12 ;  /* 0x0062c80c01007387 */ /* 0x0081e80000100a00 */
[----:B0-----:R-:W3:Y:S04]  /*70150*/  LDL R12, [R1+0x30] ;  /* 0x00003000010c7983 */ /* 0x001ee80000100800 */
[----:B------:R-:W3:Y:S01]  /*70160*/  LDL R13, [R1+0x34] ;  /* 0x00003400010d7983 */ /* 0x000ee20000100800 */
[----:B------:R-:W-:-:S02]  /*70170*/  IMAD.MOV.U32 R8, RZ, RZ, R7 ;  /* 0x000000ffff087224 */ /* 0x000fc400078e0007 */
[----:B------:R-:W-:Y:S01]  /*70180*/  IMAD.MOV.U32 R9, RZ, RZ, R6 ;  /* 0x000000ffff097224 */ /* 0x000fe200078e0006 */
[----:B---3--:R0:W-:Y:S04]  /*70190*/  STL.64 [R1+0x62f0], R12 ;  /* 0x0062f00c01007387 */ /* 0x0081e80000100a00 */
[----:B0-----:R-:W2:Y:S01]  /*701a0*/  LDL.64 R12, [R1+0x40] ;  /* 0x00004000010c7983 */ /* 0x001ea20000100a00 */
[----:B------:R-:W3:Y:S02]  /*701b0*/  LDL.LU.64 R16, [R1+0x800] ;  /* 0x0008000001107983 */ /* 0x000ee40000300a00 */
[----:B------:R-:W3:Y:S02]  /*701c0*/  LDL.LU.64 R18, [R1+0x808] ;  /* 0x0008080001127983 */ /* 0x000ee40000300a00 */
[----:B------:R-:W4:Y:S01]  /*701d0*/  LDL.LU.64 R4, [R1+0x7e0] ;  /* 0x0007e00001047983 */ /* 0x000f220000300a00 */
[----:B------:R-:W2:Y:S04]  /*701e0*/  LDL.LU.64 R6, [R1+0x7e8] ;  /* 0x0007e80001067983 */ /* 0x000ea80000300a00 */
[----:B--2---:R-:W-:Y:S01]  /*701f0*/  STL.64 [R1+0x62e0], R6 ;  /* 0x0062e00601007387 */ /* 0x004fe20000100a00 */
[----:B----4-:R0:W-:Y:S03]  /*70200*/  STL.64 [R1+0x62d8], R4 ;  /* 0x0062d80401007387 */ /* 0x0101e60000100a00 */
[----:B0-----:R-:W2:Y:S01]  /*70210*/  LDL.LU.64 R4, [R1+0x7f0] ;  /* 0x0007f00001047983 */ /* 0x001ea20000300a00 */
[----:B------:R-:W2:Y:S02]  /*70220*/  LDL.LU.64 R6, [R1+0x7f8] ;  /* 0x0007f80001067983 */ /* 0x000ea40000300a00 */
[----:B------:R0:W-:Y:S02]  /*70230*/  STL.64 [R1+0x6290], R8 ;  /* 0x0062900801007387 */ /* 0x0001e40000100a00 */
[----:B0-----:R-:W4:Y:S01]  /*70240*/  LDL.64 R8, [R1+0x90] ;  /* 0x0000900001087983 */ /* 0x001f220000100a00 */
[C---:B------:R-:W-:Y:S03]  /*70250*/  HMMA.16816.F32.BF16 R24, R20.reuse, R12, R24 ;  /* 0x0000000c1418723c */ /* 0x040fe60000041818 */
[----:B----4-:R0:W-:Y:S04]  /*70260*/  STL.64 [R1+0x62a0], R8 ;  /* 0x0062a00801007387 */ /* 0x0101e80000100a00 */
[----:B0-----:R-:W4:Y:S04]  /*70270*/  LDL.64 R8, [R1+0xa0] ;  /* 0x0000a00001087983 */ /* 0x001f280000100a00 */
[----:B----4-:R-:W-:Y:S11]  /*70280*/  STL.64 [R1+0x62b0], R8 ;  /* 0x0062b00801007387 */ /* 0x010ff60000100a00 */
[----:B------:R-:W-:Y:S01]  /*70290*/  @!UPT UIADD3 URZ, URZ, URZ, URZ ;  /* 0x0000003f3f3ff290 */ /* 0x000fe2000fffe03f */
[----:B------:R0:W-:Y:S02]  /*702a0*/  STL.64 [R1+0x810], R24 ;  /* 0x0008101801007387 */ /* 0x0001e40000100a00 */
[----:B------:R1:W-:Y:S01]  /*702b0*/  STL.64 [R1+0x818], R26 ;  /* 0x0008181a01007387 */ /* 0x0003e20000100a00 */
[----:B0-----:R-:W4:Y:S01]  /*702c0*/  LDL.LU.64 R24, [R1+0x62f8] ;  /* 0x0062f80001187983 */ /* 0x001f220000300a00 */
[----:B-1----:R-:W-:Y:S02]  /*702d0*/  IMAD.MOV.U32 R27, RZ, RZ, R12 ;  /* 0x000000ffff1b7224 */ /* 0x002fe400078e000c */
[----:B------:R-:W-:Y:S02]  /*702e0*/  IMAD.MOV.U32 R26, RZ, RZ, R13 ;  /* 0x000000ffff1a7224 */ /* 0x000fe400078e000d */
[----:B------:R-:W3:Y:S03]  /*702f0*/  LDL.LU.64 R12, [R1+0x62f0] ;  /* 0x0062f000010c7983 */ /* 0x000ee60000300a00 */
[----:B------:R-:W-:Y:S01]  /*70300*/  STL.64 [R1+0x6288], R26 ;  /* 0x0062881a01007387 */ /* 0x000fe20000100a00 */
[----:B----4-:R0:W-:Y:S01]  /*70310*/  STL.64 [R1+0x6280], R24 ;  /* 0x0062801801007387 */ /* 0x0101e20000100a00 */
[----:B---3--:R-:W-:Y:S03]  /*70320*/  HMMA.16816.F32.BF16 R12, R20, R12, R16 ;  /* 0x0000000c140c723c */ /* 0x008fe60000041810 */
[----:B0-----:R-:W3:Y:S01]  /*70330*/  LDL.LU.64 R24, [R1+0x8b0] ;  /* 0x0008b00001187983 */ /* 0x001ee20000300a00 */
[----:B------:R-:W3:Y:S02]  /*70340*/  LDL.LU.64 R26, [R1+0x8b8] ;  /* 0x0008b800011a7983 */ /* 0x000ee40000300a00 */
[----:B------:R-:W2:Y:S02]  /*70350*/  LDL.LU.64 R16, [R1+0x62e8] ;  /* 0x0062e80001107983 */ /* 0x000ea40000300a00 */
[----:B------:R-:W-:-:S02]  /*70360*/  IMAD.MOV.U32 R8, RZ, RZ, R29 ;  /* 0x000000ffff087224 */ /* 0x000fc400078e001d */
[----:B------:R-:W-:Y:S11]  /*70370*/  IMAD.MOV.U32 R9, RZ, RZ, R28 ;  /* 0x000000ffff097224 */ /* 0x000ff600078e001c */
[----:B------:R-:W-:Y:S02]  /*70380*/  @!UPT UIADD3 URZ, URZ, URZ, URZ ;  /* 0x0000003f3f3ff290 */ /* 0x000fe4000fffe03f */
[----:B------:R0:W-:Y:S01]  /*70390*/  STL.64 [R1+0x800], R12 ;  /* 0x0008000c01007387 */ /* 0x0001e20000100a00 */
[----:B------:R1:W-:Y:S03]  /*703a0*/  STL.64 [R1+0x808], R14 ;  /* 0x0008080e01007387 */ /* 0x0003e60000100a00 */
[----:B0-----:R-:W4:Y:S01]  /*703b0*/  LDL.LU.64 R12, [R1+0x8c0] ;  /* 0x0008c000010c7983 */ /* 0x001f220000300a00 */
[----:B-1----:R-:W4:Y:S01]  /*703c0*/  LDL.LU.64 R14, [R1+0x8c8] ;  /* 0x0008c800010e7983 */ /* 0x002f220000300a00 */
        /* <DEDUP_REMOVED lines=10> */
[----:B------:R-:W2:Y:S01]  /*70470*/  LDL.LU.64 R4, [R1+0x890] ;  /* 0x0008900001047983 */ /* 0x000ea20000300a00 */
[----:B------:R-:W2:Y:S11]  /*70480*/  LDL.LU.64 R6, [R1+0x898] ;  /* 0x0008980001067983 */ /* 0x000eb60000300a00 */
[----:B------:R-:W-:Y:S10]  /*70490*/  @!UPT UIADD3 URZ, URZ, URZ, URZ ;  /* 0x0000003f3f3ff290 */ /* 0x000ff4000fffe03f */
[----:B------:R-:W-:Y:S01]  /*704a0*/  STL.64 [R1+0x7e0], R16 ;  /* 0x0007e01001007387 */ /* 0x000fe20000100a00 */
[----:B------:R-:W-:Y:S02]  /*704b0*/  STL.64 [R1+0x7e8], R18 ;  /* 0x0007e81201007387 */ /* 0x000fe40000100a00 */
[----:B------:R-:W0:Y:S01]  /*704c0*/  LDSM.16.MT88.4 R16, [R0+0x20080] ;  /* 0x020080000010783b */ /* 0x000e220000004200 */
[----:B--2---:R-:W-:Y:S03]  /*704d0*/  STL.64 [R1+0x62c0], R6 ;  /* 0x0062c00601007387 */ /* 0x004fe60000100a00 */
[----:B------:R1:W-:Y:S02]  /*704e0*/  STL.64 [R1+0x62b8], R4 ;  /* 0x0062b80401007387 */ /* 0x0003e40000100a00 */
[----:B-1----:R-:W2:Y:S01]  /*704f0*/  LDL.LU.64 R4, [R1+0x8a0] ;  /* 0x0008a00001047983 */ /* 0x002ea20000300a00 */
[----:B------:R-:W2:Y:S02]  /*70500*/  LDL.LU.64 R6, [R1+0x8a8] ;  /* 0x0008a80001067983 */ /* 0x000ea40000300a00 */
[----:B0-----:R-:W-:Y:S02]  /*70510*/  STL [R1+0x612c], R18 ;  /* 0x00612c1201007387 */ /* 0x001fe40000100800 */
[----:B------:R-:W-:Y:S01]  /*70520*/  STL [R1+0x6128], R19 ;  /* 0x0061281301007387 */ /* 0x000fe20000100800 */
[----:B------:R0:W-:Y:S02]  /*70530*/  STL.64 [R1+0x61a0], R16 ;  /* 0x0061a01001007387 */ /* 0x0001e40000100a00 */
[----:B0-----:R-:W-:-:S02]  /*70540*/  IMAD.MOV.U32 R16, RZ, RZ, R3 ;  /* 0x000000ffff107224 */ /* 0x001fc400078e0003 */
[----:B------:R-:W-:-:S07]  /*70550*/  IMAD.MOV.U32 R17, RZ, RZ, R2 ;  /* 0x000000ffff117224 */ /* 0x000fce00078e0002 */
[C---:B----4-:R-:W-:Y:S01]  /*70560*/  HMMA.16816.F32.BF16 R16, R20.reuse, R16, R12 ;  /* 0x000000101410723c */ /* 0x050fe2000004180c */
[----:B------:R-:W3:Y:S11]  /*70570*/  LDL.LU.64 R12, [R1+0x62c8] ;  /* 0x0062c800010c7983 */ /* 0x000ef60000300a00 */
[----:B------:R-:W-:Y:S11]  /*70580*/  @!UPT UIADD3 URZ, URZ, URZ, URZ ;  /* 0x0000003f3f3ff290 */ /* 0x000ff6000fffe03f */
[----:B------:R0:W-:Y:S01]  /*70590*/  STL.64 [R1+0x8d0], R16 ;  /* 0x0008d01001007387 */ /* 0x0001e20000100a00 */
[----:B------:R-:W-:Y:S01]  /*705a0*/  STL.64 [R1+0x8d8], R18 ;  /* 0x0008d81201007387 */ /* 0x000fe20000100a00 */
[C---:B--2---:R-:W-:Y:S08]  /*705b0*/  HMMA.16816.F32.BF16 R8, R20.reuse, R8, R4 ;  /* 0x000000081408723c */ /* 0x044ff00000041804 */
[----:B---3--:R-:W-:Y:S01]  /*705c0*/  HMMA.16816.F32.BF16 R24, R20, R12, R24 ;  /* 0x0000000c1418723c */ /* 0x008fe20000041818 */
[----:B0-----:R-:W-:-:S02]  /*705d0*/  IMAD.MOV.U32 R17, RZ, RZ, R12 ;  /* 0x000000ffff117224 */ /* 0x001fc400078e000c */
[----:B------:R-:W-:Y:S11]  /*705e0*/  IMAD.MOV.U32 R16, RZ, RZ, R13 ;  /* 0x000000ffff107224 */ /* 0x000ff600078e000d */
[----:B------:R-:W-:Y:S09]  /*705f0*/  @!UPT UIADD3 URZ, URZ, URZ, URZ ;  /* 0x0000003f3f3ff290 */ /* 0x000ff2000fffe03f */
[----:B------:R-:W-:Y:S01]  /*70600*/  STL.64 [R1+0x8c0], R24 ;  /* 0x0008c01801007387 */ /* 0x000fe20000100a00 */
[----:B------:R-:W-:Y:S02]  /*70610*/  STL.64 [R1+0x8c8], R26 ;  /* 0x0008c81a01007387 */ /* 0x000fe40000100a00 */
[----:B------:R0:W-:Y:S02]  /*70620*/  STL.64 [R1+0x6298], R16 ;  /* 0x0062981001007387 */ /* 0x0001e40000100a00 */
[----:B0-----:R-:W2:Y:S01]  /*70630*/  LDL.LU.64 R16, [R1+0x880] ;  /* 0x0008800001107983 */ /* 0x001ea20000300a00 */
[----:B------:R-:W2:Y:S02]  /*70640*/  LDL.LU.64 R18, [R1+0x888] ;  /* 0x0008880001127983 */ /* 0x000ea40000300a00 */
[----:B------:R-:W3:Y:S02]  /*70650*/  LDL.LU.64 R24, [R1+0x870] ;  /* 0x0008700001187983 */ /* 0x000ee40000300a00 */
[----:B------:R-:W3:Y:S01]  /*70660*/  LDL.LU.64 R26, [R1+0x878] ;  /* 0x00087800011a7983 */ /* 0x000ee20000300a00 */
[----:B------:R-:W4:Y:S01]  /*70670*/  LDL.LU.64 R12, [R1+0x860] ;  /* 0x00086000010c7983 */ /* 0x000f220000300a00 */
[----:B------:R-:W4:Y:S02]  /*70680*/  LDL.LU.64 R14, [R1+0x868] ;  /* 0x00086800010e7983 */ /* 0x000f240000300a00 */
[----:B------:R-:W2:Y:S02]  /*70690*/  LDL.LU.64 R6, [R1+0x62c0] ;  /* 0x0062c00001067983 */ /* 0x000ea40000300a00 */
[----:B------:R-:W2:Y:S01]  /*706a0*/  LDL.LU.64 R4, [R1+0x62b8] ;  /* 0x0062b80001047983 */ /* 0x000ea20000300a00 */
[----:B------:R0:W-:Y:S01]  /*706b0*/  STL.64 [R1+0x8b0], R8 ;  /* 0x0008b00801007387 */ /* 0x0001e20000100a00 */
[----:B------:R-:W-:Y:S03]  /*706c0*/  STL.64 [R1+0x8b8], R10 ;  /* 0x0008b80a01007387 */ /* 0x000fe60000100a00 */
        /* <DEDUP_REMOVED lines=14> */
[----:B------:R-:W2:Y:S11]  /*707b0*/  LDL.LU.64 R6, [R1+0x858] ;  /* 0x0008580001067983 */ /* 0x000eb60000300a00 */
[----:B------:R-:W-:Y:S06]  /*707c0*/  @!UPT UIADD3 URZ, URZ, URZ, URZ ;  /* 0x0000003f3f3ff290 */ /* 0x000fec000fffe03f */
[----:B------:R0:W-:Y:S01]  /*707d0*/  STL.64 [R1+0x890], R16 ;  /* 0x0008901001007387 */ /* 0x0001e20000100a00 */
[----:B------:R1:W-:Y:S03]  /*707e0*/  STL.64 [R1+0x898], R18 ;  /* 0x0008981201007387 */ /* 0x0003e60000100a00 */
[----:B0-----:R-:W2:Y:S01]  /*707f0*/  LDL.LU.64 R16, [R1+0x6298] ;  /* 0x0062980001107983 */ /* 0x001ea20000300a00 */
[----:B-1----:R-:W-:Y:S02]  /*70800*/  IMAD.MOV.U32 R19, RZ, RZ, R8 ;  /* 0x000000ffff137224 */ /* 0x002fe400078e0008 */
[----:B------:R-:W-:Y:S02]  /*70810*/  IMAD.MOV.U32 R18, RZ, RZ, R9 ;  /* 0x000000ffff127224 */ /* 0x000fe400078e0009 */
[----:B------:R-:W3:Y:S03]  /*70820*/  LDL.LU.64 R8, [R1+0x6290] ;  /* 0x0062900001087983 */ /* 0x000ee60000300a00 */
[----:B------:R-:W-:Y:S01]  /*70830*/  STL.64 [R1+0x61d8], R18 ;  /* 0x0061d81201007387 */ /* 0x000fe20000100a00 */
[----:B--2---:R0:W-:Y:S04]  /*70840*/  STL.64 [R1+0x61d0], R16 ;  /* 0x0061d01001007387 */ /* 0x0041e80000100a00 */
[----:B0-----:R-:W4:Y:S01]  /*70850*/  LDL.64 R16, [R1+0x70] ;  /* 0x0000700001107983 */ /* 0x001f220000100a00 */
[C---:B---3--:R-:W-:Y:S01]  /*70860*/  HMMA.16816.F32.BF16 R8, R20.reuse, R8, R24 ;  /* 0x000000081408723c */ /* 0x048fe20000041818 */
[----:B------:R-:W2:Y:S02]  /*70870*/  LDL.LU.64 R26, [R1+0x6288] ;  /* 0x00628800011a7983 */ /* 0x000ea40000300a00 */
[----:B------:R-:W3:Y:S11]  /*70880*/  LDL.LU.64 R24, [R1+0x6280] ;  /* 0x0062800001187983 */ /* 0x000ef60000300a00 */
[----:B------:R-:W-:Y:S09]  /*70890*/  @!UPT UIADD3 URZ, URZ, URZ, URZ ;  /* 0x0000003f3f3ff290 */ /* 0x000ff2000fffe03f */
[----:B------:R-:W-:Y:S01]  /*708a0*/  STL.64 [R1+0x880], R8 ;  /* 0x0008800801007387 */ /* 0x000fe20000100a00 */
[----:B------:R0:W-:Y:S03]  /*708b0*/  STL.64 [R1+0x888], R10 ;  /* 0x0008880a01007387 */ /* 0x0001e60000100a00 */
[----:B0-----:R-:W2:Y:S01]  /*708c0*/  LDL.LU.64 R10, [R1+0x6278] ;  /* 0x00627800010a7983 */ /* 0x001ea20000300a00 */
[----:B------:R-:W2:Y:S01]  /*708d0*/  LDL.LU.64 R8, [R1+0x6270] ;  /* 0x0062700001087983 */ /* 0x000ea20000300a00 */
[C---:B----4-:R-:W-:Y:S11]  /*708e0*/  HMMA.16816.F32.BF16 R12, R20.reuse, R16, R12 ;  /* 0x00000010140c723c */ /* 0x050ff6000004180c */
[----:B------:R-:W-:Y:S11]  /*708f0*/  @!UPT UIADD3 URZ, URZ, URZ, URZ ;  /* 0x0000003f3f3ff290 */ /* 0x000ff6000fffe03f */
[----:B------:R-:W-:Y:S01]  /*70900*/  @!UPT UIADD3 URZ, URZ, URZ, URZ ;  /* 0x0000003f3f3ff290 */ /* 0x000fe2000fffe03f */
[----:B------:R-:W-:Y:S01]  /*70910*/  STL.64 [R1+0x870], R12 ;  /* 0x0008700c01007387 */ /* 0x000fe20000100a00 */
[----:B------:R0:W-:Y:S03]  /*70920*/  STL.64 [R1+0x878], R14 ;  /* 0x0008780e01007387 */ /* 0x0001e60000100a00 */
[----:B0-----:R-:W4:Y:S01]  /*70930*/  LDL.LU.64 R14, [R1+0x6268] ;  /* 0x00626800010e7983 */ /* 0x001f220000300a00 */
[----:B------:R-:W2:Y:S02]  /*70940*/  LDL.LU.64 R12, [R1+0x6260] ;  /* 0x00626000010c7983 */ /* 0x000ea40000300a00 */
[----:B------:R-:W-:Y:S02]  /*70950*/  IMAD.MOV.U32 R3, RZ, RZ, R16 ;  /* 0x000000ffff037224 */ /* 0x000fe400078e0010 */
[----:B------:R-:W-:Y:S02]  /*70960*/  IMAD.MOV.U32 R2, RZ, RZ, R17 ;  /* 0x000000ffff027224 */ /* 0x000fe400078e0011 */
[----:B--2---:R-:W-:Y:S01]  /*70970*/  HMMA.16816.F32.BF16 R16, R20, R12, R4 ;  /* 0x0000000c1410723c */ /* 0x004fe20000041804 */
[----:B------:R-:W2:Y:S01]  /*70980*/  LDL.LU.64 R4, [R1+0x840] ;  /* 0x0008400001047983 */ /* 0x000ea20000300a00 */
[----:B------:R-:W2:Y:S11]  /*70990*/  LDL.LU.64 R6, [R1+0x848] ;  /* 0x0008480001067983 */ /* 0x000eb60000300a00 */
[----:B------:R-:W-:Y:S10]  /*709a0*/  @!UPT UIADD3 URZ, URZ, URZ, URZ ;  /* 0x0000003f3f3ff290 */ /* 0x000ff4000fffe03f */
[----:B------:R0:W-:Y:S01]  /*709b0*/  STL.64 [R1+0x860], R16 ;  /* 0x0008601001007387 */ /* 0x0001e20000100a00 */
[----:B------:R1:W-:Y:S03]  /*709c0*/  STL.64 [R1+0x868], R18 ;  /* 0x0008681201007387 */ /* 0x0003e60000100a00 */
[----:B0-----:R-:W2:Y:S01]  /*709d0*/  LDL.LU.64 R16, [R1+0x1520] ;  /* 0x0015200001107983 */ /* 0x001ea20000300a00 */
[----:B-1----:R-:W2:Y:S03]  /*709e0*/  LDL.LU.64 R18, [R1+0x1528] ;  /* 0x0015280001127983 */ /* 0x002ea60000300a00 */
[----:B--2---:R-:W-:Y:S01]  /*709f0*/  STL.64 [R1+0x61e8], R18 ;  /* 0x0061e81201007387 */ /* 0x004fe20000100a00 */
[----:B------:R0:W-:Y:S03]  /*70a00*/  STL.64 [R1+0x61e0], R16 ;  /* 0x0061e01001007387 */ /* 0x0001e60000100a00 */
[----:B0-----:R-:W2:Y:S04]  /*70a10*/  LDL.64 R16, [R1+0x30] ;  /* 0x0000300001107983 */ /* 0x001ea80000100a00 */
[----:B--2---:R0:W-:Y:S02]  /*70a20*/  STL.64 [R1+0x61f8], R16 ;  /* 0x0061f81001007387 */ /* 0x0041e40000100a00 */
[----:B0-----:R-:W-:-:S02]  /*70a30*/  IMAD.MOV.U32 R16, RZ, RZ, R27 ;  /* 0x000000ffff107224 */ /* 0x001fc400078e001b */
[----:B------:R-:W-:-:S05]  /*70a40*/  IMAD.MOV.U32 R17, RZ, RZ, R26 ;  /* 0x000000ffff117224 */ /* 0x000fca00078e001a */
[----:B------:R3:W-:Y:S02]  /*70a50*/  STL.64 [R1+0x6210], R16 ;  /* 0x0062101001007387 */ /* 0x0007e40000100a00 */
[----:B---3--:R-:W-:Y:S02]  /*70a60*/  IMAD.MOV.U32 R16, RZ, RZ, R25 ;  /* 0x000000ffff107224 */ /* 0x008fe400078e0019 */
[----:B------:R-:W-:-:S05]  /*70a70*/  IMAD.MOV.U32 R17, RZ, RZ, R24 ;  /* 0x000000ffff117224 */ /* 0x000fca00078e0018 */
[----:B------:R-:W-:Y:S01]  /*70a80*/  STL.64 [R1+0x6228], R16 ;  /* 0x0062281001007387 */ /* 0x000fe20000100a00 */
[----:B------:R-:W2:Y:S02]  /*70a90*/  LDL.LU.64 R24, [R1+0x7d0] ;  /* 0x0007d00001187983 */ /* 0x000ea40000300a00 */
[----:B------:R-:W2:Y:S02]  /*70aa0*/  LDL.LU.64 R26, [R1+0x7d8] ;  /* 0x0007d800011a7983 */ /* 0x000ea40000300a00 */
[----:B----4-:R-:W-:Y:S01]  /*70ab0*/  STL.64 [R1+0x6148], R14 ;  /* 0x0061480e01007387 */ /* 0x010fe20000100a00 */
[----:B------:R0:W-:Y:S04]  /*70ac0*/  STL.64 [R1+0x6140], R12 ;  /* 0x0061400c01007387 */ /* 0x0001e80000100a00 */
[----:B0-----:R-:W3:Y:S04]  /*70ad0*/  LDL.64 R12, [R1+0x10] ;  /* 0x00001000010c7983 */ /* 0x001ee80000100a00 */
[----:B---3--:R0:W-:Y:S04]  /*70ae0*/  STL.64 [R1+0x61f0], R12 ;  /* 0x0061f00c01007387 */ /* 0x0081e80000100a00 */
[----:B0-----:R-:W3:Y:S01]  /*70af0*/  LDL.LU.64 R12, [R1+0x15f0] ;  /* 0x0015f000010c7983 */ /* 0x001ee20000300a00 */
[----:B------:R-:W4:Y:S03]  /*70b00*/  LDL.LU.64 R14, [R1+0x15f8] ;  /* 0x0015f800010e7983 */ /* 0x000f260000300a00 */
[----:B----4-:R-:W-:Y:S01]  /*70b10*/  STL.64 [R1+0x6208], R14 ;  /* 0x0062080e01007387 */ /* 0x010fe20000100a00 */
[----:B---3--:R0:W-:Y:S03]  /*70b20*/  STL.64 [R1+0x6200], R12 ;  /* 0x0062000c01007387 */ /* 0x0081e60000100a00 */
[----:B0-----:R-:W3:Y:S01]  /*70b30*/  LDL.LU.64 R12, [R1+0x1600] ;  /* 0x00160000010c7983 */ /* 0x001ee20000300a00 */
[----:B------:R-:W4:Y:S01]  /*70b40*/  LDL.LU.64 R14, [R1+0x1608] ;  /* 0x00160800010e7983 */ /* 0x000f220000300a00 */
[----:B------:R-:W-:Y:S02]  /*70b50*/  HMMA.16816.F32.BF16 R4, R20, R8, R4 ;  /* 0x000000081404723c */ /* 0x000fe40000041804 */
[----:B----4-:R-:W-:Y:S01]  /*70b60*/  STL.64 [R1+0x6220], R14 ;  /* 0x0062200e01007387 */ /* 0x010fe20000100a00 */
[----:B---3--:R0:W-:Y:S03]  /*70b70*/  STL.64 [R1+0x6218], R12 ;  /* 0x0062180c01007387 */ /* 0x0081e60000100a00 */
[----:B0-----:R-:W3:Y:S01]  /*70b80*/  LDL.LU.64 R12, [R1+0x1610] ;  /* 0x00161000010c7983 */ /* 0x001ee20000300a00 */
[----:B------:R-:W4:Y:S03]  /*70b90*/  LDL.LU.64 R14, [R1+0x1618] ;  /* 0x00161800010e7983 */ /* 0x000f260000300a00 */
[----:B----4-:R-:W-:Y:S01]  /*70ba0*/  STL.64 [R1+0x6238], R14 ;  /* 0x0062380e01007387 */ /* 0x010fe20000100a00 */
[----:B---3--:R0:W-:Y:S03]  /*70bb0*/  STL.64 [R1+0x6230], R12 ;  /* 0x0062300c01007387 */ /* 0x0081e60000100a00 */
[----:B0-----:R-:W3:Y:S01]  /*70bc0*/  LDL.LU.64 R12, [R1+0x1620] ;  /* 0x00162000010c7983 */ /* 0x001ee20000300a00 */
[----:B------:R-:W3:Y:S08]  /*70bd0*/  LDL.LU.64 R14, [R1+0x1628] ;  /* 0x00162800010e7983 */ /* 0x000ef00000300a00 */
[----:B------:R-:W-:Y:S02]  /*70be0*/  STL.64 [R1+0x850], R4 ;  /* 0x0008500401007387 */ /* 0x000fe40000100a00 */
[----:B------:R0:W-:Y:S02]  /*70bf0*/  STL.64 [R1+0x858], R6 ;  /* 0x0008580601007387 */ /* 0x0001e40000100a00 */
[----:B0-----:R-:W4:Y:S01]  /*70c00*/  LDL.LU.64 R6, [R1+0x6258] ;  /* 0x0062580001067983 */ /* 0x001f220000300a00 */
[----:B------:R-:W2:Y:S02]  /*70c10*/  LDL.LU.64 R4, [R1+0x6250] ;  /* 0x0062500001047983 */ /* 0x000ea40000300a00 */
[----:B------:R-:W-:-:S02]  /*70c20*/  IMAD.MOV.U32 R16, RZ, RZ, R11 ;  /* 0x000000ffff107224 */ /* 0x000fc400078e000b */
[----:B------:R-:W-:Y:S01]  /*70c30*/  IMAD.MOV.U32 R17, RZ, RZ, R10 ;  /* 0x000000ffff117224 */ /* 0x000fe200078e000a */
[----:B--2---:R-:W-:Y:S01]  /*70c40*/  HMMA.16816.F32.BF16 R20, R20, R4, R24 ;  /* 0x000000041414723c */ /* 0x004fe20000041818 */
[----:B------:R-:W3:Y:S01]  /*70c50*/  LDL.LU.64 R26, [R1+0x6248] ;  /* 0x00624800011a7983 */ /* 0x000ee20000300a00 */
[----:B------:R-:W3:Y:S11]  /*70c60*/  LDL.LU.64 R24, [R1+0x6240] ;  /* 0x0062400001187983 */ /* 0x000ef60000300a00 */
[----:B------:R-:W-:Y:S10]  /*70c70*/  @!UPT UIADD3 URZ, URZ, URZ, URZ ;  /* 0x0000003f3f3ff290 */ /* 0x000ff4000fffe03f */
[----:B------:R0:W-:Y:S01]  /*70c80*/  STL.64 [R1+0x7d0], R20 ;  /* 0x0007d01401007387 */ /* 0x0001e20000100a00 */
[----:B------:R1:W-:Y:S03]  /*70c90*/  STL.64 [R1+0x7d8], R22 ;  /* 0x0007d81601007387 */ /* 0x0003e60000100a00 */
[----:B0-----:R-:W2:Y:S01]  /*70ca0*/  LDL.LU.64 R20, [R1+0x14f0] ;  /* 0x0014f00001147983 */ /* 0x001ea20000300a00 */
[----:B-1----:R-:W2:Y:S02]  /*70cb0*/  LDL.LU.64 R22, [R1+0x14f8] ;  /* 0x0014f80001167983 */ /* 0x002ea40000300a00 */
[----:B------:R-:W-:Y:S01]  /*70cc0*/  STL.64 [R1+0x61c8], R4 ;  /* 0x0061c80401007387 */ /* 0x000fe20000100a00 */
[C---:B---3--:R-:W-:Y:S01]  /*70cd0*/  HMMA.16816.F32.BF16 R16, R24.reuse, R16, R12 ;  /* 0x000000101810723c */ /* 0x048fe2000004180c */
[----:B------:R-:W3:Y:S01]  /*70ce0*/  LDL.LU.64 R14, [R1+0x6238] ;  /* 0x00623800010e7983 */ /* 0x000ee20000300a00 */
[----:B------:R-:W3:Y:S11]  /*70cf0*/  LDL.LU.64 R12, [R1+0x6230] ;  /* 0x00623000010c7983 */ /* 0x000ef60000300a00 */
[----:B------:R-:W-:Y:S10]  /*70d00*/  @!UPT UIADD3 URZ, URZ, URZ, URZ ;  /* 0x0000003f3f3ff290 */ /* 0x000ff4000fffe03f */
        /* <DEDUP_REMOVED lines=15> */
[----:B------:R-:W-:Y:S03]  /*70e00*/  STL.64 [R1+0x8f8], R18 ;  /* 0x0008f81201007387 */ /* 0x000fe60000100a00 */
[----:B0-----:R-:W3:Y:S02]  /*70e10*/  LDL.LU.64 R16, [R1+0x61f8] ;  /* 0x0061f80001107983 */ /* 0x001ee40000300a00 */
[----:B---3--:R-:W-:Y:S01]  /*70e20*/  HMMA.16816.F32.BF16 R12, R24, R16, R12 ;  /* 0x00000010180c723c */ /* 0x008fe2000004180c */
[----:B------:R-:W-:Y:S02]  /*70e30*/  IMAD.MOV.U32 R11, RZ, RZ, R16 ;  /* 0x000000ffff0b7224 */ /* 0x000fe400078e0010 */
[----:B------:R-:W-:Y:S11]  /*70e40*/  IMAD.MOV.U32 R10, RZ, RZ, R17 ;  /* 0x000000ffff0a7224 */ /* 0x000ff600078e0011 */
[----:B------:R-:W-:Y:S09]  /*70e50*/  @!UPT UIADD3 URZ, URZ, URZ, URZ ;  /* 0x0000003f3f3ff290 */ /* 0x000ff2000fffe03f */
[----:B------:R0:W-:Y:S01]  /*70e60*/  STL.64 [R1+0x900], R12 ;  /* 0x0009000c01007387 */ /* 0x0001e20000100a00 */
[----:B------:R-:W-:Y:S03]  /*70e70*/  STL.64 [R1+0x908], R14 ;  /* 0x0009080e01007387 */ /* 0x000fe60000100a00 */
[----:B0-----:R-:W2:Y:S01]  /*70e80*/  LDL.LU.64 R12, [R1+0x61f0] ;  /* 0x0061f000010c7983 */ /* 0x001ea20000300a00 */
[----:B------:R-:W3:Y:S02]  /*70e90*/  LDL.LU.64 R18, [R1+0x61e8] ;  /* 0x0061e80001127983 */ /* 0x000ee40000300a00 */
[----:B------:R-:W3:Y:S02]  /*70ea0*/  LDL.LU.64 R16, [R1+0x61e0] ;  /* 0x0061e00001107983 */ /* 0x000ee40000300a00 */
[----:B------:R-:W-:Y:S01]  /*70eb0*/  STL.64 [R1+0x6138], R10 ;  /* 0x0061380a01007387 */ /* 0x000fe20000100a00 */
[----:B------:R0:W-:Y:S02]  /*70ec0*/  STL.64 [R1+0x6130], R8 ;  /* 0x0061300801007387 */ /* 0x0001e40000100a00 */
[----:B0-----:R-:W-:-:S02]  /*70ed0*/  IMAD.MOV.U32 R8, RZ, RZ, R29 ;  /* 0x000000ffff087224 */ /* 0x001fc400078e001d */
[----:B------:R-:W-:-:S07]  /*70ee0*/  IMAD.MOV.U32 R9, RZ, RZ, R28 ;  /* 0x000000ffff097224 */ /* 0x000fce00078e001c */
[C---:B---3--:R-:W-:Y:S01]  /*70ef0*/  HMMA.16816.F32.BF16 R8, R24.reuse, R8, R16 ;  /* 0x000000081808723c */ /* 0x048fe20000041810 */
[----:B------:R-:W3:Y:S01]  /*70f00*/  LDL.LU.64 R18, [R1+0x61d8] ;  /* 0x0061d80001127983 */ /* 0x000ee20000300a00 */
[----:B------:R-:W3:Y:S11]  /*70f10*/  LDL.LU.64 R16, [R1+0x61d0] ;  /* 0x0061d00001107983 */ /* 0x000ef60000300a00 */
[----:B------:R-:W-:Y:S10]  /*70f20*/  @!UPT UIADD3 URZ, URZ, URZ, URZ ;  /* 0x0000003f3f3ff290 */ /* 0x000ff4000fffe03f */
[----:B------:R-:W-:Y:S01]  /*70f30*/  STL.64 [R1+0x910], R8 ;  /* 0x0009100801007387 */ /* 0x000fe20000100a00 */
[----:B------:R2:W-:Y:S02]  /*70f40*/  STL.64 [R1+0x918], R10 ;  /* 0x0009180a01007387 */ /* 0x0005e40000100a00 */
[----:B--2---:R-:W-:Y:S01]  /*70f50*/  HMMA.16816.F32.BF16 R8, R24, R12, R20 ;  /* 0x0000000c1808723c */ /* 0x004fe20000041814 */
[----:B------:R-:W-:Y:S02]  /*70f60*/  IMAD.MOV.U32 R29, RZ, RZ, R12 ;  /* 0x000000ffff1d7224 */ /* 0x000fe400078e000c */
[----:B------:R-:W-:Y:S01]  /*70f70*/  IMAD.MOV.U32 R28, RZ, RZ, R13 ;  /* 0x000000ffff1c7224 */ /* 0x000fe200078e000d */
[----:B------:R-:W0:Y:S11]  /*70f80*/  LDSM.16.MT88.4 R20, [R0+0x20100] ;  /* 0x020100000014783b */ /* 0x000e360000004200 */
[----:B------:R-:W-:Y:S08]  /*70f90*/  @!UPT UIADD3 URZ, URZ, URZ, URZ ;  /* 0x0000003f3f3ff290 */ /* 0x000ff0000fffe03f */
[----:B------:R-:W-:Y:S01]  /*70fa0*/  STL.64 [R1+0x920], R8 ;  /* 0x0009200801007387 */ /* 0x000fe20000100a00 */
[----:B------:R-:W-:Y:S02]  /*70fb0*/  STL.64 [R1+0x928], R10 ;  /* 0x0009280a01007387 */ /* 0x000fe40000100a00 */
[----:B------:R-:W2:Y:S02]  /*70fc0*/  LDL.LU.64 R12, [R1+0x1420] ;  /* 0x00142000010c7983 */ /* 0x000ea40000300a00 */
[----:B------:R-:W2:Y:S02]  /*70fd0*/  LDL.LU.64 R14, [R1+0x1428] ;  /* 0x00142800010e7983 */ /* 0x000ea40000300a00 */
[----:B--2---:R-:W-:Y:S01]  /*70fe0*/  STL.64 [R1+0x6158], R14 ;  /* 0x0061580e01007387 */ /* 0x004fe20000100a00 */
[----:B------:R1:W-:Y:S03]  /*70ff0*/  STL.64 [R1+0x6150], R12 ;  /* 0x0061500c01007387 */ /* 0x0003e60000100a00 */
[----:B-1----:R-:W2:Y:S04]  /*71000*/  LDL.64 R12, [R1+0x80] ;  /* 0x00008000010c7983 */ /* 0x002ea80000100a00 */
[----:B--2---:R3:W-:Y:S02]  /*71010*/  STL.64 [R1+0x6168], R12 ;  /* 0x0061680c01007387 */ /* 0x0047e40000100a00 */
[----:B---3--:R-:W-:-:S02]  /*71020*/  IMAD.MOV.U32 R12, RZ, RZ, R19 ;  /* 0x000000ffff0c7224 */ /* 0x008fc400078e0013 */
[----:B------:R-:W-:-:S05]  /*71030*/  IMAD.MOV.U32 R13, RZ, RZ, R18 ;  /* 0x000000ffff0d7224 */ /* 0x000fca00078e0012 */
[----:B------:R4:W-:Y:S01]  /*71040*/  STL.64 [R1+0x6180], R12 ;  /* 0x0061800c01007387 */ /* 0x0009e20000100a00 */
[----:B------:R-:W2:Y:S02]  /*71050*/  LDL.LU.64 R4, [R1+0x1510] ;  /* 0x0015100001047983 */ /* 0x000ea40000300a00 */
[----:B----4-:R-:W-:Y:S02]  /*71060*/  IMAD.MOV.U32 R12, RZ, RZ, R7 ;  /* 0x000000ffff0c7224 */ /* 0x010fe400078e0007 */
[----:B------:R-:W-:Y:S02]  /*71070*/  IMAD.MOV.U32 R13, RZ, RZ, R6 ;  /* 0x000000ffff0d7224 */ /* 0x000fe400078e0006 */
[----:B------:R-:W2:Y:S03]  /*71080*/  LDL.LU.64 R6, [R1+0x1518] ;  /* 0x0015180001067983 */ /* 0x000ea60000300a00 */
[----:B------:R1:W-:Y:S02]  /*71090*/  STL.64 [R1+0x6198], R12 ;  /* 0x0061980c01007387 */ /* 0x0003e40000100a00 */
[----:B-1----:R-:W3:Y:S04]  /*710a0*/  LDL.64 R12, [R1+0xb0] ;  /* 0x0000b000010c7983 */ /* 0x002ee80000100a00 */
[----:B---3--:R1:W-:Y:S02]  /*710b0*/  STL.64 [R1+0x61a8], R12 ;  /* 0x0061a80c01007387 */ /* 0x0083e40000100a00 */
[----:B-1----:R-:W-:-:S02]  /*710c0*/  IMAD.MOV.U32 R12, RZ, RZ, R17 ;  /* 0x000000ffff0c7224 */ /* 0x002fc400078e0011 */
[----:B------:R-:W-:-:S05]  /*710d0*/  IMAD.MOV.U32 R13, RZ, RZ, R16 ;  /* 0x000000ffff0d7224 */ /* 0x000fca00078e0010 */
[----:B------:R1:W-:Y:S04]  /*710e0*/  STL.64 [R1+0x61c0], R12 ;  /* 0x0061c00c01007387 */ /* 0x0003e80000100a00 */
[----:B-1----:R-:W2:Y:S01]  /*710f0*/  LDL.64 R12, [R1] ;  /* 0x00000000010c7983 */ /* 0x002ea20000100a00 */
[----:B0-----:R-:W-:Y:S02]  /*71100*/  STL.64 [R1+0x6078], R22 ;  /* 0x0060781601007387 */ /* 0x001fe40000100a00 */
[----:B------:R0:W-:Y:S02]  /*71110*/  STL.64 [R1+0x6070], R20 ;  /* 0x0060701401007387 */ /* 0x0001e40000100a00 */
[----:B------:R-:W3:Y:S01]  /*71120*/  LDL.LU.64 R16, [R1+0x1460] ;  /* 0x0014600001107983 */ /* 0x000ee20000300a00 */
[----:B------:R-:W4:Y:S01]  /*71130*/  LDL.LU.64 R18, [R1+0x1468] ;  /* 0x0014680001127983 */ /* 0x000f220000300a00 */
[----:B0-----:R-:W-:-:S02]  /*71140*/  IMAD.MOV.U32 R20, RZ, RZ, R3 ;  /* 0x000000ffff147224 */ /* 0x001fc400078e0003 */
[----:B------:R-:W-:Y:S01]  /*71150*/  IMAD.MOV.U32 R21, RZ, RZ, R2 ;  /* 0x000000ffff157224 */ /* 0x000fe200078e0002 */
[----:B----4-:R-:W-:Y:S01]  /*71160*/  STL.64 [R1+0x61b8], R18 ;  /* 0x0061b81201007387 */ /* 0x010fe20000100a00 */
[----:B---3--:R0:W-:Y:S03]  /*71170*/  STL.64 [R1+0x61b0], R16 ;  /* 0x0061b01001007387 */ /* 0x0081e60000100a00 */
[----:B0-----:R-:W3:Y:S01]  /*71180*/  LDL.LU.64 R16, [R1+0x1500] ;  /* 0x0015000001107983 */ /* 0x001ee20000300a00 */
[----:B------:R-:W3:Y:S02]  /*71190*/  LDL.LU.64 R18, [R1+0x1508] ;  /* 0x0015080001127983 */ /* 0x000ee40000300a00 */
[----:B------:R0:W-:Y:S02]  /*711a0*/  STL.64 [R1+0x6160], R20 ;  /* 0x0061601401007387 */ /* 0x0001e40000100a00 */
[----:B0-----:R-:W4:Y:S01]  /*711b0*/  LDL.LU.64 R20, [R1+0x1430] ;  /* 0x0014300001147983 */ /* 0x001f220000300a00 */
[----:B------:R-:W3:Y:S01]  /*711c0*/  LDL.LU.64 R22, [R1+0x1438] ;  /* 0x0014380001167983 */ /* 0x000ee20000300a00 */
[----:B--2---:R-:W-:Y:S02]  /*711d0*/  HMMA.16816.F32.BF16 R4, R24, R12, R4 ;  /* 0x0000000c1804723c */ /* 0x004fe40000041804 */
[----:B---3--:R-:W-:Y:S01]  /*711e0*/  STL.64 [R1+0x6178], R22 ;  /* 0x0061781601007387 */ /* 0x008fe20000100a00 */
[----:B----4-:R0:W-:Y:S03]  /*711f0*/  STL.64 [R1+0x6170], R20 ;  /* 0x0061701401007387 */ /* 0x0101e60000100a00 */
[----:B0-----:R-:W2:Y:S01]  /*71200*/  LDL.LU.64 R20, [R1+0x1440] ;  /* 0x0014400001147983 */ /* 0x001ea20000300a00 */
[----:B------:R-:W3:Y:S03]  /*71210*/  LDL.LU.64 R22, [R1+0x1448] ;  /* 0x0014480001167983 */ /* 0x000ee60000300a00 */
[----:B---3--:R-:W-:Y:S01]  /*71220*/  STL.64 [R1+0x6190], R22 ;  /* 0x0061901601007387 */ /* 0x008fe20000100a00 */
[----:B--2---:R0:W-:Y:S03]  /*71230*/  STL.64 [R1+0x6188], R20 ;  /* 0x0061881401007387 */ /* 0x0041e60000100a00 */
[----:B0-----:R-:W2:Y:S01]  /*71240*/  LDL.LU.64 R20, [R1+0x1450] ;  /* 0x0014500001147983 */ /* 0x001ea20000300a00 */
[----:B------:R-:W2:Y:S02]  /*71250*/  LDL.LU.64 R22, [R1+0x1458] ;  /* 0x0014580001167983 */ /* 0x000ea40000300a00 */
[----:B------:R-:W3:Y:S02]  /*71260*/  LDL.LU.64 R8, [R1+0x1410] ;  /* 0x0014100001087983 */ /* 0x000ee40000300a00 */
[----:B------:R-:W3:Y:S04]  /*71270*/  LDL.LU.64 R10, [R1+0x1418] ;  /* 0x00141800010a7983 */ /* 0x000ee80000300a00 */
[----:B------:R0:W-:Y:S01]  /*71280*/  STL.64 [R1+0x940], R4 ;  /* 0x0009400401007387 */ /* 0x0001e20000100a00 */
[----:B------:R1:W-:Y:S03]  /*71290*/  STL.64 [R1+0x948], R6 ;  /* 0x0009480601007387 */ /* 0x0003e60000100a00 */
[----:B0-----:R-:W4:Y:S01]  /*712a0*/  LDL.LU.64 R4, [R1+0x61c8] ;  /* 0x0061c80001047983 */ /* 0x001f220000300a00 */
[----:B-1----:R-:W-:-:S02]  /*712b0*/  IMAD.MOV.U32 R7, RZ, RZ, R12 ;  /* 0x000000ffff077224 */ /* 0x002fc400078e000c */
[----:B------:R-:W-:Y:S02]  /*712c0*/  IMAD.MOV.U32 R6, RZ, RZ, R13 ;  /* 0x000000ffff067224 */ /* 0x000fe400078e000d */
[----:B------:R-:W2:Y:S02]  /*712d0*/  LDL.LU.64 R12, [R1+0x61c0] ;  /* 0x0061c000010c7983 */ /* 0x000ea40000300a00 */
[C---:B--2---:R-:W-:Y:S02]  /*712e0*/  HMMA.16816.F32.BF16 R12, R24.reuse, R12, R16 ;  /* 0x0000000c180c723c */ /* 0x044fe40000041810 */
[----:B------:R-:W2:Y:S01]  /*712f0*/  LDL.LU.64 R18, [R1+0x61b8] ;  /* 0x0061b80001127983 */ /* 0x000ea20000300a00 */
[----:B------:R-:W2:Y:S11]  /*71300*/  LDL.LU.64 R16, [R1+0x61b0] ;  /* 0x0061b00001107983 */ /* 0x000eb60000300a00 */
[----:B------:R-:W-:Y:S09]  /*71310*/  @!UPT UIADD3 URZ, URZ, URZ, URZ ;  /* 0x0000003f3f3ff290 */ /* 0x000ff2000fffe03f */
        /* <DEDUP_REMOVED lines=11> */
[----:B------:R-:W2:Y:S02]  /*713d0*/  LDL.LU.64 R12, [R1+0x6198] ;  /* 0x00619800010c7983 */ /* 0x000ea40000300a00 */
        /* <DEDUP_REMOVED lines=18> */
[----:B------:R0:W-:Y:S01]  /*71500*/  STL.64 [R1+0x9d0], R20 ;  /* 0x0009d01401007387 */ /* 0x0001e20000100a00 */
[----:B------:R-:W-:Y:S03]  /*71510*/  STL.64 [R1+0x9d8], R22 ;  /* 0x0009d81601007387 */ /* 0x000fe60000100a00 */
[----:B0-----:R-:W2:Y:S01]  /*71520*/  LDL.LU.64 R20, [R1+0x6160] ;  /* 0x0061600001147983 */ /* 0x001ea20000300a00 */
[----:B------:R-:W2:Y:S02]  /*71530*/  LDL.LU.64 R14, [R1+0x6158] ;  /* 0x00615800010e7983 */ /* 0x000ea40000300a00 */
[----:B------:R-:W2:Y:S02]  /*71540*/  LDL.LU.64 R12, [R1+0x6150] ;  /* 0x00615000010c7983 */ /* 0x000ea40000300a00 */
[C---:B--2---:R-:W-:Y:S11]  /*71550*/  HMMA.16816.F32.BF16 R12, R24.reuse, R20, R12 ;  /* 0x00000014180c723c */ /* 0x044ff6000004180c */
[----:B------:R-:W-:Y:S11]  /*71560*/  @!UPT UIADD3 URZ, URZ, URZ, URZ ;  /* 0x0000003f3f3ff290 */ /* 0x000ff6000fffe03f */
[----:B------:R-:W-:Y:S01]  /*71570*/  @!UPT UIADD3 URZ, URZ, URZ, URZ ;  /* 0x0000003f3f3ff290 */ /* 0x000fe2000fffe03f */
[----:B------:R-:W-:Y:S01]  /*71580*/  STL.64 [R1+0x9f0], R12 ;  /* 0x0009f00c01007387 */ /* 0x000fe20000100a00 */
[----:B------:R0:W-:Y:S03]  /*71590*/  STL.64 [R1+0x9f8], R14 ;  /* 0x0009f80e01007387 */ /* 0x0001e60000100a00 */
[----:B0-----:R-:W2:Y:S01]  /*715a0*/  LDL.LU.64 R14, [R1+0x6148] ;  /* 0x00614800010e7983 */ /* 0x001ea20000300a00 */
[----:B------:R-:W3:Y:S02]  /*715b0*/  LDL.LU.64 R12, [R1+0x6140] ;  /* 0x00614000010c7983 */ /* 0x000ee40000300a00 */
[----:B------:R0:W-:Y:S02]  /*715c0*/  STL.64 [R1+0x6090], R20 ;  /* 0x0060901401007387 */ /* 0x0001e40000100a00 */
[----:B0-----:R-:W4:Y:S01]  /*715d0*/  LDL.LU.64 R20, [R1+0x1340] ;  /* 0x0013400001147983 */ /* 0x001f220000300a00 */
[----:B------:R-:W4:Y:S01]  /*715e0*/  LDL.LU.64 R22, [R1+0x1348] ;  /* 0x0013480001167983 */ /* 0x000f220000300a00 */
[C---:B---3--:R-:W-:Y:S11]  /*715f0*/  HMMA.16816.F32.BF16 R8, R24.reuse, R12, R8 ;  /* 0x0000000c1808723c */ /* 0x048ff60000041808 */
[----:B------:R-:W-:Y:S11]  /*71600*/  @!UPT UIADD3 URZ, URZ, URZ, URZ ;  /* 0x0000003f3f3ff290 */ /* 0x000ff6000fffe03f */
[----:B------:R-:W-:Y:S01]  /*71610*/  @!UPT UIADD3 URZ, URZ, URZ, URZ ;  /* 0x0000003f3f3ff290 */ /* 0x000fe2000fffe03f */
[----:B------:R-:W-:Y:S01]  /*71620*/  STL.64 [R1+0xa10], R8 ;  /* 0x000a100801007387 */ /* 0x000fe20000100a00 */
[----:B------:R0:W-:Y:S03]  /*71630*/  STL.64 [R1+0xa18], R10 ;  /* 0x000a180a01007387 */ /* 0x0001e60000100a00 */
[----:B0-----:R-:W3:Y:S01]  /*71640*/  LDL.LU.64 R10, [R1+0x6138] ;  /* 0x00613800010a7983 */ /* 0x001ee20000300a00 */
[----:B------:R-:W3:Y:S02]  /*71650*/  LDL.LU.64 R8, [R1+0x6130] ;  /* 0x0061300001087983 */ /* 0x000ee40000300a00 */
[----:B--2---:R-:W-:Y:S02]  /*71660*/  STL.64 [R1+0x60a0], R14 ;  /* 0x0060a00e01007387 */ /* 0x004fe40000100a00 */
[----:B------:R0:W-:Y:S02]  /*71670*/  STL.64 [R1+0x6098], R12 ;  /* 0x0060980c01007387 */ /* 0x0001e40000100a00 */
[----:B0-----:R-:W3:Y:S01]  /*71680*/  LDL.LU.64 R12, [R1+0x1400] ;  /* 0x00140000010c7983 */ /* 0x001ee20000300a00 */
[----:B------:R-:W3:Y:S02]  /*71690*/  LDL.LU.64 R14, [R1+0x1408] ;  /* 0x00140800010e7983 */ /* 0x000ee40000300a00 */
[C---:B---3--:R-:W-:Y:S01]  /*716a0*/  HMMA.16816.F32.BF16 R12, R24.reuse, R8, R12 ;  /* 0x00000008180c723c */ /* 0x048fe2000004180c */
[----:B------:R-:W-:Y:S11]  /*716b0*/  STL.64 [R1+0x6088], R8 ;  /* 0x0060880801007387 */ /* 0x000ff60000100a00 */
[----:B------:R-:W-:Y:S11]  /*716c0*/  @!UPT UIADD3 URZ, URZ, URZ, URZ ;  /* 0x0000003f3f3ff290 */ /* 0x000ff6000fffe03f */
[----:B------:R-:W-:Y:S01]  /*716d0*/  STL.64 [R1+0xa40], R12 ;  /* 0x000a400c01007387 */ /* 0x000fe20000100a00 */
[----:B------:R4:W-:Y:S02]  /*716e0*/  STL.64 [R1+0xa48], R14 ;  /* 0x000a480e01007387 */ /* 0x0009e40000100a00 */
[----:B----4-:R-:W-:Y:S01]  /*716f0*/  HMMA.16816.F32.BF16 R12, R24, R4, R20 ;  /* 0x00000004180c723c */ /* 0x010fe20000041814 */
[----:B------:R-:W2:Y:S01]  /*71700*/  LDL.LU.64 R20, [R1+0x1310] ;  /* 0x0013100001147983 */ /* 0x000ea20000300a00 */
[----:B------:R-:W2:Y:S05]  /*71710*/  LDL.LU.64 R22, [R1+0x1318] ;  /* 0x0013180001167983 */ /* 0x000eaa0000300a00 */
[----:B------:R-:W-:-:S02]  /*71720*/  IMAD.MOV.U32 R24, RZ, RZ, R29 ;  /* 0x000000ffff187224 */ /* 0x000fc400078e001d */
[----:B------:R-:W-:Y:S11]  /*71730*/  IMAD.MOV.U32 R25, RZ, RZ, R28 ;  /* 0x000000ffff197224 */ /* 0x000ff600078e001c */
[----:B------:R-:W-:Y:S03]  /*71740*/  @!UPT UIADD3 URZ, URZ, URZ, URZ ;  /* 0x0000003f3f3ff290 */ /* 0x000fe6000fffe03f */
[----:B------:R0:W-:Y:S01]  /*71750*/  STL.64 [R1+0xa30], R12 ;  /* 0x000a300c01007387 */ /* 0x0001e20000100a00 */
[----:B------:R-:W-:Y:S02]  /*71760*/  STL.64 [R1+0xa38], R14 ;  /* 0x000a380e01007387 */ /* 0x000fe40000100a00 */
[----:B0-----:R-:W-:Y:S02]  /*71770*/  IMAD.MOV.U32 R12, RZ, RZ, R18 ;  /* 0x000000ffff0c7224 */ /* 0x001fe400078e0012 */
[----:B------:R-:W-:Y:S01]  /*71780*/  IMAD.MOV.U32 R13, RZ, RZ, R19 ;  /* 0x000000ffff0d7224 */ /* 0x000fe200078e0013 */
[----:B------:R-:W2:Y:S01]  /*71790*/  LDL.LU R18, [R1+0x612c] ;  /* 0x00612c0001127983 */ /* 0x000ea20000300800 */
[----:B------:R-:W2:Y:S02]  /*717a0*/  LDL.LU R19, [R1+0x6128] ;  /* 0x0061280001137983 */ /* 0x000ea40000300800 */
[----:B------:R0:W-:Y:S02]  /*717b0*/  STL.64 [R1+0x60f8], R24 ;  /* 0x0060f81801007387 */ /* 0x0001e40000100a00 */
[----:B0-----:R-:W-:-:S02]  /*717c0*/  IMAD.MOV.U32 R24, RZ, RZ, R11 ;  /* 0x000000ffff187224 */ /* 0x001fc400078e000b */
[----:B------:R-:W-:-:S05]  /*717d0*/  IMAD.MOV.U32 R25, RZ, RZ, R10 ;  /* 0x000000ffff197224 */ /* 0x000fca00078e000a */
[----:B------:R0:W-:Y:S04]  /*717e0*/  STL.64 [R1+0x6108], R24 ;  /* 0x0061081801007387 */ /* 0x0001e80000100a00 */
[----:B0-----:R-:W3:Y:S04]  /*717f0*/  LDL.64 R24, [R1+0x50] ;  /* 0x0000500001187983 */ /* 0x001ee80000100a00 */
[----:B---3--:R0:W-:Y:S04]  /*71800*/  STL.64 [R1+0x6120], R24 ;  /* 0x0061201801007387 */ /* 0x0081e80000100a00 */
[----:B0-----:R-:W2:Y:S01]  /*71810*/  LDL.64 R24, [R1+0x60] ;  /* 0x0000600001187983 */ /* 0x001ea20000100a00 */
[----:B------:R0:W-:Y:S03]  /*71820*/  STL.64 [R1+0x60c8], R12 ;  /* 0x0060c80c01007387 */ /* 0x0001e60000100a00 */
[----:B0-----:R-:W3:Y:S04]  /*71830*/  LDL.64 R12, [R1+0xc0] ;  /* 0x0000c000010c7983 */ /* 0x001ee80000100a00 */
[----:B---3--:R0:W-:Y:S01]  /*71840*/  STL.64 [R1+0x60e0], R12 ;  /* 0x0060e00c01007387 */ /* 0x0081e20000100a00 */
[----:B------:R-:W3:Y:S02]  /*71850*/  LDL.LU.64 R8, [R1+0x12e0] ;  /* 0x0012e00001087983 */ /* 0x000ee40000300a00 */
[----:B------:R-:W4:Y:S02]  /*71860*/  LDL.LU.64 R10, [R1+0x12e8] ;  /* 0x0012e800010a7983 */ /* 0x000f240000300a00 */
[----:B0-----:R-:W-:-:S02]  /*71870*/  IMAD.MOV.U32 R12, RZ, RZ, R7 ;  /* 0x000000ffff0c7224 */ /* 0x001fc400078e0007 */
[----:B------:R-:W-:Y:S01]  /*71880*/  IMAD.MOV.U32 R13, RZ, RZ, R6 ;  /* 0x000000ffff0d7224 */ /* 0x000fe200078e0006 */
[----:B--2---:R-:W-:Y:S01]  /*71890*/  HMMA.16816.F32.BF16 R20, R16, R24, R20 ;  /* 0x000000181014723c */ /* 0x004fe20000041814 */
[----:B----4-:R-:W-:Y:S01]  /*718a0*/  STL.64 [R1+0x6118], R10 ;  /* 0x0061180a01007387 */ /* 0x010fe20000100a00 */
[----:B---3--:R0:W-:Y:S03]  /*718b0*/  STL.64 [R1+0x6110], R8 ;  /* 0x0061100801007387 */ /* 0x0081e60000100a00 */
[----:B0-----:R-:W2:Y:S01]  /*718c0*/  LDL.LU.64 R8, [R1+0x1300] ;  /* 0x0013000001087983 */ /* 0x001ea20000300a00 */
[----:B------:R-:W2:Y:S02]  /*718d0*/  LDL.LU.64 R10, [R1+0x1308] ;  /* 0x00130800010a7983 */ /* 0x000ea40000300a00 */
[----:B------:R0:W-:Y:S02]  /*718e0*/  STL.64 [R1+0x60f0], R12 ;  /* 0x0060f00c01007387 */ /* 0x0001e40000100a00 */
[----:B0-----:R-:W3:Y:S01]  /*718f0*/  LDL.64 R12, [R1+0x40] ;  /* 0x00004000010c7983 */ /* 0x001ee20000100a00 */
[----:B------:R0:W-:Y:S03]  /*71900*/  STL.64 [R1+0x60b0], R4 ;  /* 0x0060b00401007387 */ /* 0x0001e60000100a00 */
[----:B0-----:R-:W4:Y:S04]  /*71910*/  LDL.64 R4, [R1+0x20] ;  /* 0x0000200001047983 */ /* 0x001f280000100a00 */
[----:B----4-:R0:W-:Y:S04]  /*71920*/  STL.64 [R1+0x6100], R4 ;  /* 0x0061000401007387 */ /* 0x0101e80000100a00 */
[----:B0-----:R-:W4:Y:S01]  /*71930*/  LDL.LU.64 R4, [R1+0x12d0] ;  /* 0x0012d00001047983 */ /* 0x001f220000300a00 */
[----:B------:R-:W4:Y:S02]  /*71940*/  LDL.LU.64 R6, [R1+0x12d8] ;  /* 0x0012d80001067983 */ /* 0x000f240000300a00 */
[----:B------:R-:W-:Y:S02]  /*71950*/  STL.64 [R1+0xa50], R20 ;  /* 0x000a501401007387 */ /* 0x000fe40000100a00 */
[----:B------:R0:W-:Y:S02]  /*71960*/  STL.64 [R1+0xa58], R22 ;  /* 0x000a581601007387 */ /* 0x0001e40000100a00 */
[----:B0-----:R-:W-:-:S02]  /*71970*/  IMAD.MOV.U32 R23, RZ, RZ, R24 ;  /* 0x000000ffff177224 */ /* 0x001fc400078e0018 */
[----:B------:R-:W-:Y:S02]  /*71980*/  IMAD.MOV.U32 R22, RZ, RZ, R25 ;  /* 0x000000ffff167224 */ /* 0x000fe400078e0019 */
[----:B------:R-:W2:Y:S03]  /*71990*/  LDL.LU.64 R24, [R1+0x6120] ;  /* 0x0061200001187983 */ /* 0x000ea60000300a00 */
[----:B------:R0:W-:Y:S02]  /*719a0*/  STL.64 [R1+0x60e8], R22 ;  /* 0x0060e81601007387 */ /* 0x0001e40000100a00 */
[----:B------:R-:W3:Y:S01]  /*719b0*/  LDL.LU.64 R20, [R1+0x11f0] ;  /* 0x0011f00001147983 */ /* 0x000ee20000300a00 */
[----:B0-----:R-:W3:Y:S01]  /*719c0*/  LDL.LU.64 R22, [R1+0x11f8] ;  /* 0x0011f80001167983 */ /* 0x001ee20000300a00 */
[C---:B--2---:R-:W-:Y:S11]  /*719d0*/  HMMA.16816.F32.BF16 R8, R16.reuse, R24, R8 ;  /* 0x000000181008723c */ /* 0x044ff60000041808 */
[----:B------:R-:W-:Y:S11]  /*719e0*/  @!UPT UIADD3 URZ, URZ, URZ, URZ ;  /* 0x0000003f3f3ff290 */ /* 0x000ff6000fffe03f */
[----:B------:R-:W-:Y:S01]  /*719f0*/  @!UPT UIADD3 URZ, URZ, URZ, URZ ;  /* 0x0000003f3f3ff290 */ /* 0x000fe2000fffe03f */
[----:B------:R-:W-:Y:S01]  /*71a00*/  STL.64 [R1+0xa70], R8 ;  /* 0x000a700801007387 */ /* 0x000fe20000100a00 */
[----:B------:R0:W-:Y:S03]  /*71a10*/  STL.64 [R1+0xa78], R10 ;  /* 0x000a780a01007387 */ /* 0x0001e60000100a00 */
[----:B0-----:R-:W3:Y:S01]  /*71a20*/  LDL.LU.64 R10, [R1+0x6118] ;  /* 0x00611800010a7983 */ /* 0x001ee20000300a00 */
[----:B------:R-:W3:Y:S02]  /*71a30*/  LDL.LU.64 R8, [R1+0x6110] ;  /* 0x0061100001087983 */ /* 0x000ee40000300a00 */
[----:B------:R-:W-:Y:S02]  /*71a40*/  IMAD.MOV.U32 R29, RZ, RZ, R24 ;  /* 0x000000ffff1d7224 */ /* 0x000fe400078e0018 */
[----:B------:R-:W-:Y:S02]  /*71a50*/  IMAD.MOV.U32 R28, RZ, RZ, R25 ;  /* 0x000000ffff1c7224 */ /* 0x000fe400078e0019 */
[----:B------:R-:W4:Y:S01]  /*71a60*/  LDL.LU.64 R24, [R1+0x6108] ;  /* 0x0061080001187983 */ /* 0x000f220000300a00 */
[C---:B---3--:R-:W-:Y:S08]  /*71a70*/  HMMA.16816.F32.BF16 R8, R16.reuse, R12, R8 ;  /* 0x0000000c1008723c */ /* 0x048ff00000041808 */
[C---:B----4-:R-:W-:Y:S11]  /*71a80*/  HMMA.16816.F32.BF16 R24, R16.reuse, R24, R4 ;  /* 0x000000181018723c */ /* 0x050ff60000041804 */
[----:B------:R-:W-:Y:S04]  /*71a90*/  @!UPT UIADD3 URZ, URZ, URZ, URZ ;  /* 0x0000003f3f3ff290 */ /* 0x000fe8000fffe03f */
[----:B------:R0:W-:Y:S01]  /*71aa0*/  STL.64 [R1+0xaa0], R8 ;  /* 0x000aa00801007387 */ /* 0x0001e20000100a00 */
[----:B------:R-:W-:Y:S02]  /*71ab0*/  STL.64 [R1+0xaa8], R10 ;  /* 0x000aa80a01007387 */ /* 0x000fe40000100a00 */
[----:B0-----:R-:W-:Y:S02]  /*71ac0*/  IMAD.MOV.U32 R9, RZ, RZ, R12 ;  /* 0x000000ffff097224 */ /* 0x001fe400078e000c */
[----:B------:R-:W-:Y:S02]  /*71ad0*/  IMAD.MOV.U32 R8, RZ, RZ, R13 ;  /* 0x000000ffff087224 */ /* 0x000fe400078e000d */
[----:B------:R-:W2:Y:S01]  /*71ae0*/  LDL.LU.64 R12, [R1+0x1150] ;  /* 0x00115000010c7983 */ /* 0x000ea20000300a00 */
[----:B------:R-:W2:Y:S02]  /*71af0*/  LDL.LU.64 R14, [R1+0x1158] ;  /* 0x00115800010e7983 */ /* 0x000ea40000300a00 */
[----:B------:R-:W3:Y:S02]  /*71b00*/  LDL.LU.64 R4, [R1+0x6100] ;  /* 0x0061000001047983 */ /* 0x000ee40000300a00 */
[----:B------:R0:W-:Y:S01]  /*71b10*/  STL.64 [R1+0xac0], R24 ;  /* 0x000ac01801007387 */ /* 0x0001e20000100a00 */
[----:B------:R-:W-:Y:S04]  /*71b20*/  STL.64 [R1+0xac8], R26 ;  /* 0x000ac81a01007387 */ /* 0x000fe80000100a00 */
[----:B0-----:R-:W2:Y:S01]  /*71b30*/  LDL.LU.64 R24, [R1+0x60f8] ;  /* 0x0060f80001187983 */ /* 0x001ea20000300a00 */
[----:B---3--:R-:W-:Y:S01]  /*71b40*/  HMMA.16816.F32.BF16 R20, R16, R4, R20 ;  /* 0x000000041014723c */ /* 0x008fe20000041814 */
[----:B------:R-:W-:-:S02]  /*71b50*/  IMAD.MOV.U32 R11, RZ, RZ, R4 ;  /* 0x000000ffff0b7224 */ /* 0x000fc400078e0004 */
[----:B------:R-:W-:Y:S11]  /*71b60*/  IMAD.MOV.U32 R10, RZ, RZ, R5 ;  /* 0x000000ffff0a7224 */ /* 0x000ff600078e0005 */
[----:B------:R-:W-:Y:S09]  /*71b70*/  @!UPT UIADD3 URZ, URZ, URZ, URZ ;  /* 0x0000003f3f3ff290 */ /* 0x000ff2000fffe03f */
[----:B------:R0:W-:Y:S01]  /*71b80*/  STL.64 [R1+0xae0], R20 ;  /* 0x000ae01401007387 */ /* 0x0001e20000100a00 */
[----:B------:R1:W-:Y:S03]  /*71b90*/  STL.64 [R1+0xae8], R22 ;  /* 0x000ae81601007387 */ /* 0x0003e60000100a00 */
[----:B0-----:R-:W3:Y:S01]  /*71ba0*/  LDL.LU.64 R20, [R1+0x11d0] ;  /* 0x0011d00001147983 */ /* 0x001ee20000300a00 */
[----:B-1----:R-:W3:Y:S02]  /*71bb0*/  LDL.LU.64 R22, [R1+0x11d8] ;  /* 0x0011d80001167983 */ /* 0x002ee40000300a00 */
[----:B------:R-:W-:Y:S02]  /*71bc0*/  STL.64 [R1+0x60c0], R10 ;  /* 0x0060c00a01007387 */ /* 0x000fe40000100a00 */
[----:B------:R0:W-:Y:S02]  /*71bd0*/  STL.64 [R1+0x60b8], R8 ;  /* 0x0060b80801007387 */ /* 0x0001e40000100a00 */
[----:B0-----:R-:W4:Y:S01]  /*71be0*/  LDL.LU.64 R8, [R1+0x1120] ;  /* 0x0011200001087983 */ /* 0x001f220000300a00 */
[----:B------:R-:W3:Y:S01]  /*71bf0*/  LDL.LU.64 R10, [R1+0x1128] ;  /* 0x00112800010a7983 */ /* 0x000ee20000300a00 */
[C---:B--2---:R-:W-:Y:S02]  /*71c00*/  HMMA.16816.F32.BF16 R24, R16.reuse, R24, R12 ;  /* 0x000000181018723c */ /* 0x044fe4000004180c */
[----:B---3--:R-:W-:Y:S01]  /*71c10*/  STL.64 [R1+0x60d8], R10 ;  /* 0x0060d80a01007387 */ /* 0x008fe20000100a00 */
[----:B----4-:R0:W-:Y:S03]  /*71c20*/  STL.64 [R1+0x60d0], R8 ;  /* 0x0060d00801007387 */ /* 0x0101e60000100a00 */
[----:B0-----:R-:W2:Y:S01]  /*71c30*/  LDL.LU.64 R8, [R1+0x1170] ;  /* 0x0011700001087983 */ /* 0x001ea20000300a00 */
[----:B------:R-:W2:Y:S02]  /*71c40*/  LDL.LU.64 R10, [R1+0x1178] ;  /* 0x00117800010a7983 */ /* 0x000ea40000300a00 */
[----:B------:R-:W3:Y:S02]  /*71c50*/  LDL.LU.64 R4, [R1+0x10f0] ;  /* 0x0010f00001047983 */ /* 0x000ee40000300a00 */
[----:B------:R-:W3:Y:S01]  /*71c60*/  LDL.LU.64 R6, [R1+0x10f8] ;  /* 0x0010f80001067983 */ /* 0x000ee20000300a00 */
[----:B------:R-:W4:Y:S11]  /*71c70*/  LDL.LU.64 R12, [R1+0x60f0] ;  /* 0x0060f000010c7983 */ /* 0x000f360000300a00 */
[----:B------:R-:W-:Y:S02]  /*71c80*/  STL.64 [R1+0xb00], R24 ;  /* 0x000b001801007387 */ /* 0x000fe40000100a00 */
[----:B------:R-:W-:Y:S02]  /*71c90*/  STL.64 [R1+0xb08], R26 ;  /* 0x000b081a01007387 */ /* 0x000fe40000100a00 */
[----:B------:R-:W0:Y:S04]  /*71ca0*/  LDSM.16.MT88.4 R24, [R0+0x20180] ;  /* 0x020180000018783b */ /* 0x000e280000004200 */
[----:B0-----:R-:W-:Y:S01]  /*71cb0*/  STL.64 [R1+0x5f80], R26 ;  /* 0x005f801a01007387 */ /* 0x001fe20000100a00 */
[----:B------:R0:W-:Y:S03]  /*71cc0*/  STL.64 [R1+0x5f78], R24 ;  /* 0x005f781801007387 */ /* 0x0001e60000100a00 */
[----:B0-----:R-:W3:Y:S01]  /*71cd0*/  LDL.64 R24, [R1+0xa0] ;  /* 0x0000a00001187983 */ /* 0x001ee20000100a00 */
[----:B------:R-:W-:Y:S01]  /*71ce0*/  STL [R1+0x5540], R0 ;  /* 0x0055400001007387 */ /* 0x000fe20000100800 */
[----:B----4-:R-:W-:Y:S02]  /*71cf0*/  HMMA.16816.F32.BF16 R12, R16, R12, R20 ;  /* 0x0000000c100c723c */ /* 0x010fe40000041814 */
[----:B------:R-:W4:Y:S11]  /*71d00*/  LDL.LU.64 R22, [R1+0x60e8] ;  /* 0x0060e80001167983 */ /* 0x000f360000300a00 */
[----:B------:R-:W-:Y:S10]  /*71d10*/  @!UPT UIADD3 URZ, URZ, URZ, URZ ;  /* 0x0000003f3f3ff290 */ /* 0x000ff4000fffe03f */
[----:B------:R0:W-:Y:S01]  /*71d20*/  STL.64 [R1+0xb30], R12 ;  /* 0x000b300c01007387 */ /* 0x0001e20000100a00 */
[----:B------:R-:W-:Y:S03]  /*71d30*/  STL.64 [R1+0xb38], R14 ;  /* 0x000b380e01007387 */ /* 0x000fe60000100a00 */
[----:B0-----:R-:W2:Y:S01]  /*71d40*/  LDL.LU.64 R12, [R1+0x60e0] ;  /* 0x0060e000010c7983 */ /* 0x001ea20000300a00 */
[----:B------:R-:W-:Y:S02]  /*71d50*/  IMAD.MOV.U32 R20, RZ, RZ, R3 ;  /* 0x000000ffff147224 */ /* 0x000fe400078e0003 */
[----:B------:R-:W-:-:S05]  /*71d60*/  IMAD.MOV.U32 R21, RZ, RZ, R2 ;  /* 0x000000ffff157224 */ /* 0x000fca00078e0002 */
[----:B------:R0:W-:Y:S01]  /*71d70*/  STL.64 [R1+0x60a8], R20 ;  /* 0x0060a81401007387 */ /* 0x0001e20000100a00 */
[----:B------:R-:W3:Y:S03]  /*71d80*/  LDL R2, [R1+0x33ec] ;  /* 0x0033ec0001027983 */ /* 0x000ee60000100800 */
[----:B0-----:R-:W3:Y:S01]  /*71d90*/  LDL.64 R20, [R1+0x90] ;  /* 0x0000900001147983 */ /* 0x001ee20000100a00 */
        /* <DEDUP_REMOVED lines=10> */
[----:B------:R-:W2:Y:S01]  /*71e40*/  LDL.LU.64 R10, [R1+0x60c0] ;  /* 0x0060c000010a7983 */ /* 0x000ea20000300a00 */
[----:B------:R-:W4:Y:S11]  /*71e50*/  LDL.LU.64 R8, [R1+0x60b8] ;  /* 0x0060b80001087983 */ /* 0x000f360000300a00 */
[----:B------:R-:W-:Y:S10]  /*71e60*/  @!UPT UIADD3 URZ, URZ, URZ, URZ ;  /* 0x0000003f3f3ff290 */ /* 0x000ff4000fffe03f */
[----:B------:R-:W-:Y:S01]  /*71e70*/  STL.64 [R1+0xb60], R12 ;  /* 0x000b600c01007387 */ /* 0x000fe20000100a00 */
[----:B------:R3:W-:Y:S02]  /*71e80*/  STL.64 [R1+0xb68], R14 ;  /* 0x000b680e01007387 */ /* 0x0007e40000100a00 */
[----:B---3--:R-:W-:Y:S01]  /*71e90*/  HMMA.16816.F32.BF16 R12, R16, R24, R4 ;  /* 0x00000018100c723c */ /* 0x008fe20000041804 */
[----:B------:R-:W3:Y:S01]  /*71ea0*/  LDL.LU.64 R4, [R1+0x10c0] ;  /* 0x0010c00001047983 */ /* 0x000ee20000300a00 */
[----:B------:R-:W3:Y:S11]  /*71eb0*/  LDL.LU.64 R6, [R1+0x10c8] ;  /* 0x0010c80001067983 */ /* 0x000ef60000300a00 */
[----:B------:R-:W-:Y:S10]  /*71ec0*/  @!UPT UIADD3 URZ, URZ, URZ, URZ ;  /* 0x0000003f3f3ff290 */ /* 0x000ff4000fffe03f */
[----:B------:R0:W-:Y:S01]  /*71ed0*/  STL.64 [R1+0xb80], R12 ;  /* 0x000b800c01007387 */ /* 0x0001e20000100a00 */
[----:B------:R1:W-:Y:S02]  /*71ee0*/  STL.64 [R1+0xb88], R14 ;  /* 0x000b880e01007387 */ /* 0x0003e40000100a00 */
[----:B------:R2:W-:Y:S01]  /*71ef0*/  STL.64 [R1+0x5ff0], R24 ;  /* 0x005ff01801007387 */ /* 0x0005e20000100a00 */
[----:B0-----:R-:W4:Y:S01]  /*71f00*/  LDL.LU.64 R12, [R1+0x1090] ;  /* 0x00109000010c7983 */ /* 0x001f220000300a00 */
[----:B-1----:R-:W4:Y:S02]  /*71f10*/  LDL.LU.64 R14, [R1+0x1098] ;  /* 0x00109800010e7983 */ /* 0x002f240000300a00 */
[----:B--2---:R-:W-:Y:S02]  /*71f20*/  IMAD.MOV.U32 R24, RZ, RZ, R11 ;  /* 0x000000ffff187224 */ /* 0x004fe400078e000b */
[----:B------:R-:W-:-:S05]  /*71f30*/  IMAD.MOV.U32 R25, RZ, RZ, R10 ;  /* 0x000000ffff197224 */ /* 0x000fca00078e000a */
[----:B------:R0:W-:Y:S04]  /*71f40*/  STL.64 [R1+0x6020], R24 ;  /* 0x0060201801007387 */ /* 0x0001e80000100a00 */
[----:B0-----:R-:W2:Y:S01]  /*71f50*/  LDL.LU.64 R24, [R1+0xfd0] ;  /* 0x000fd00001187983 */ /* 0x001ea20000300a00 */
[----:B------:R-:W2:Y:S01]  /*71f60*/  LDL.LU.64 R26, [R1+0xfd8] ;  /* 0x000fd800011a7983 */ /* 0x000ea20000300a00 */
[----:B---3--:R-:W-:Y:S02]  /*71f70*/  HMMA.16816.F32.BF16 R4, R16, R20, R4 ;  /* 0x000000141004723c */ /* 0x008fe40000041804 */
[----:B--2---:R-:W-:Y:S01]  /*71f80*/  STL.64 [R1+0x6030], R26 ;  /* 0x0060301a01007387 */ /* 0x004fe20000100a00 */
[----:B------:R4:W-:Y:S02]  /*71f90*/  STL.64 [R1+0x6028], R24 ;  /* 0x0060281801007387 */ /* 0x0009e40000100a00 */
[----:B----4-:R-:W-:-:S02]  /*71fa0*/  IMAD.MOV.U32 R24, RZ, RZ, R9 ;  /* 0x000000ffff187224 */ /* 0x010fc400078e0009 */
[----:B------:R-:W-:Y:S02]  /*71fb0*/  IMAD.MOV.U32 R25, RZ, RZ, R8 ;  /* 0x000000ffff197224 */ /* 0x000fe400078e0008 */
[----:B------:R-:W2:Y:S01]  /*71fc0*/  LDL.LU.64 R8, [R1+0xbf0] ;  /* 0x000bf00001087983 */ /* 0x000ea20000300a00 */
[----:B------:R-:W2:Y:S02]  /*71fd0*/  LDL.LU.64 R10, [R1+0xbf8] ;  /* 0x000bf800010a7983 */ /* 0x000ea40000300a00 */
[----:B------:R0:W-:Y:S02]  /*71fe0*/  STL.64 [R1+0x6040], R24 ;  /* 0x0060401801007387 */ /* 0x0001e40000100a00 */
[----:B0-----:R-:W-:Y:S02]  /*71ff0*/  IMAD.MOV.U32 R24, RZ, RZ, R29 ;  /* 0x000000ffff187224 */ /* 0x001fe400078e001d */
[----:B------:R-:W-:-:S05]  /*72000*/  IMAD.MOV.U32 R25, RZ, RZ, R28 ;  /* 0x000000ffff197224 */ /* 0x000fca00078e001c */
[----:B------:R0:W-:Y:S02]  /*72010*/  STL.64 [R1+0x6058], R24 ;  /* 0x0060581801007387 */ /* 0x0001e40000100a00 */
[----:B0-----:R-:W-:Y:S02]  /*72020*/  IMAD.MOV.U32 R24, RZ, RZ, R23 ;  /* 0x000000ffff187224 */ /* 0x001fe400078e0017 */
[----:B------:R-:W-:-:S05]  /*72030*/  IMAD.MOV.U32 R25, RZ, RZ, R22 ;  /* 0x000000ffff197224 */ /* 0x000fca00078e0016 */
[----:B------:R0:W-:Y:S04]  /*72040*/  STL.64 [R1+0x6080], R24 ;  /* 0x0060801801007387 */ /* 0x0001e80000100a00 */
[----:B0-----:R-:W3:Y:S01]  /*72050*/  LDL.LU.64 R24, [R1+0xbd0] ;  /* 0x000bd00001187983 */ /* 0x001ee20000300a00 */
[----:B------:R-:W3:Y:S02]  /*72060*/  LDL.LU.64 R26, [R1+0xbd8] ;  /* 0x000bd800011a7983 */ /* 0x000ee40000300a00 */
[----:B------:R0:W-:Y:S02]  /*72070*/  STL.64 [R1+0xb90], R4 ;  /* 0x000b900401007387 */ /* 0x0001e40000100a00 */
[----:B------:R1:W-:Y:S01]  /*72080*/  STL.64 [R1+0xb98], R6 ;  /* 0x000b980601007387 */ /* 0x0003e20000100a00 */
        /* <DEDUP_REMOVED lines=10> */
[----:B0-----:R-:W3:Y:S01]  /*72130*/  LDL.LU.64 R20, [R1+0x6090] ;  /* 0x0060900001147983 */ /* 0x001ee20000300a00 */
[C---:B--2---:R-:W-:Y:S08]  /*72140*/  HMMA.16816.F32.BF16 R8, R16.reuse, R12, R8 ;  /* 0x0000000c1008723c */ /* 0x044ff00000041808 */
[C---:B---3--:R-:W-:Y:S01]  /*72150*/  HMMA.16816.F32.BF16 R20, R16.reuse, R20, R24 ;  /* 0x000000141014723c */ /* 0x048fe20000041818 */
[----:B------:R-:W2:Y:S01]  /*72160*/  LDL.LU.64 R24, [R1+0xc20] ;  /* 0x000c200001187983 */ /* 0x000ea20000300a00 */
[----:B------:R-:W2:Y:S11]  /*72170*/  LDL.LU.64 R26, [R1+0xc28] ;  /* 0x000c2800011a7983 */ /* 0x000eb60000300a00 */
[----:B------:R-:W-:Y:S10]  /*72180*/  @!UPT UIADD3 URZ, URZ, URZ, URZ ;  /* 0x0000003f3f3ff290 */ /* 0x000ff4000fffe03f */
[----:B------:R0:W-:Y:S01]  /*72190*/  STL.64 [R1+0xbd0], R20 ;  /* 0x000bd01401007387 */ /* 0x0001e20000100a00 */
[----:B------:R1:W-:Y:S03]  /*721a0*/  STL.64 [R1+0xbd8], R22 ;  /* 0x000bd81601007387 */ /* 0x0003e60000100a00 */
[----:B0-----:R-:W4:Y:S01]  /*721b0*/  LDL.LU.64 R20, [R1+0xc10] ;  /* 0x000c100001147983 */ /* 0x001f220000300a00 */
[----:B-1----:R-:W4:Y:S02]  /*721c0*/  LDL.LU.64 R22, [R1+0xc18] ;  /* 0x000c180001167983 */ /* 0x002f240000300a00 */
[----:B------:R0:W-:Y:S02]  /*721d0*/  STL.64 [R1+0xbf0], R8 ;  /* 0x000bf00801007387 */ /* 0x0001e40000100a00 */
[----:B------:R-:W-:Y:S01]  /*721e0*/  STL.64 [R1+0xbf8], R10 ;  /* 0x000bf80a01007387 */ /* 0x000fe20000100a00 */
[----:B0-----:R-:W2:Y:S01]  /*721f0*/  LDL.LU.64 R8, [R1+0x6088] ;  /* 0x0060880001087983 */ /* 0x001ea20000300a00 */
[----:B------:R-:W-:Y:S02]  /*72200*/  STL.64 [R1+0x5fa8], R14 ;  /* 0x005fa80e01007387 */ /* 0x000fe40000100a00 */
[----:B------:R0:W-:Y:S02]  /*72210*/  STL.64 [R1+0x5fa0], R12 ;  /* 0x005fa00c01007387 */ /* 0x0001e40000100a00 */
[----:B0-----:R-:W3:Y:S04]  /*72220*/  LDL.64 R12, [R1+0x30] ;  /* 0x00003000010c7983 */ /* 0x001ee80000100a00 */
[----:B---3--:R0:W-:Y:S04]  /*72230*/  STL.64 [R1+0x6038], R12 ;  /* 0x0060380c01007387 */ /* 0x0081e80000100a00 */
[----:B0-----:R-:W3:Y:S01]  /*72240*/  LDL.LU.64 R12, [R1+0xc80] ;  /* 0x000c8000010c7983 */ /* 0x001ee20000300a00 */
[----:B------:R-:W3:Y:S01]  /*72250*/  LDL.LU.64 R14, [R1+0xc88] ;  /* 0x000c8800010e7983 */ /* 0x000ee20000300a00 */
[C---:B--2---:R-:W-:Y:S02]  /*72260*/  HMMA.16816.F32.BF16 R24, R16.reuse, R8, R24 ;  /* 0x000000081018723c */ /* 0x044fe40000041818 */
[----:B---3--:R-:W-:Y:S01]  /*72270*/  STL.64 [R1+0x6050], R14 ;  /* 0x0060500e01007387 */ /* 0x008fe20000100a00 */
[----:B------:R0:W-:Y:S03]  /*72280*/  STL.64 [R1+0x6048], R12 ;  /* 0x0060480c01007387 */ /* 0x0001e60000100a00 */
[----:B0-----:R-:W2:Y:S01]  /*72290*/  LDL.LU.64 R12, [R1+0xc60] ;  /* 0x000c6000010c7983 */ /* 0x001ea20000300a00 */
[----:B------:R-:W3:Y:S01]  /*722a0*/  LDL.LU.64 R14, [R1+0xc68] ;  /* 0x000c6800010e7983 */ /* 0x000ee20000300a00 */
[----:B----4-:R-:W-:Y:S02]  /*722b0*/  HMMA.16816.F32.BF16 R16, R16, R4, R20 ;  /* 0x000000041010723c */ /* 0x010fe40000041814 */
[----:B---3--:R-:W-:Y:S01]  /*722c0*/  STL.64 [R1+0x6068], R14 ;  /* 0x0060680e01007387 */ /* 0x008fe20000100a00 */
[----:B--2---:R0:W-:Y:S03]  /*722d0*/  STL.64 [R1+0x6060], R12 ;  /* 0x0060600c01007387 */ /* 0x0041e60000100a00 */
[----:B0-----:R-:W2:Y:S01]  /*722e0*/  LDL.LU.64 R12, [R1+0xc40] ;  /* 0x000c4000010c7983 */ /* 0x001ea20000300a00 */
[----:B------:R-:W2:Y:S08]  /*722f0*/  LDL.LU.64 R14, [R1+0xc48] ;  /* 0x000c4800010e7983 */ /* 0x000eb00000300a00 */
[----:B------:R0:W-:Y:S02]  /*72300*/  STL.64 [R1+0xc20], R24 ;  /* 0x000c201801007387 */ /* 0x0001e40000100a00 */
[----:B------:R-:W-:Y:S01]  /*72310*/  STL.64 [R1+0xc28], R26 ;  /* 0x000c281a01007387 */ /* 0x000fe20000100a00 */
[----:B0-----:R-:W2:Y:S01]  /*72320*/  LDL.LU.64 R24, [R1+0x6080] ;  /* 0x0060800001187983 */ /* 0x001ea20000300a00 */
[----:B------:R-:W2:Y:S02]  /*72330*/  LDL.LU.64 R22, [R1+0x6078] ;  /* 0x0060780001167983 */ /* 0x000ea40000300a00 */
[----:B------:R-:W2:Y:S02]  /*72340*/  LDL.LU.64 R20, [R1+0x6070] ;  /* 0x0060700001147983 */ /* 0x000ea40000300a00 */
[----:B------:R0:W-:Y:S01]  /*72350*/  STL.64 [R1+0xc10], R16 ;  /* 0x000c101001007387 */ /* 0x0001e20000100a00 */
[----:B------:R-:W-:Y:S04]  /*72360*/  STL.64 [R1+0xc18], R18 ;  /* 0x000c181201007387 */ /* 0x000fe80000100a00 */
[----:B0-----:R-:W3:Y:S01]  /*72370*/  LDL.64 R16, [R1+0x10] ;  /* 0x0000100001107983 */ /* 0x001ee20000100a00 */
        /* <DEDUP_REMOVED lines=18> */
[----:B------:R-:W-:Y:S01]  /*724a0*/  STL.64 [R1+0xc80], R24 ;  /* 0x000c801801007387 */ /* 0x000fe20000100a00 */
[----:B------:R0:W-:Y:S03]  /*724b0*/  STL.64 [R1+0xc88], R26 ;  /* 0x000c881a01007387 */ /* 0x0001e60000100a00 */
[----:B0-----:R-:W4:Y:S01]  /*724c0*/  LDL.LU.64 R26, [R1+0x6030] ;  /* 0x00603000011a7983 */ /* 0x001f220000300a00 */
[----:B------:R-:W4:Y:S02]  /*724d0*/  LDL.LU.64 R24, [R1+0x6028] ;  /* 0x0060280001187983 */ /* 0x000f240000300a00 */
[----:B--2---:R-:W-:Y:S02]  /*724e0*/  IMAD.MOV.U32 R11, RZ, RZ, R12 ;  /* 0x000000ffff0b7224 */ /* 0x004fe400078e000c */
[----:B------:R-:W-:Y:S01]  /*724f0*/  IMAD.MOV.U32 R10, RZ, RZ, R13 ;  /* 0x000000ffff0a7224 */ /* 0x000fe200078e000d */
[C---:B----4-:R-:W-:Y:S11]  /*72500*/  HMMA.16816.F32.BF16 R24, R20.reuse, R12, R24 ;  /* 0x0000000c1418723c */ /* 0x050ff60000041818 */
[----:B------:R-:W-:Y:S11]  /*72510*/  @!UPT UIADD3 URZ, URZ, URZ, URZ ;  /* 0x0000003f3f3ff290 */ /* 0x000ff6000fffe03f */
[----:B------:R-:W-:Y:S01]  /*72520*/  @!UPT UIADD3 URZ, URZ, URZ, URZ ;  /* 0x0000003f3f3ff290 */ /* 0x000fe2000fffe03f */
[----:B------:R0:W-:Y:S01]  /*72530*/  STL.64 [R1+0xcb0], R24 ;  /* 0x000cb01801007387 */ /* 0x0001e20000100a00 */
[----:B------:R-:W-:Y:S03]  /*72540*/  STL.64 [R1+0xcb8], R26 ;  /* 0x000cb81a01007387 */ /* 0x000fe60000100a00 */
[----:B0-----:R-:W2:Y:S01]  /*72550*/  LDL.LU.64 R24, [R1+0x6020] ;  /* 0x0060200001187983 */ /* 0x001ea20000300a00 */
[----:B------:R-:W4:Y:S03]  /*72560*/  LDL.64 R12, [R1+0x70] ;  /* 0x00007000010c7983 */ /* 0x000f260000100a00 */
[----:B----4-:R0:W-:Y:S04]  /*72570*/  STL.64 [R1+0x5fc0], R12 ;  /* 0x005fc00c01007387 */ /* 0x0101e80000100a00 */
[----:B0-----:R-:W2:Y:S01]  /*72580*/  LDL.LU.64 R12, [R1+0xec0] ;  /* 0x000ec000010c7983 */ /* 0x001ea20000300a00 */
[----:B------:R-:W2:Y:S02]  /*72590*/  LDL.LU.64 R14, [R1+0xec8] ;  /* 0x000ec800010e7983 */ /* 0x000ea40000300a00 */
[----:B------:R-:W-:Y:S01]  /*725a0*/  STL [R1+0x5f88], R11 ;  /* 0x005f880b01007387 */ /* 0x000fe20000100800 */
[----:B--2---:R-:W-:Y:S01]  /*725b0*/  HMMA.16816.F32.BF16 R24, R20, R24, R12 ;  /* 0x000000181418723c */ /* 0x004fe2000004180c */
[----:B------:R-:W2:Y:S04]  /*725c0*/  LDL.64 R12, [R1+0x80] ;  /* 0x00008000010c7983 */ /* 0x000ea80000100a00 */
[----:B--2---:R-:W-:Y:S11]  /*725d0*/  STL.64 [R1+0x5fd0], R12 ;  /* 0x005fd00c01007387 */ /* 0x004ff60000100a00 */
[----:B------:R-:W-:Y:S07]  /*725e0*/  @!UPT UIADD3 URZ, URZ, URZ, URZ ;  /* 0x0000003f3f3ff290 */ /* 0x000fee000fffe03f */
[----:B------:R0:W-:Y:S02]  /*725f0*/  STL.64 [R1+0xcd0], R24 ;  /* 0x000cd01801007387 */ /* 0x0001e40000100a00 */
[----:B------:R-:W-:Y:S01]  /*72600*/  STL.64 [R1+0xcd8], R26 ;  /* 0x000cd81a01007387 */ /* 0x000fe20000100a00 */
[----:B0-----:R-:W2:Y:S04]  /*72610*/  LDL.64 R24, [R1+0xb0] ;  /* 0x0000b00001187983 */ /* 0x001ea80000100a00 */
[----:B--2---:R0:W-:Y:S04]  /*72620*/  STL.64 [R1+0x6008], R24 ;  /* 0x0060081801007387 */ /* 0x0041e80000100a00 */
[----:B0-----:R-:W2:Y:S01]  /*72630*/  LDL.LU.64 R24, [R1+0xe70] ;  /* 0x000e700001187983 */ /* 0x001ea20000300a00 */
[----:B------:R-:W2:Y:S02]  /*72640*/  LDL.LU.64 R26, [R1+0xe78] ;  /* 0x000e7800011a7983 */ /* 0x000ea40000300a00 */
[----:B------:R-:W-:-:S02]  /*72650*/  IMAD.MOV.U32 R12, RZ, RZ, R7 ;  /* 0x000000ffff0c7224 */ /* 0x000fc400078e0007 */
[----:B------:R-:W-:Y:S02]  /*72660*/  IMAD.MOV.U32 R13, RZ, RZ, R6 ;  /* 0x000000ffff0d7224 */ /* 0x000fe400078e0006 */
[----:B---3--:R-:W-:-:S03]  /*72670*/  IMAD.MOV.U32 R5, RZ, RZ, R16 ;  /* 0x000000ffff057224 */ /* 0x008fc600078e0010 */
[----:B------:R0:W-:Y:S04]  /*72680*/  STL.64 [R1+0x5fe8], R12 ;  /* 0x005fe80c01007387 */ /* 0x0001e80000100a00 */
[----:B0-----:R-:W3:Y:S01]  /*72690*/  LDL.64 R12, [R1] ;  /* 0x00000000010c7983 */ /* 0x001ee20000100a00 */
[----:B--2---:R-:W-:Y:S11]  /*726a0*/  HMMA.16816.F32.BF16 R24, R20, R16, R24 ;  /* 0x000000101418723c */ /* 0x004ff60000041818 */
[----:B------:R-:W-:Y:S11]  /*726b0*/  @!UPT UIADD3 URZ, URZ, URZ, URZ ;  /* 0x0000003f3f3ff290 */ /* 0x000ff6000fffe03f */
[----:B------:R-:W-:Y:S01]  /*726c0*/  @!UPT UIADD3 URZ, URZ, URZ, URZ ;  /* 0x0000003f3f3ff290 */ /* 0x000fe2000fffe03f */
[----:B------:R-:W-:Y:S01]  /*726d0*/  STL.64 [R1+0xcf0], R24 ;  /* 0x000cf01801007387 */ /* 0x000fe20000100a00 */
[----:B------:R-:W-:Y:S02]  /*726e0*/  STL.64 [R1+0xcf8], R26 ;  /* 0x000cf81a01007387 */ /* 0x000fe40000100a00 */
[----:B------:R0:W-:Y:S02]  /*726f0*/  STL.64 [R1+0x5fc8], R4 ;  /* 0x005fc80401007387 */ /* 0x0001e40000100a00 */
[----:B0-----:R-:W2:Y:S01]  /*72700*/  LDL.LU.64 R4, [R1+0xea0] ;  /* 0x000ea00001047983 */ /* 0x001ea20000300a00 */
[----:B------:R-:W2:Y:S02]  /*72710*/  LDL.LU.64 R6, [R1+0xea8] ;  /* 0x000ea80001067983 */ /* 0x000ea40000300a00 */
[----:B------:R-:W-:Y:S02]  /*72720*/  IMAD.MOV.U32 R11, RZ, RZ, R17 ;  /* 0x000000ffff0b7224 */ /* 0x000fe400078e0011 */
[----:B------:R-:W0:Y:S04]  /*72730*/  LDSM.16.MT88.4 R16, [R2+0x20000] ;  /* 0x020000000210783b */ /* 0x000e280000004200 */
[----:B------:R-:W-:Y:S01]  /*72740*/  STL.64 [R1+0x5f98], R10 ;  /* 0x005f980a01007387 */ /* 0x000fe20000100a00 */
[----:B------:R-:W-:Y:S02]  /*72750*/  STL.64 [R1+0x5f90], R8 ;  /* 0x005f900801007387 */ /* 0x000fe40000100a00 */
[----:B------:R-:W-:Y:S02]  /*72760*/  STL [R1+0x5f50], R2 ;  /* 0x005f500201007387 */ /* 0x000fe40000100800 */
[----:B---3--:R-:W-:-:S02]  /*72770*/  IMAD.MOV.U32 R29, RZ, RZ, R12 ;  /* 0x000000ffff1d7224 */ /* 0x008fc400078e000c */
[----:B------:R-:W-:Y:S01]  /*72780*/  IMAD.MOV.U32 R28, RZ, RZ, R13 ;  /* 0x000000ffff1c7224 */ /* 0x000fe200078e000d */
[----:B0-----:R-:W-:Y:S01]  /*72790*/  STL.64 [R1+0x5e90], R18 ;  /* 0x005e901201007387 */ /* 0x001fe20000100a00 */
[----:B------:R-:W-:Y:S01]  /*727a0*/  STL.64 [R1+0x5e88], R16 ;  /* 0x005e881001007387 */ /* 0x000fe20000100a00 */
[----:B--2---:R-:W-:Y:S11]  /*727b0*/  HMMA.16816.F32.BF16 R4, R20, R12, R4 ;  /* 0x0000000c1404723c */ /* 0x004ff60000041804 */
[----:B------:R-:W-:Y:S11]  /*727c0*/  @!UPT UIADD3 URZ, URZ, URZ, URZ ;  /* 0x0000003f3f3ff290 */ /* 0x000ff6000fffe03f */
[----:B------:R-:W-:Y:S01]  /*727d0*/  @!UPT UIADD3 URZ, URZ, URZ, URZ ;  /* 0x0000003f3f3ff290 */ /* 0x000fe2000fffe03f */
[----:B------:R-:W-:Y:S01]  /*727e0*/  STL.64 [R1+0xd20], R4 ;  /* 0x000d200401007387 */ /* 0x000fe20000100a00 */
[----:B------:R-:W-:Y:S02]  /*727f0*/  STL.64 [R1+0xd28], R6 ;  /* 0x000d280601007387 */ /* 0x000fe40000100a00 */
[----:B------:R-:W2:Y:S02]  /*72800*/  LDL.LU.64 R12, [R1+0xd60] ;  /* 0x000d6000010c7983 */ /* 0x000ea40000300a00 */
[----:B------:R-:W3:Y:S02]  /*72810*/  LDL.LU.64 R14, [R1+0xd68] ;  /* 0x000d6800010e7983 */ /* 0x000ee40000300a00 */
[----:B---3--:R-:W-:Y:S01]  /*72820*/  STL.64 [R1+0x6000], R14 ;  /* 0x0060000e01007387 */ /* 0x008fe20000100a00 */
[----:B--2---:R0:W-:Y:S03]  /*72830*/  STL.64 [R1+0x5ff8], R12 ;  /* 0x005ff80c01007387 */ /* 0x0041e60000100a00 */
[----:B0-----:R-:W2:Y:S01]  /*72840*/  LDL.LU.64 R12, [R1+0xd50] ;  /* 0x000d5000010c7983 */ /* 0x001ea20000300a00 */
[----:B------:R-:W3:Y:S03]  /*72850*/  LDL.LU.64 R14, [R1+0xd58] ;  /* 0x000d5800010e7983 */ /* 0x000ee60000300a00 */
[----:B---3--:R-:W-:Y:S01]  /*72860*/  STL.64 [R1+0x6018], R14 ;  /* 0x0060180e01007387 */ /* 0x008fe20000100a00 */
[----:B--2---:R0:W-:Y:S03]  /*72870*/  STL.64 [R1+0x6010], R12 ;  /* 0x0060100c01007387 */ /* 0x0041e60000100a00 */
[----:B0-----:R-:W2:Y:S01]  /*72880*/  LDL.LU.64 R12, [R1+0xe90] ;  /* 0x000e9000010c7983 */ /* 0x001ea20000300a00 */
[----:B------:R-:W2:Y:S02]  /*72890*/  LDL.LU.64 R14, [R1+0xe98] ;  /* 0x000e9800010e7983 */ /* 0x000ea40000300a00 */
[----:B------:R-:W3:Y:S02]  /*728a0*/  LDL.LU.64 R4, [R1+0xd80] ;  /* 0x000d800001047983 */ /* 0x000ee40000300a00 */
[----:B------:R-:W4:Y:S02]  /*728b0*/  LDL.LU.64 R6, [R1+0xd88] ;  /* 0x000d880001067983 */ /* 0x000f240000300a00 */
[----:B------:R-:W-:-:S02]  /*728c0*/  IMAD.MOV.U32 R24, RZ, RZ, R3 ;  /* 0x000000ffff187224 */ /* 0x000fc400078e0003 */
[----:B------:R-:W-:Y:S01]  /*728d0*/  IMAD.MOV.U32 R25, RZ, RZ, R0 ;  /* 0x000000ffff197224 */ /* 0x000fe200078e0000 */
[----:B----4-:R-:W-:Y:S01]  /*728e0*/  STL.64 [R1+0x5fe0], R6 ;  /* 0x005fe00601007387 */ /* 0x010fe20000100a00 */
[----:B---3--:R0:W-:Y:S03]  /*728f0*/  STL.64 [R1+0x5fd8], R4 ;  /* 0x005fd80401007387 */ /* 0x0081e60000100a00 */
[----:B0-----:R-:W3:Y:S01]  /*72900*/  LDL.LU.64 R4, [R1+0xd70] ;  /* 0x000d700001047983 */ /* 0x001ee20000300a00 */
[----:B------:R-:W3:Y:S02]  /*72910*/  LDL.LU.64 R6, [R1+0xd78] ;  /* 0x000d780001067983 */ /* 0x000ee40000300a00 */
[----:B------:R-:W4:Y:S02]  /*72920*/  LDL.LU.64 R8, [R1+0xda0] ;  /* 0x000da00001087983 */ /* 0x000f240000300a00 */
[----:B------:R-:W3:Y:S01]  /*72930*/  LDL.LU.64 R10, [R1+0xda8] ;  /* 0x000da800010a7983 */ /* 0x000ee20000300a00 */
[C---:B--2---:R-:W-:Y:S01]  /*72940*/  HMMA.16816.F32.BF16 R24, R20.reuse, R24, R12 ;  /* 0x000000181418723c */ /* 0x044fe2000004180c */
[----:B---3--:R-:W-:Y:S01]  /*72950*/  STL.64 [R1+0x5fb8], R10 ;  /* 0x005fb80a01007387 */ /* 0x008fe20000100a00 */
[----:B----4-:R0:W-:Y:S03]  /*72960*/  STL.64 [R1+0x5fb0], R8 ;  /* 0x005fb00801007387 */ /* 0x0101e60000100a00 */
[----:B0-----:R-:W2:Y:S01]  /*72970*/  LDL.LU.64 R8, [R1+0xd90] ;  /* 0x000d900001087983 */ /* 0x001ea20000300a00 */
[----:B------:R-:W2:Y:S02]  /*72980*/  LDL.LU.64 R10, [R1+0xd98] ;  /* 0x000d9800010a7983 */ /* 0x000ea40000300a00 */
[----:B------:R-:W3:Y:S02]  /*72990*/  LDL.64 R16, [R1+0x60] ;  /* 0x0000600001107983 */ /* 0x000ee40000100a00 */
[----:B------:R-:W-:Y:S01]  /*729a0*/  STL [R1+0x5f74], R28 ;  /* 0x005f741c01007387 */ /* 0x000fe20000100800 */
[----:B------:R-:W-:Y:S01]  /*729b0*/  STL [R1+0x5f70], R29 ;  /* 0x005f701d01007387 */ /* 0x000fe20000100800 */
[----:B------:R-:W4:Y:S02]  /*729c0*/  LDL.LU.64 R14, [R1+0x6018] ;  /* 0x00601800010e7983 */ /* 0x000f240000300a00 */
[----:B------:R-:W4:Y:S09]  /*729d0*/  LDL.LU.64 R12, [R1+0x6010] ;  /* 0x00601000010c7983 */ /* 0x000f320000300a00 */
[----:B------:R0:W-:Y:S01]  /*729e0*/  STL.64 [R1+0xd40], R24 ;  /* 0x000d401801007387 */ /* 0x0001e20000100a00 */
[----:B------:R-:W-:Y:S04]  /*729f0*/  STL.64 [R1+0xd48], R26 ;  /* 0x000d481a01007387 */ /* 0x000fe80000100a00 */
[----:B0-----:R-:W4:Y:S02]  /*72a00*/  LDL.LU.64 R24, [R1+0x6008] ;  /* 0x0060080001187983 */ /* 0x001f240000300a00 */
[C---:B----4-:R-:W-:Y:S01]  /*72a10*/  HMMA.16816.F32.BF16 R12, R20.reuse, R24, R12 ;  /* 0x00000018140c723c */ /* 0x050fe2000004180c */
[----:B------:R-:W-:Y:S11]  /*72a20*/  IMAD.MOV.U32 R2, RZ, RZ, R25 ;  /* 0x000000ffff027224 */ /* 0x000ff600078e0019 */
[----:B------:R-:W-:Y:S11]  /*72a30*/  @!UPT UIADD3 URZ, URZ, URZ, URZ ;  /* 0x0000003f3f3ff290 */ /* 0x000ff6000fffe03f */
[----:B------:R-:W-:Y:S01]  /*72a40*/  STL.64 [R1+0xd50], R12 ;  /* 0x000d500c01007387 */ /* 0x000fe20000100a00 */
[----:B------:R0:W-:Y:S03]  /*72a50*/  STL.64 [R1+0xd58], R14 ;  /* 0x000d580e01007387 */ /* 0x0001e60000100a00 */
[----:B0-----:R-:W4:Y:S01]  /*72a60*/  LDL.LU.64 R14, [R1+0x6000] ;  /* 0x00600000010e7983 */ /* 0x001f220000300a00 */
[----:B------:R-:W4:Y:S02]  /*72a70*/  LDL.LU.64 R12, [R1+0x5ff8] ;  /* 0x005ff800010c7983 */ /* 0x000f240000300a00 */
[----:B------:R-:W4:Y:S02]  /*72a80*/  LDL.LU.64 R24, [R1+0x5ff0] ;  /* 0x005ff00001187983 */ /* 0x000f240000300a00 */
[C---:B----4-:R-:W-:Y:S11]  /*72a90*/  HMMA.16816.F32.BF16 R12, R20.reuse, R24, R12 ;  /* 0x00000018140c723c */ /* 0x050ff6000004180c */
[----:B------:R-:W-:Y:S11]  /*72aa0*/  @!UPT UIADD3 URZ, URZ, URZ, URZ ;  /* 0x0000003f3f3ff290 */ /* 0x000ff6000fffe03f */
[----:B------:R-:W-:Y:S01]  /*72ab0*/  @!UPT UIADD3 URZ, URZ, URZ, URZ ;  /* 0x0000003f3f3ff290 */ /* 0x000fe2000fffe03f */
[----:B------:R0:W-:Y:S01]  /*72ac0*/  STL.64 [R1+0xd60], R12 ;  /* 0x000d600c01007387 */ /* 0x0001e20000100a00 */
[----:B------:R1:W-:Y:S03]  /*72ad0*/  STL.64 [R1+0xd68], R14 ;  /* 0x000d680e01007387 */ /* 0x0003e60000100a00 */
[----:B0-----:R-:W1:Y:S01]  /*72ae0*/  LDL.LU.64 R12, [R1+0x5fe8] ;  /* 0x005fe800010c7983 */ /* 0x001e620000300a00 */
[----:B------:R-:W-:Y:S02]  /*72af0*/  IMAD.MOV.U32 R28, RZ, RZ, R24 ;  /* 0x000000ffff1c7224 */ /* 0x000fe400078e0018 */
[----:B------:R-:W-:Y:S02]  /*72b00*/  IMAD.MOV.U32 R29, RZ, RZ, R25 ;  /* 0x000000ffff1d7224 */ /* 0x000fe400078e0019 */
[----:B------:R-:W4:Y:S01]  /*72b10*/  LDL.LU.64 R24, [R1+0xdc0] ;  /* 0x000dc00001187983 */ /* 0x000f220000300a00 */
[----:B------:R-:W4:Y:S01]  /*72b20*/  LDL.LU.64 R26, [R1+0xdc8] ;  /* 0x000dc800011a7983 */ /* 0x000f220000300a00 */
[C---:B-1----:R-:W-:Y:S02]  /*72b30*/  HMMA.16816.F32.BF16 R12, R20.reuse, R12, R4 ;  /* 0x0000000c140c723c */ /* 0x042fe40000041804 */
        /* <DEDUP_REMOVED lines=24> */
[----:B------:R-:W2:Y:S02]  /*72cc0*/  LDL.LU.64 R12, [R1+0x5fa0] ;  /* 0x005fa000010c7983 */ /* 0x000ea40000300a00 */
[----:B--2---:R-:W-:Y:S11]  /*72cd0*/  HMMA.16816.F32.BF16 R8, R20, R12, R8 ;  /* 0x0000000c1408723c */ /* 0x004ff60000041808 */
[----:B------:R-:W-:Y:S11]  /*72ce0*/  @!UPT UIADD3 URZ, URZ, URZ, URZ ;  /* 0x0000003f3f3ff290 */ /* 0x000ff6000fffe03f */
[----:B------:R-:W-:Y:S01]  /*72cf0*/  @!UPT UIADD3 URZ, URZ, URZ, URZ ;  /* 0x0000003f3f3ff290 */ /* 0x000fe2000fffe03f */
[----:B------:R-:W-:Y:S01]  /*72d00*/  STL.64 [R1+0xda0], R8 ;  /* 0x000da00801007387 */ /* 0x000fe20000100a00 */
[----:B------:R0:W-:Y:S03]  /*72d10*/  STL.64 [R1+0xda8], R10 ;  /* 0x000da80a01007387 */ /* 0x0001e60000100a00 */
[----:B0-----:R-:W2:Y:S01]  /*72d20*/  LDL.LU.64 R10, [R1+0x5f98] ;  /* 0x005f9800010a7983 */ /* 0x001ea20000300a00 */
[----:B------:R-:W4:Y:S02]  /*72d30*/  LDL.LU.64 R8, [R1+0x5f90] ;  /* 0x005f900001087983 */ /* 0x000f240000300a00 */
[----:B------:R-:W-:Y:S02]  /*72d40*/  STL.64 [R1+0x5eb0], R14 ;  /* 0x005eb00e01007387 */ /* 0x000fe40000100a00 */
[----:B------:R0:W-:Y:S02]  /*72d50*/  STL.64 [R1+0x5ea8], R12 ;  /* 0x005ea80c01007387 */ /* 0x0001e40000100a00 */
[----:B0-----:R-:W-:-:S02]  /*72d60*/  IMAD.MOV.U32 R12, RZ, RZ, R5 ;  /* 0x000000ffff0c7224 */ /* 0x001fc400078e0005 */
[----:B------:R-:W3:Y:S01]  /*72d70*/  LDL.LU R5, [R1+0x5f8c] ;  /* 0x005f8c0001057983 */ /* 0x000ee20000300800 */
[----:B--2---:R-:W-:-:S03]  /*72d80*/  IMAD.MOV.U32 R13, RZ, RZ, R11 ;  /* 0x000000ffff0d7224 */ /* 0x004fc600078e000b */
[----:B------:R-:W2:Y:S02]  /*72d90*/  LDL.LU R11, [R1+0x5f88] ;  /* 0x005f8800010b7983 */ /* 0x000ea40000300800 */
[----:B------:R0:W-:Y:S02]  /*72da0*/  STL.64 [R1+0x5f40], R12 ;  /* 0x005f400c01007387 */ /* 0x0001e40000100a00 */
[----:B0-----:R-:W3:Y:S01]  /*72db0*/  LDL.LU.64 R12, [R1+0xdb0] ;  /* 0x000db000010c7983 */ /* 0x001ee20000300a00 */
[----:B------:R-:W3:Y:S01]  /*72dc0*/  LDL.LU.64 R14, [R1+0xdb8] ;  /* 0x000db800010e7983 */ /* 0x000ee20000300a00 */
[C---:B----4-:R-:W-:Y:S11]  /*72dd0*/  HMMA.16816.F32.BF16 R24, R20.reuse, R8, R24 ;  /* 0x000000081418723c */ /* 0x050ff60000041818 */
[----:B------:R-:W-:Y:S11]  /*72de0*/  @!UPT UIADD3 URZ, URZ, URZ, URZ ;  /* 0x0000003f3f3ff290 */ /* 0x000ff6000fffe03f */
[----:B------:R-:W-:Y:S01]  /*72df0*/  @!UPT UIADD3 URZ, URZ, URZ, URZ ;  /* 0x0000003f3f3ff290 */ /* 0x000fe2000fffe03f */
[----:B------:R-:W-:Y:S01]  /*72e00*/  STL.64 [R1+0xdc0], R24 ;  /* 0x000dc01801007387 */ /* 0x000fe20000100a00 */
[----:B------:R0:W-:Y:S03]  /*72e10*/  STL.64 [R1+0xdc8], R26 ;  /* 0x000dc81a01007387 */ /* 0x0001e60000100a00 */
[----:B0-----:R-:W4:Y:S01]  /*72e20*/  LDL.LU.64 R26, [R1+0x5f80] ;  /* 0x005f8000011a7983 */ /* 0x001f220000300a00 */
[----:B------:R-:W4:Y:S01]  /*72e30*/  LDL.LU.64 R24, [R1+0x5f78] ;  /* 0x005f780001187983 */ /* 0x000f220000300a00 */
[----:B---3--:R-:W-:Y:S02]  /*72e40*/  HMMA.16816.F32.BF16 R12, R20, R4, R12 ;  /* 0x00000004140c723c */ /* 0x008fe4000004180c */
[----:B------:R-:W3:Y:S11]  /*72e50*/  LDL R20, [R1+0x20] ;  /* 0x0000200001147983 */ /* 0x000ef60000100800 */
[----:B------:R-:W-:Y:S10]  /*72e60*/  @!UPT UIADD3 URZ, URZ, URZ, URZ ;  /* 0x0000003f3f3ff290 */ /* 0x000ff4000fffe03f */
[----:B------:R-:W-:Y:S01]  /*72e70*/  STL.64 [R1+0xdb0], R12 ;  /* 0x000db00c01007387 */ /* 0x000fe20000100a00 */
[----:B------:R-:W-:Y:S02]  /*72e80*/  STL.64 [R1+0xdb8], R14 ;  /* 0x000db80e01007387 */ /* 0x000fe40000100a00 */
[----:B------:R-:W3:Y:S02]  /*72e90*/  LDL R21, [R1+0x24] ;  /* 0x0000240001157983 */ /* 0x000ee40000100800 */
[----:B---3--:R0:W-:Y:S04]  /*72ea0*/  STL.64 [R1+0x5f48], R20 ;  /* 0x005f481401007387 */ /* 0x0081e80000100a00 */
[----:B0-----:R-:W4:Y:S01]  /*72eb0*/  LDL.LU.64 R20, [R1+0xc50] ;  /* 0x000c500001147983 */ /* 0x001f220000300a00 */
[----:B------:R-:W4:Y:S02]  /*72ec0*/  LDL.LU.64 R22, [R1+0xc58] ;  /* 0x000c580001167983 */ /* 0x000f240000300a00 */
[----:B--2---:R-:W-:-:S02]  /*72ed0*/  IMAD.MOV.U32 R12, RZ, RZ, R11 ;  /* 0x000000ffff0c7224 */ /* 0x004fc400078e000b */
[----:B------:R-:W-:-:S05]  /*72ee0*/  IMAD.MOV.U32 R13, RZ, RZ, R10 ;  /* 0x000000ffff0d7224 */ /* 0x000fca00078e000a */
[----:B------:R4:W-:Y:S01]  /*72ef0*/  STL.64 [R1+0x5f58], R12 ;  /* 0x005f580c01007387 */ /* 0x0009e20000100a00 */
[----:B------:R-:W-:Y:S02]  /*72f00*/  STL.64 [R1+0x5f20], R4 ;  /* 0x005f200401007387 */ /* 0x000fe40000100a00 */
[----:B------:R-:W-:Y:S02]  /*72f10*/  IMAD.MOV.U32 R11, RZ, RZ, R16 ;  /* 0x000000ffff0b7224 */ /* 0x000fe400078e0010 */
[----:B------:R-:W-:Y:S01]  /*72f20*/  IMAD.MOV.U32 R10, RZ, RZ, R17 ;  /* 0x000000ffff0a7224 */ /* 0x000fe200078e0011 */
[----:B----4-:R-:W-:Y:S11]  /*72f30*/  HMMA.16816.F32.BF16 R12, R24, R16, R20 ;  /* 0x00000010180c723c */ /* 0x010ff60000041814 */
[----:B------:R-:W-:Y:S11]  /*72f40*/  @!UPT UIADD3 URZ, URZ, URZ, URZ ;  /* 0x0000003f3f3ff290 */ /* 0x000ff6000fffe03f */
[----:B------:R-:W-:Y:S01]  /*72f50*/  @!UPT UIADD3 URZ, URZ, URZ, URZ ;  /* 0x0000003f3f3ff290 */ /* 0x000fe2000fffe03f */
[----:B------:R0:W-:Y:S01]  /*72f60*/  STL.64 [R1+0xec0], R12 ;  /* 0x000ec00c01007387 */ /* 0x0001e20000100a00 */
[----:B------:R1:W-:Y:S02]  /*72f70*/  STL.64 [R1+0xec8], R14 ;  /* 0x000ec80e01007387 */ /* 0x0003e40000100a00 */
[----:B------:R-:W2:Y:S02]  /*72f80*/  LDL.LU.64 R16, [R1+0xc30] ;  /* 0x000c300001107983 */ /* 0x000ea40000300a00 */
[----:B------:R-:W2:Y:S01]  /*72f90*/  LDL.LU.64 R18, [R1+0xc38] ;  /* 0x000c380001127983 */ /* 0x000ea20000300a00 */
[----:B------:R-:W-:Y:S01]  /*72fa0*/  STL.64 [R1+0x5ec0], R10 ;  /* 0x005ec00a01007387 */ /* 0x000fe20000100a00 */
[----:B------:R3:W-:Y:S03]  /*72fb0*/  STL.64 [R1+0x5eb8], R8 ;  /* 0x005eb80801007387 */ /* 0x0007e60000100a00 */
[----:B0-----:R-:W4:Y:S01]  /*72fc0*/  LDL.LU.64 R12, [R1+0xc00] ;  /* 0x000c0000010c7983 */ /* 0x001f220000300a00 */
[----:B-1----:R-:W2:Y:S02]  /*72fd0*/  LDL.LU.64 R14, [R1+0xc08] ;  /* 0x000c0800010e7983 */ /* 0x002ea40000300a00 */
[----:B---3--:R-:W-:-:S02]  /*72fe0*/  IMAD.MOV.U32 R8, RZ, RZ, R7 ;  /* 0x000000ffff087224 */ /* 0x008fc400078e0007 */
[----:B------:R-:W-:Y:S01]  /*72ff0*/  IMAD.MOV.U32 R9, RZ, RZ, R6 ;  /* 0x000000ffff097224 */ /* 0x000fe200078e0006 */
[----:B--2---:R-:W-:Y:S01]  /*73000*/  STL.64 [R1+0x5f68], R14 ;  /* 0x005f680e01007387 */ /* 0x004fe20000100a00 */
[----:B----4-:R0:W-:Y:S03]  /*73010*/  STL.64 [R1+0x5f60], R12 ;  /* 0x005f600c01007387 */ /* 0x0101e60000100a00 */
[----:B0-----:R-:W2:Y:S01]  /*73020*/  LDL.64 R12, [R1+0x50] ;  /* 0x00005000010c7983 */ /* 0x001ea20000100a00 */
[----:B------:R-:W3:Y:S02]  /*73030*/  LDL.LU.64 R20, [R1+0xbe0] ;  /* 0x000be00001147983 */ /* 0x000ee40000300a00 */
[----:B------:R-:W3:Y:S02]  /*73040*/  LDL.LU.64 R22, [R1+0xbe8] ;  /* 0x000be80001167983 */ /* 0x000ee40000300a00 */
[----:B------:R-:W4:Y:S01]  /*73050*/  LDL.LU.64 R4, [R1+0xb10] ;  /* 0x000b100001047983 */ /* 0x000f220000300a00 */
[----:B------:R-:W4:Y:S01]  /*73060*/  LDL.LU.64 R6, [R1+0xb18] ;  /* 0x000b180001067983 */ /* 0x000f220000300a00 */
[----:B------:R0:W-:Y:S03]  /*73070*/  STL.64 [R1+0x5ed0], R8 ;  /* 0x005ed00801007387 */ /* 0x0001e60000100a00 */
[----:B0-----:R-:W3:Y:S01]  /*73080*/  LDL.64 R8, [R1+0x90] ;  /* 0x0000900001087983 */ /* 0x001ee20000100a00 */
[----:B--2---:R-:W-:Y:S03]  /*73090*/  HMMA.16816.F32.BF16 R16, R24, R12, R16 ;  /* 0x0000000c1810723c */ /* 0x004fe60000041810 */
[----:B---3--:R0:W-:Y:S02]  /*730a0*/  STL.64 [R1+0x5ee8], R8 ;  /* 0x005ee80801007387 */ /* 0x0081e40000100a00 */
[----:B0-----:R-:W-:-:S02]  /*730b0*/  IMAD.MOV.U32 R8, RZ, RZ, R28 ;  /* 0x000000ffff087224 */ /* 0x001fc400078e001c */
[----:B------:R-:W-:Y:S01]  /*730c0*/  IMAD.MOV.U32 R9, RZ, RZ, R29 ;  /* 0x000000ffff097224 */ /* 0x000fe200078e001d */
[----:B------:R-:W2:Y:S01]  /*730d0*/  LDL.LU R28, [R1+0x5f74] ;  /* 0x005f7400011c7983 */ /* 0x000ea20000300800 */
[----:B------:R-:W3:Y:S03]  /*730e0*/  LDL.LU R29, [R1+0x5f70] ;  /* 0x005f7000011d7983 */ /* 0x000ee60000300800 */
[----:B------:R0:W-:Y:S04]  /*730f0*/  STL.64 [R1+0x5f00], R8 ;  /* 0x005f000801007387 */ /* 0x0001e80000100a00 */
[----:B0-----:R-:W2:Y:S04]  /*73100*/  LDL R8, [R1+0x40] ;  /* 0x0000400001087983 */ /* 0x001ea80000100800 */
[----:B------:R-:W2:Y:S03]  /*73110*/  LDL R9, [R1+0x44] ;  /* 0x0000440001097983 */ /* 0x000ea60000100800 */
[----:B------:R0:W-:Y:S02]  /*73120*/  STL.64 [R1+0xeb0], R16 ;  /* 0x000eb01001007387 */ /* 0x0001e40000100a00 */
[----:B------:R-:W-:Y:S02]  /*73130*/  STL.64 [R1+0xeb8], R18 ;  /* 0x000eb81201007387 */ /* 0x000fe40000100a00 */
[----:B------:R-:W2:Y:S02]  /*73140*/  LDL.LU.64 R14, [R1+0x5f68] ;  /* 0x005f6800010e7983 */ /* 0x000ea40000300a00 */
[----:B0-----:R-:W-:-:S02]  /*73150*/  IMAD.MOV.U32 R17, RZ, RZ, R12 ;  /* 0x000000ffff117224 */ /* 0x001fc400078e000c */
[----:B------:R-:W-:Y:S02]  /*73160*/  IMAD.MOV.U32 R16, RZ, RZ, R13 ;  /* 0x000000ffff107224 */ /* 0x000fe400078e000d */
[----:B------:R-:W2:Y:S03]  /*73170*/  LDL.LU.64 R12, [R1+0x5f60] ;  /* 0x005f6000010c7983 */ /* 0x000ea60000300a00 */
[----:B------:R0:W-:Y:S02]  /*73180*/  STL.64 [R1+0x5ec8], R16 ;  /* 0x005ec81001007387 */ /* 0x0001e40000100a00 */
[----:B0-----:R-:W3:Y:S01]  /*73190*/  LDL.LU.64 R16, [R1+0xbc0] ;  /* 0x000bc00001107983 */ /* 0x001ee20000300a00 */
[----:B------:R-:W3:Y:S01]  /*731a0*/  LDL.LU.64 R18, [R1+0xbc8] ;  /* 0x000bc80001127983 */ /* 0x000ee20000300a00 */
[C---:B--2---:R-:W-:Y:S02]  /*731b0*/  HMMA.16816.F32.BF16 R8, R24.reuse, R8, R12 ;  /* 0x000000081808723c */ /* 0x044fe4000004180c */
[----:B------:R-:W2:Y:S11]  /*731c0*/  LDL.LU.64 R12, [R1+0x5f58] ;  /* 0x005f5800010c7983 */ /* 0x000eb60000300a00 */
[----:B------:R-:W-:Y:S10]  /*731d0*/  @!UPT UIADD3 URZ, URZ, URZ, URZ ;  /* 0x0000003f3f3ff290 */ /* 0x000ff4000fffe03f */
[----:B------:R0:W-:Y:S01]  /*731e0*/  STL.64 [R1+0xea0], R8 ;  /* 0x000ea00801007387 */ /* 0x0001e20000100a00 */
[----:B------:R-:W-:Y:S03]  /*731f0*/  STL.64 [R1+0xea8], R10 ;  /* 0x000ea80a01007387 */ /* 0x000fe60000100a00 */
[----:B0-----:R-:W2:Y:S01]  /*73200*/  LDL R8, [R1+0xb0] ;  /* 0x0000b00001087983 */ /* 0x001ea20000100800 */
[----:B------:R-:W-:Y:S02]  /*73210*/  IMAD.MOV.U32 R9, RZ, RZ, R2 ;  /* 0x000000ffff097224 */ /* 0x000fe400078e0002 */
[----:B------:R-:W3:Y:S03]  /*73220*/  LDL.LU R2, [R1+0x5f50] ;  /* 0x005f500001027983 */ /* 0x000ee60000300800 */
[----:B--2---:R0:W-:Y:S04]  /*73230*/  STL.64 [R1+0x5f18], R8 ;  /* 0x005f180801007387 */ /* 0x0041e80000100a00 */
[----:B0-----:R-:W2:Y:S01]  /*73240*/  LDL.64 R8, [R1+0xc0] ;  /* 0x0000c00001087983 */ /* 0x001ea20000100a00 */
[C---:B------:R-:W-:Y:S03]  /*73250*/  HMMA.16816.F32.BF16 R12, R24.reuse, R12, R20 ;  /* 0x0000000c180c723c */ /* 0x040fe60000041814 */
[----:B--2---:R-:W-:Y:S01]  /*73260*/  STL.64 [R1+0x5f28], R8 ;  /* 0x005f280801007387 */ /* 0x004fe20000100a00 */
[----:B------:R-:W3:Y:S11]  /*73270*/  LDL.LU.64 R20, [R1+0x5f48] ;  /* 0x005f480001147983 */ /* 0x000ef60000300a00 */
[----:B------:R-:W-:Y:S08]  /*73280*/  @!UPT UIADD3 URZ, URZ, URZ, URZ ;  /* 0x0000003f3f3ff290 */ /* 0x000ff0000fffe03f */
[----:B------:R0:W-:Y:S02]  /*73290*/  STL.64 [R1+0xe90], R12 ;  /* 0x000e900c01007387 */ /* 0x0001e40000100a00 */
[----:B------:R4:W-:Y:S01]  /*732a0*/  STL.64 [R1+0xe98], R14 ;  /* 0x000e980e01007387 */ /* 0x0009e20000100a00 */
[----:B0-----:R-:W4:Y:S01]  /*732b0*/  LDL.LU.64 R12, [R1+0x5f40] ;  /* 0x005f4000010c7983 */ /* 0x001f220000300a00 */
[C---:B---3--:R-:W-:Y:S03]  /*732c0*/  HMMA.16816.F32.BF16 R16, R24.reuse, R20, R16 ;  /* 0x000000141810723c */ /* 0x048fe60000041810 */
[----:B------:R-:W0:Y:S05]  /*732d0*/  LDSM.16.MT88.4 R20, [R2+0x20080] ;  /* 0x020080000214783b */ /* 0x000e2a0000004200 */
[----:B----4-:R-:W-:Y:S01]  /*732e0*/  HMMA.16816.F32.BF16 R12, R24, R12, R4 ;  /* 0x0000000c180c723c */ /* 0x010fe20000041804 */
[----:B------:R-:W2:Y:S11]  /*732f0*/  LDL.LU.64 R4, [R1+0xb70] ;  /* 0x000b700001047983 */ /* 0x000eb60000300a00 */
[----:B------:R-:W-:Y:S03]  /*73300*/  @!UPT UIADD3 URZ, URZ, URZ, URZ ;  /* 0x0000003f3f3ff290 */ /* 0x000fe6000fffe03f */
[----:B------:R-:W-:Y:S01]  /*73310*/  STL.64 [R1+0xe80], R16 ;  /* 0x000e801001007387 */ /* 0x000fe20000100a00 */
[----:B------:R-:W-:Y:S02]  /*73320*/  STL.64 [R1+0xe88], R18 ;  /* 0x000e881201007387 */ /* 0x000fe40000100a00 */
[----:B------:R-:W3:Y:S05]  /*73330*/  LDL.LU.64 R6, [R1+0xb78] ;  /* 0x000b780001067983 */ /* 0x000eea0000300a00 */
[----:B------:R-:W-:Y:S01]  /*73340*/  STL.64 [R1+0xe70], R12 ;  /* 0x000e700c01007387 */ /* 0x000fe20000100a00 */
[----:B------:R-:W-:Y:S03]  /*73350*/  STL.64 [R1+0xe78], R14 ;  /* 0x000e780e01007387 */ /* 0x000fe60000100a00 */
[----:B---3--:R-:W-:Y:S01]  /*73360*/  STL.64 [R1+0x5f38], R6 ;  /* 0x005f380601007387 */ /* 0x008fe20000100a00 */
[----:B--2---:R1:W-:Y:S03]  /*73370*/  STL.64 [R1+0x5f30], R4 ;  /* 0x005f300401007387 */ /* 0x0043e60000100a00 */
[----:B-1----:R-:W2:Y:S01]  /*73380*/  LDL.LU.64 R4, [R1+0xba0] ;  /* 0x000ba00001047983 */ /* 0x002ea20000300a00 */
[----:B------:R-:W2:Y:S02]  /*73390*/  LDL.LU.64 R6, [R1+0xba8] ;  /* 0x000ba80001067983 */ /* 0x000ea40000300a00 */
[----:B------:R-:W3:Y:S02]  /*733a0*/  LDL.LU.64 R16, [R1+0xa90] ;  /* 0x000a900001107983 */ /* 0x000ee40000300a00 */
[----:B------:R-:W4:Y:S02]  /*733b0*/  LDL.LU.64 R18, [R1+0xa98] ;  /* 0x000a980001127983 */ /* 0x000f240000300a00 */
[----:B----4-:R-:W-:Y:S01]  /*733c0*/  STL.64 [R1+0x5ee0], R18 ;  /* 0x005ee01201007387 */ /* 0x010fe20000100a00 */
[----:B---3--:R1:W-:Y:S03]  /*733d0*/  STL.64 [R1+0x5ed8], R16 ;  /* 0x005ed81001007387 */ /* 0x0083e60000100a00 */
[----:B-1----:R-:W3:Y:S01]  /*733e0*/  LDL.LU.64 R16, [R1+0xab0] ;  /* 0x000ab00001107983 */ /* 0x002ee20000300a00 */
        /* <DEDUP_REMOVED lines=12> */
[----:B------:R-:W3:Y:S02]  /*734b0*/  LDL.LU.64 R12, [R1+0xa80] ;  /* 0x000a8000010c7983 */ /* 0x000ee40000300a00 */
[----:B------:R-:W3:Y:S01]  /*734c0*/  LDL.LU.64 R14, [R1+0xa88] ;  /* 0x000a8800010e7983 */ /* 0x000ee20000300a00 */
[----:B0-----:R-:W-:Y:S01]  /*734d0*/  STL [R1+0x5d98], R20 ;  /* 0x005d981401007387 */ /* 0x001fe20000100800 */
[----:B------:R0:W-:Y:S02]  /*734e0*/  STL [R1+0x5d94], R21 ;  /* 0x005d941501007387 */ /* 0x0001e40000100800 */
[----:B------:R-:W-:Y:S02]  /*734f0*/  STL [R1+0x5d90], R22 ;  /* 0x005d901601007387 */ /* 0x000fe40000100800 */
[----:B------:R1:W-:Y:S01]  /*73500*/  STL [R1+0x5d8c], R23 ;  /* 0x005d8c1701007387 */ /* 0x0003e20000100800 */
[----:B0-----:R-:W4:Y:S01]  /*73510*/  LDL.LU.64 R20, [R1+0xa60] ;  /* 0x000a600001147983 */ /* 0x001f220000300a00 */
[----:B-1----:R-:W4:Y:S02]  /*73520*/  LDL.LU.64 R22, [R1+0xa68] ;  /* 0x000a680001167983 */ /* 0x002f240000300a00 */
        /* <DEDUP_REMOVED lines=16> */
[----:B------:R-:W-:Y:S01]  /*73630*/  STL.64 [R1+0x5e98], R4 ;  /* 0x005e980401007387 */ /* 0x000fe20000100a00 */
[----:B------:R-:W2:Y:S02]  /*73640*/  LDL.LU.64 R18, [R1+0x5f10] ;  /* 0x005f100001127983 */ /* 0x000ea40000300a00 */
[----:B------:R-:W2:Y:S11]  /*73650*/  LDL.LU.64 R16, [R1+0x5f08] ;  /* 0x005f080001107983 */ /* 0x000eb60000300a00 */
[----:B------:R-:W-:Y:S08]  /*73660*/  @!UPT UIADD3 URZ, URZ, URZ, URZ ;  /* 0x0000003f3f3ff290 */ /* 0x000ff0000fffe03f */
        /* <DEDUP_REMOVED lines=9> */
[----:B0-----:R-:W2:Y:S01]  /*73700*/  LDL.LU.64 R8, [R1+0x5ee8] ;  /* 0x005ee80001087983 */ /* 0x001ea20000300a00 */
[----:B------:R-:W-:Y:S02]  /*73710*/  IMAD.MOV.U32 R4, RZ, RZ, R3 ;  /* 0x000000ffff047224 */ /* 0x000fe400078e0003 */
[----:B------:R-:W-:Y:S01]  /*73720*/  IMAD.MOV.U32 R5, RZ, RZ, R0 ;  /* 0x000000ffff057224 */ /* 0x000fe200078e0000 */
        /* <DEDUP_REMOVED lines=8> */
[----:B------:R-:W2:Y:S01]  /*737b0*/  LDL.LU.64 R8, [R1+0x5ed0] ;  /* 0x005ed00001087983 */ /* 0x000ea20000300a00 */
[C---:B---3--:R-:W-:Y:S08]  /*737c0*/  HMMA.16816.F32.BF16 R4, R24.reuse, R4, R12 ;  /* 0x000000041804723c */ /* 0x048ff0000004180c */
[C---:B--2---:R-:W-:Y:S01]  /*737d0*/  HMMA.16816.F32.BF16 R8, R24.reuse, R8, R16 ;  /* 0x000000081808723c */ /* 0x044fe20000041810 */
[----:B------:R-:W2:Y:S11]  /*737e0*/  LDL.LU.64 R16, [R1+0x5ec8] ;  /* 0x005ec80001107983 */ /* 0x000eb60000300a00 */
[----:B------:R-:W-:Y:S11]  /*737f0*/  @!UPT UIADD3 URZ, URZ, URZ, URZ ;  /* 0x0000003f3f3ff290 */ /* 0x000ff6000fffe03f */
[----:B------:R-:W-:Y:S01]  /*73800*/  STL.64 [R1+0xe10], R8 ;  /* 0x000e100801007387 */ /* 0x000fe20000100a00 */
[----:B------:R0:W-:Y:S03]  /*73810*/  STL.64 [R1+0xe18], R10 ;  /* 0x000e180a01007387 */ /* 0x0001e60000100a00 */
[----:B0-----:R-:W3:Y:S01]  /*73820*/  LDL.LU.64 R10, [R1+0x5ec0] ;  /* 0x005ec000010a7983 */ /* 0x001ee20000300a00 */
[----:B------:R-:W2:Y:S02]  /*73830*/  LDL.LU.64 R8, [R1+0x5eb8] ;  /* 0x005eb80001087983 */ /* 0x000ea40000300a00 */
[----:B------:R-:W2:Y:S02]  /*73840*/  LDL.LU.64 R14, [R1+0x5eb0] ;  /* 0x005eb000010e7983 */ /* 0x000ea40000300a00 */
[----:B------:R-:W4:Y:S01]  /*73850*/  LDL.LU.64 R12, [R1+0x5ea8] ;  /* 0x005ea800010c7983 */ /* 0x000f220000300a00 */
[----:B------:R0:W-:Y:S01]  /*73860*/  STL.64 [R1+0xdf0], R4 ;  /* 0x000df00401007387 */ /* 0x0001e20000100a00 */
[----:B------:R1:W-:Y:S03]  /*73870*/  STL.64 [R1+0xdf8], R6 ;  /* 0x000df80601007387 */ /* 0x0003e60000100a00 */
[----:B0-----:R-:W2:Y:S01]  /*73880*/  LDL.LU.64 R4, [R1+0xa00] ;  /* 0x000a000001047983 */ /* 0x001ea20000300a00 */
[----:B-1----:R-:W2:Y:S01]  /*73890*/  LDL.LU.64 R6, [R1+0xa08] ;  /* 0x000a080001067983 */ /* 0x002ea20000300a00 */
[----:B----4-:R-:W-:Y:S11]  /*738a0*/  HMMA.16816.F32.BF16 R20, R24, R12, R20 ;  /* 0x0000000c1814723c */ /* 0x010ff60000041814 */
[----:B------:R-:W-:Y:S11]  /*738b0*/  @!UPT UIADD3 URZ, URZ, URZ, URZ ;  /* 0x0000003f3f3ff290 */ /* 0x000ff6000fffe03f */
[----:B------:R-:W-:Y:S01]  /*738c0*/  @!UPT UIADD3 URZ, URZ, URZ, URZ ;  /* 0x0000003f3f3ff290 */ /* 0x000fe2000fffe03f */
[----:B------:R0:W-:Y:S01]  /*738d0*/  STL.64 [R1+0xde0], R20 ;  /* 0x000de01401007387 */ /* 0x0001e20000100a00 */
[----:B------:R1:W-:Y:S03]  /*738e0*/  STL.64 [R1+0xde8], R22 ;  /* 0x000de81601007387 */ /* 0x0003e60000100a00 */
[----:B0-----:R-:W4:Y:S01]  /*738f0*/  LDL.LU.64 R20, [R1+0x1680] ;  /* 0x0016800001147983 */ /* 0x001f220000300a00 */
[----:B-1----:R-:W2:Y:S03]  /*73900*/  LDL.LU.64 R22, [R1+0x1688] ;  /* 0x0016880001167983 */ /* 0x002ea60000300a00 */
[----:B--2---:R-:W-:Y:S01]  /*73910*/  STL.64 [R1+0x5e60], R22 ;  /* 0x005e601601007387 */ /* 0x004fe20000100a00 */
[----:B----4-:R0:W-:Y:S02]  /*73920*/  STL.64 [R1+0x5e58], R20 ;  /* 0x005e581401007387 */ /* 0x0101e40000100a00 */
[----:B0-----:R-:W-:-:S02]  /*73930*/  IMAD.MOV.U32 R20, RZ, RZ, R17 ;  /* 0x000000ffff147224 */ /* 0x001fc400078e0011 */
[----:B------:R-:W-:-:S05]  /*73940*/  IMAD.MOV.U32 R21, RZ, RZ, R16 ;  /* 0x000000ffff157224 */ /* 0x000fca00078e0010 */
[----:B------:R-:W-:Y:S01]  /*73950*/  STL.64 [R1+0x5e70], R20 ;  /* 0x005e701401007387 */ /* 0x000fe20000100a00 */
[----:B------:R-:W2:Y:S02]  /*73960*/  LDL.LU.64 R16, [R1+0x980] ;  /* 0x0009800001107983 */ /* 0x000ea40000300a00 */
[----:B------:R-:W2:Y:S02]  /*73970*/  LDL.LU.64 R18, [R1+0x988] ;  /* 0x0009880001127983 */ /* 0x000ea40000300a00 */
[----:B------:R-:W-:Y:S01]  /*73980*/  STL.64 [R1+0x5dd0], R14 ;  /* 0x005dd00e01007387 */ /* 0x000fe20000100a00 */
[----:B------:R0:W-:Y:S04]  /*73990*/  STL.64 [R1+0x5dc8], R12 ;  /* 0x005dc80c01007387 */ /* 0x0001e80000100a00 */
[----:B0-----:R-:W4:Y:S04]  /*739a0*/  LDL.64 R12, [R1+0x20] ;  /* 0x00002000010c7983 */ /* 0x001f280000100a00 */
[----:B----4-:R0:W-:Y:S04]  /*739b0*/  STL.64 [R1+0x5e40], R12 ;  /* 0x005e400c01007387 */ /* 0x0101e80000100a00 */
[----:B0-----:R-:W4:Y:S01]  /*739c0*/  LDL.LU.64 R12, [R1+0x1670] ;  /* 0x00167000010c7983 */ /* 0x001f220000300a00 */
[----:B------:R-:W2:Y:S03]  /*739d0*/  LDL.LU.64 R14, [R1+0x1678] ;  /* 0x00167800010e7983 */ /* 0x000ea60000300a00 */
[----:B--2---:R-:W-:Y:S01]  /*739e0*/  STL.64 [R1+0x5e50], R14 ;  /* 0x005e500e01007387 */ /* 0x004fe20000100a00 */
[----:B----4-:R0:W-:Y:S03]  /*739f0*/  STL.64 [R1+0x5e48], R12 ;  /* 0x005e480c01007387 */ /* 0x0101e60000100a00 */
[----:B0-----:R-:W2:Y:S01]  /*73a00*/  LDL.64 R12, [R1+0x40] ;  /* 0x00004000010c7983 */ /* 0x001ea20000100a00 */
[C---:B------:R-:W-:Y:S03]  /*73a10*/  HMMA.16816.F32.BF16 R4, R24.reuse, R8, R4 ;  /* 0x000000081804723c */ /* 0x040fe60000041804 */
[----:B--2---:R0:W-:Y:S04]  /*73a20*/  STL.64 [R1+0x5e68], R12 ;  /* 0x005e680c01007387 */ /* 0x0041e80000100a00 */
[----:B0-----:R-:W2:Y:S01]  /*73a30*/  LDL.LU.64 R12, [R1+0x1690] ;  /* 0x00169000010c7983 */ /* 0x001ea20000300a00 */
[----:B------:R-:W4:Y:S03]  /*73a40*/  LDL.LU.64 R14, [R1+0x1698] ;  /* 0x00169800010e7983 */ /* 0x000f260000300a00 */
[----:B----4-:R-:W-:Y:S01]  /*73a50*/  STL.64 [R1+0x5e80], R14 ;  /* 0x005e800e01007387 */ /* 0x010fe20000100a00 */
[----:B--2---:R0:W-:Y:S03]  /*73a60*/  STL.64 [R1+0x5e78], R12 ;  /* 0x005e780c01007387 */ /* 0x0041e60000100a00 */
[----:B0-----:R-:W2:Y:S01]  /*73a70*/  LDL.LU.64 R12, [R1+0x16a0] ;  /* 0x0016a000010c7983 */ /* 0x001ea20000300a00 */
[----:B------:R-:W2:Y:S07]  /*73a80*/  LDL.LU.64 R14, [R1+0x16a8] ;  /* 0x0016a800010e7983 */ /* 0x000eae0000300a00 */
[----:B------:R-:W-:Y:S02]  /*73a90*/  STL.64 [R1+0xee0], R4 ;  /* 0x000ee00401007387 */ /* 0x000fe40000100a00 */
[----:B------:R0:W-:Y:S02]  /*73aa0*/  STL.64 [R1+0xee8], R6 ;  /* 0x000ee80601007387 */ /* 0x0001e40000100a00 */
[----:B0-----:R-:W4:Y:S01]  /*73ab0*/  LDL.LU.64 R6, [R1+0x5ea0] ;  /* 0x005ea00001067983 */ /* 0x001f220000300a00 */
[----:B------:R-:W2:Y:S02]  /*73ac0*/  LDL.LU.64 R4, [R1+0x5e98] ;  /* 0x005e980001047983 */ /* 0x000ea40000300a00 */
[----:B--2---:R-:W-:Y:S01]  /*73ad0*/  HMMA.16816.F32.BF16 R24, R24, R4, R16 ;  /* 0x000000041818723c */ /* 0x004fe20000041810 */
[----:B------:R-:W2:Y:S01]  /*73ae0*/  LDL.LU.64 R18, [R1+0x5e90] ;  /* 0x005e900001127983 */ /* 0x000ea20000300a00 */
[----:B------:R-:W2:Y:S11]  /*73af0*/  LDL.LU.64 R16, [R1+0x5e88] ;  /* 0x005e880001107983 */ /* 0x000eb60000300a00 */
[----:B------:R-:W-:Y:S10]  /*73b00*/  @!UPT UIADD3 URZ, URZ, URZ, URZ ;  /* 0x0000003f3f3ff290 */ /* 0x000ff4000fffe03f */
[----:B------:R0:W-:Y:S01]  /*73b10*/  STL.64 [R1+0xdd0], R24 ;  /* 0x000dd01801007387 */ /* 0x0001e20000100a00 */
[----:B------:R-:W-:Y:S03]  /*73b20*/  STL.64 [R1+0xdd8], R26 ;  /* 0x000dd81a01007387 */ /* 0x000fe60000100a00 */
[----:B0-----:R-:W4:Y:S01]  /*73b30*/  LDL.64 R24, [R1+0x10] ;  /* 0x0000100001187983 */ /* 0x001f220000100a00 */
[----:B---3--:R-:W-:Y:S02]  /*73b40*/  IMAD.MOV.U32 R20, RZ, RZ, R11 ;  /* 0x000000ffff147224 */ /* 0x008fe400078e000b */
[----:B------:R-:W-:-:S07]  /*73b50*/  IMAD.MOV.U32 R21, RZ, RZ, R10 ;  /* 0x000000ffff157224 */ /* 0x000fce00078e000a */
[C---:B--2---:R-:W-:Y:S01]  /*73b60*/  HMMA.16816.F32.BF16 R20, R16.reuse, R20, R12 ;  /* 0x000000141014723c */ /* 0x044fe2000004180c */
[----:B----4-:R0:W-:Y:S04]  /*73b70*/  STL.64 [R1+0x5e38], R24 ;  /* 0x005e381801007387 */ /* 0x0101e80000100a00 */
[----:B0-----:R-:W2:Y:S01]  /*73b80*/  LDL.LU.64 R24, [R1+0x1660] ;  /* 0x0016600001187983 */ /* 0x001ea20000300a00 */
[----:B------:R-:W2:Y:S02]  /*73b90*/  LDL.LU.64 R26, [R1+0x1668] ;  /* 0x00166800011a7983 */ /* 0x000ea40000300a00 */
[----:B------:R-:W-:Y:S02]  /*73ba0*/  STL [R1+0x5db4], R4 ;  /* 0x005db40401007387 */ /* 0x000fe40000100800 */
[----:B------:R-:W-:Y:S01]  /*73bb0*/  STL [R1+0x5db0], R5 ;  /* 0x005db00501007387 */ /* 0x000fe20000100800 */
[----:B------:R-:W3:Y:S01]  /*73bc0*/  LDL.LU.64 R14, [R1+0x5e80] ;  /* 0x005e8000010e7983 */ /* 0x000ee20000300a00 */
[----:B------:R-:W3:Y:S11]  /*73bd0*/  LDL.LU.64 R12, [R1+0x5e78] ;  /* 0x005e7800010c7983 */ /* 0x000ef60000300a00 */
[----:B------:R0:W-:Y:S02]  /*73be0*/  STL.64 [R1+0xed0], R20 ;  /* 0x000ed01401007387 */ /* 0x0001e40000100a00 */
[----:B------:R3:W-:Y:S01]  /*73bf0*/  STL.64 [R1+0xed8], R22 ;  /* 0x000ed81601007387 */ /* 0x0007e20000100a00 */
[----:B0-----:R-:W3:Y:S02]  /*73c00*/  LDL.LU.64 R20, [R1+0x5e70] ;  /* 0x005e700001147983 */ /* 0x001ee40000300a00 */
[C---:B---3--:R-:W-:Y:S02]  /*73c10*/  HMMA.16816.F32.BF16 R20, R16.reuse, R20, R12 ;  /* 0x000000141014723c */ /* 0x048fe4000004180c */
[----:B------:R-:W3:Y:S11]  /*73c20*/  LDL.LU.64 R12, [R1+0x5e68] ;  /* 0x005e6800010c7983 */ /* 0x000ef60000300a00 */
[----:B------:R-:W-:Y:S10]  /*73c30*/  @!UPT UIADD3 URZ, URZ, URZ, URZ ;  /* 0x0000003f3f3ff290 */ /* 0x000ff4000fffe03f */
[----:B------:R-:W-:Y:S01]  /*73c40*/  STL.64 [R1+0xef0], R20 ;  /* 0x000ef01401007387 */ /* 0x000fe20000100a00 */
[----:B------:R0:W-:Y:S03]  /*73c50*/  STL.64 [R1+0xef8], R22 ;  /* 0x000ef81601007387 */ /* 0x0001e60000100a00 */
[----:B0-----:R-:W4:Y:S01]  /*73c60*/  LDL.LU.64 R22, [R1+0x5e60] ;  /* 0x005e600001167983 */ /* 0x001f220000300a00 */
[----:B------:R-:W4:Y:S02]  /*73c70*/  LDL.LU.64 R20, [R1+0x5e58] ;  /* 0x005e580001147983 */ /* 0x000f240000300a00 */
[----:B---3--:R-:W-:Y:S01]  /*73c80*/  IMAD.MOV.U32 R11, RZ, RZ, R13 ;  /* 0x000000ffff0b7224 */ /* 0x008fe200078e000d */
[C---:B----4-:R-:W-:Y:S11]  /*73c90*/  HMMA.16816.F32.BF16 R20, R16.reuse, R12, R20 ;  /* 0x0000000c1014723c */ /* 0x050ff60000041814 */
[----:B------:R-:W-:Y:S11]  /*73ca0*/  @!UPT UIADD3 URZ, URZ, URZ, URZ ;  /* 0x0000003f3f3ff290 */ /* 0x000ff6000fffe03f */
[----:B------:R-:W-:Y:S01]  /*73cb0*/  @!UPT UIADD3 URZ, URZ, URZ, URZ ;  /* 0x0000003f3f3ff290 */ /* 0x000fe2000fffe03f */
[----:B------:R-:W-:Y:S01]  /*73cc0*/  STL.64 [R1+0xf00], R20 ;  /* 0x000f001401007387 */ /* 0x000fe20000100a00 */
[----:B------:R0:W-:Y:S02]  /*73cd0*/  STL.64 [R1+0xf08], R22 ;  /* 0x000f081601007387 */ /* 0x0001e40000100a00 */
[----:B------:R-:W3:Y:S02]  /*73ce0*/  LDL.LU.64 R14, [R1+0x5e50] ;  /* 0x005e5000010e7983 */ /* 0x000ee40000300a00 */
[----:B0-----:R-:W-:Y:S02]  /*73cf0*/  IMAD.MOV.U32 R23, RZ, RZ, R12 ;  /* 0x000000ffff177224 */ /* 0x001fe400078e000c */
[----:B------:R-:W3:Y:S01]  /*73d00*/  LDL.LU.64 R12, [R1+0x5e48] ;  /* 0x005e4800010c7983 */ /* 0x000ee20000300a00 */
[----:B------:R-:W-:Y:S02]  /*73d10*/  STL [R1+0x5d9c], R11 ;  /* 0x005d9c0b01007387 */ /* 0x000fe40000100800 */
[----:B------:R0:W-:Y:S02]  /*73d20*/  STL.64 [R1+0x5e30], R8 ;  /* 0x005e300801007387 */ /* 0x0001e40000100a00 */
[----:B0-----:R-:W3:Y:S02]  /*73d30*/  LDL.64 R8, [R1+0x30] ;  /* 0x0000300001087983 */ /* 0x001ee40000100a00 */
        /* <DEDUP_REMOVED lines=9> */
[----:B------:R-:W3:Y:S01]  /*73dd0*/  LDL.LU.64 R10, [R1+0x1638] ;  /* 0x00163800010a7983 */ /* 0x000ee20000300a00 */
[----:B--2---:R-:W-:Y:S01]  /*73de0*/  HMMA.16816.F32.BF16 R24, R16, R12, R24 ;  /* 0x0000000c1018723c */ /* 0x004fe20000041818 */
[----:B------:R-:W-:-:S02]  /*73df0*/  IMAD.MOV.U32 R29, RZ, RZ, R12 ;  /* 0x000000ffff1d7224 */ /* 0x000fc400078e000c */
[----:B------:R-:W-:Y:S11]  /*73e00*/  IMAD.MOV.U32 R28, RZ, RZ, R13 ;  /* 0x000000ffff1c7224 */ /* 0x000ff600078e000d */
[----:B------:R-:W-:Y:S09]  /*73e10*/  @!UPT UIADD3 URZ, URZ, URZ, URZ ;  /* 0x0000003f3f3ff290 */ /* 0x000ff2000fffe03f */
[----:B------:R0:W-:Y:S01]  /*73e20*/  STL.64 [R1+0xf20], R24 ;  /* 0x000f201801007387 */ /* 0x0001e20000100a00 */
[----:B------:R-:W-:Y:S03]  /*73e30*/  STL.64 [R1+0xf28], R26 ;  /* 0x000f281a01007387 */ /* 0x000fe60000100a00 */
[----:B0-----:R-:W3:Y:S01]  /*73e40*/  LDL.LU.64 R24, [R1+0x5e38] ;  /* 0x005e380001187983 */ /* 0x001ee20000300a00 */
[----:B------:R-:W2:Y:S03]  /*73e50*/  LDL.64 R12, [R1+0x70] ;  /* 0x00007000010c7983 */ /* 0x000ea60000100a00 */
[----:B--2---:R0:W-:Y:S04]  /*73e60*/  STL.64 [R1+0x5de0], R12 ;  /* 0x005de00c01007387 */ /* 0x0041e80000100a00 */
[----:B0-----:R-:W2:Y:S01]  /*73e70*/  LDL.64 R12, [R1+0x80] ;  /* 0x00008000010c7983 */ /* 0x001ea20000100a00 */
[----:B---3--:R-:W-:Y:S03]  /*73e80*/  HMMA.16816.F32.BF16 R8, R16, R24, R8 ;  /* 0x000000181008723c */ /* 0x008fe60000041808 */
[----:B--2---:R0:W-:Y:S04]  /*73e90*/  STL.64 [R1+0x5df8], R12 ;  /* 0x005df80c01007387 */ /* 0x0041e80000100a00 */
[----:B0-----:R-:W2:Y:S01]  /*73ea0*/  LDL.64 R12, [R1+0xb0] ;  /* 0x0000b000010c7983 */ /* 0x001ea20000100a00 */
[----:B------:R-:W-:-:S03]  /*73eb0*/  IMAD.MOV.U32 R20, RZ, RZ, R25 ;  /* 0x000000ffff147224 */ /* 0x000fc600078e0019 */
[----:B--2---:R0:W-:Y:S01]  /*73ec0*/  STL.64 [R1+0x5e10], R12 ;  /* 0x005e100c01007387 */ /* 0x0041e20000100a00 */
[----:B------:R-:W2:Y:S02]  /*73ed0*/  LDL.LU.64 R4, [R1+0x1650] ;  /* 0x0016500001047983 */ /* 0x000ea40000300a00 */
[----:B0-----:R-:W-:Y:S02]  /*73ee0*/  IMAD.MOV.U32 R12, RZ, RZ, R7 ;  /* 0x000000ffff0c7224 */ /* 0x001fe400078e0007 */
[----:B------:R-:W-:Y:S02]  /*73ef0*/  IMAD.MOV.U32 R13, RZ, RZ, R6 ;  /* 0x000000ffff0d7224 */ /* 0x000fe400078e0006 */
[----:B------:R-:W2:Y:S03]  /*73f00*/  LDL.LU.64 R6, [R1+0x1658] ;  /* 0x0016580001067983 */ /* 0x000ea60000300a00 */
[----:B------:R0:W-:Y:S02]  /*73f10*/  STL.64 [R1+0x5e28], R12 ;  /* 0x005e280c01007387 */ /* 0x0001e40000100a00 */
[----:B0-----:R-:W2:Y:S01]  /*73f20*/  LDL.64 R12, [R1] ;  /* 0x00000000010c7983 */ /* 0x001ea20000100a00 */
[----:B------:R0:W-:Y:S02]  /*73f30*/  STL.64 [R1+0xf30], R8 ;  /* 0x000f300801007387 */ /* 0x0001e40000100a00 */
[----:B------:R1:W-:Y:S01]  /*73f40*/  STL.64 [R1+0xf38], R10 ;  /* 0x000f380a01007387 */ /* 0x0003e20000100a00 */
[----:B0-----:R-:W3:Y:S01]  /*73f50*/  LDL.LU.64 R8, [R1+0x5e30] ;  /* 0x005e300001087983 */ /* 0x001ee20000300a00 */
[----:B-1----:R-:W-:-:S02]  /*73f60*/  IMAD.MOV.U32 R11, RZ, RZ, R24 ;  /* 0x000000ffff0b7224 */ /* 0x002fc400078e0018 */
[----:B------:R-:W0:Y:S03]  /*73f70*/  LDSM.16.MT88.4 R24, [R2+0x20100] ;  /* 0x020100000218783b */ /* 0x000e260000004200 */
[----:B------:R-:W-:Y:S01]  /*73f80*/  STL [R1+0x5e20], R11 ;  /* 0x005e200b01007387 */ /* 0x000fe20000100800 */
[----:B--2---:R-:W-:Y:S03]  /*73f90*/  HMMA.16816.F32.BF16 R4, R16, R12, R4 ;  /* 0x0000000c1004723c */ /* 0x004fe60000041804 */
[----:B---3--:R1:W-:Y:S04]  /*73fa0*/  STL.64 [R1+0x5e18], R8 ;  /* 0x005e180801007387 */ /* 0x0083e80000100a00 */
[----:B-1----:R-:W2:Y:S01]  /*73fb0*/  LDL.LU.64 R8, [R1+0x1640] ;  /* 0x0016400001087983 */ /* 0x002ea20000300a00 */
[----:B------:R-:W2:Y:S02]  /*73fc0*/  LDL.LU.64 R10, [R1+0x1648] ;  /* 0x00164800010a7983 */ /* 0x000ea40000300a00 */
[----:B------:R-:W-:Y:S02]  /*73fd0*/  STL.64 [R1+0x5da8], R22 ;  /* 0x005da81601007387 */ /* 0x000fe40000100a00 */
[----:B------:R1:W-:Y:S02]  /*73fe0*/  STL.64 [R1+0x5da0], R20 ;  /* 0x005da01401007387 */ /* 0x0003e40000100a00 */
[----:B-1----:R-:W3:Y:S01]  /*73ff0*/  LDL.64 R20, [R1+0xa0] ;  /* 0x0000a00001147983 */ /* 0x002ee20000100a00 */
[----:B0-----:R-:W-:Y:S02]  /*74000*/  STL.64 [R1+0x5cb8], R26 ;  /* 0x005cb81a01007387 */ /* 0x001fe40000100a00 */
[----:B------:R-:W-:Y:S06]  /*74010*/  STL.64 [R1+0x5cb0], R24 ;  /* 0x005cb01801007387 */ /* 0x000fec0000100a00 */
[----:B------:R-:W-:Y:S01]  /*74020*/  STL.64 [R1+0xf40], R4 ;  /* 0x000f400401007387 */ /* 0x000fe20000100a00 */
[----:B------:R0:W-:Y:S02]  /*74030*/  STL.64 [R1+0xf48], R6 ;  /* 0x000f480601007387 */ /* 0x0001e40000100a00 */
[----:B0-----:R-:W-:-:S02]  /*74040*/  IMAD.MOV.U32 R7, RZ, RZ, R12 ;  /* 0x000000ffff077224 */ /* 0x001fc400078e000c */
[----:B------:R-:W-:Y:S02]  /*74050*/  IMAD.MOV.U32 R6, RZ, RZ, R13 ;  /* 0x000000ffff067224 */ /* 0x000fe400078e000d */
[----:B------:R-:W2:Y:S03]  /*74060*/  LDL.LU.64 R12, [R1+0x5e28] ;  /* 0x005e2800010c7983 */ /* 0x000ea60000300a00 */
[----:B------:R0:W-:Y:S02]  /*74070*/  STL.64 [R1+0x5dd8], R6 ;  /* 0x005dd80601007387 */ /* 0x0001e40000100a00 */
[----:B------:R-:W4:Y:S01]  /*74080*/  LDL.LU.64 R4, [R1+0x15e0] ;  /* 0x0015e00001047983 */ /* 0x000f220000300a00 */
[----:B0-----:R-:W4:Y:S01]  /*74090*/  LDL.LU.64 R6, [R1+0x15e8] ;  /* 0x0015e80001067983 */ /* 0x001f220000300a00 */
[C---:B--2---:R-:W-:Y:S03]  /*740a0*/  HMMA.16816.F32.BF16 R12, R16.reuse, R12, R8 ;  /* 0x0000000c100c723c */ /* 0x044fe60000041808 */
[----:B------:R-:W2:Y:S01]  /*740b0*/  LDL.LU R11, [R1+0x5e20] ;  /* 0x005e2000010b7983 */ /* 0x000ea20000300800 */
[----:B------:R-:W2:Y:S11]  /*740c0*/  LDL.LU.64 R8, [R1+0x5e18] ;  /* 0x005e180001087983 */ /* 0x000eb60000300a00 */
[----:B------:R-:W-:Y:S08]  /*740d0*/  @!UPT UIADD3 URZ, URZ, URZ, URZ ;  /* 0x0000003f3f3ff290 */ /* 0x000ff0000fffe03f */
[----:B------:R0:W-:Y:S01]  /*740e0*/  STL.64 [R1+0xf50], R12 ;  /* 0x000f500c01007387 */ /* 0x0001e20000100a00 */
[----:B------:R-:W-:Y:S03]  /*740f0*/  STL.64 [R1+0xf58], R14 ;  /* 0x000f580e01007387 */ /* 0x000fe60000100a00 */
[----:B0-----:R-:W4:Y:S01]  /*74100*/  LDL.LU.64 R12, [R1+0x5e10] ;  /* 0x005e1000010c7983 */ /* 0x001f220000300a00 */
[----:B------:R-:W-:Y:S02]  /*74110*/  IMAD.MOV.U32 R24, RZ, RZ, R3 ;  /* 0x000000ffff187224 */ /* 0x000fe400078e0003 */
[----:B------:R-:W-:Y:S01]  /*74120*/  IMAD.MOV.U32 R25, RZ, RZ, R0 ;  /* 0x000000ffff197224 */ /* 0x000fe200078e0000 */
[C---:B----4-:R-:W-:Y:S01]  /*74130*/  HMMA.16816.F32.BF16 R4, R16.reuse, R12, R4 ;  /* 0x0000000c1004723c */ /* 0x050fe20000041804 */
[----:B------:R-:W-:Y:S02]  /*74140*/  IMAD.MOV.U32 R26, RZ, RZ, R12 ;  /* 0x000000ffff1a7224 */ /* 0x000fe400078e000c */
[----:B------:R-:W-:Y:S11]  /*74150*/  IMAD.MOV.U32 R10, RZ, RZ, R13 ;  /* 0x000000ffff0a7224 */ /* 0x000ff600078e000d */
[----:B------:R-:W-:Y:S09]  /*74160*/  @!UPT UIADD3 URZ, URZ, URZ, URZ ;  /* 0x0000003f3f3ff290 */ /* 0x000ff2000fffe03f */
[----:B------:R-:W-:Y:S01]  /*74170*/  STL.64 [R1+0xf60], R4 ;  /* 0x000f600401007387 */ /* 0x000fe20000100a00 */
[----:B------:R-:W-:Y:S02]  /*74180*/  STL.64 [R1+0xf68], R6 ;  /* 0x000f680601007387 */ /* 0x000fe40000100a00 */
[----:B------:R-:W-:Y:S02]  /*74190*/  STL [R1+0x5e08], R26 ;  /* 0x005e081a01007387 */ /* 0x000fe40000100800 */
[----:B------:R0:W-:Y:S02]  /*741a0*/  STL.64 [R1+0x5e00], R24 ;  /* 0x005e001801007387 */ /* 0x0001e40000100a00 */
[----:B0-----:R-:W3:Y:S01]  /*741b0*/  LDL.LU.64 R24, [R1+0x15d0] ;  /* 0x0015d00001187983 */ /* 0x001ee20000300a00 */
[----:B------:R-:W3:Y:S02]  /*741c0*/  LDL.LU.64 R26, [R1+0x15d8] ;  /* 0x0015d800011a7983 */ /* 0x000ee40000300a00 */
[----:B------:R-:W4:Y:S02]  /*741d0*/  LDL.LU.64 R12, [R1+0x15c0] ;  /* 0x0015c000010c7983 */ /* 0x000f240000300a00 */
[----:B------:R-:W4:Y:S01]  /*741e0*/  LDL.LU.64 R14, [R1+0x15c8] ;  /* 0x0015c800010e7983 */ /* 0x000f220000300a00 */
[----:B------:R-:W2:Y:S01]  /*741f0*/  LDL.LU.64 R4, [R1+0x15a0] ;  /* 0x0015a00001047983 */ /* 0x000ea20000300a00 */
[----:B------:R-:W2:Y:S01]  /*74200*/  LDL.LU.64 R6, [R1+0x15a8] ;  /* 0x0015a80001067983 */ /* 0x000ea20000300a00 */
[----:B---3--:R-:W-:Y:S02]  /*74210*/  HMMA.16816.F32.BF16 R24, R16, R20, R24 ;  /* 0x000000141018723c */ /* 0x008fe40000041818 */
[----:B--2---:R-:W-:Y:S01]  /*74220*/  STL.64 [R1+0x5df0], R6 ;  /* 0x005df00601007387 */ /* 0x004fe20000100a00 */
[----:B------:R0:W-:Y:S03]  /*74230*/  STL.64 [R1+0x5de8], R4 ;  /* 0x005de80401007387 */ /* 0x0001e60000100a00 */
[----:B0-----:R-:W2:Y:S01]  /*74240*/  LDL.LU.64 R4, [R1+0x15b0] ;  /* 0x0015b00001047983 */ /* 0x001ea20000300a00 */
[----:B------:R-:W2:Y:S02]  /*74250*/  LDL.LU.64 R6, [R1+0x15b8] ;  /* 0x0015b80001067983 */ /* 0x000ea40000300a00 */
[----:B------:R-:W-:Y:S02]  /*74260*/  STL.64 [R1+0x5dc0], R10 ;  /* 0x005dc00a01007387 */ /* 0x000fe40000100a00 */
[----:B------:R0:W-:Y:S02]  /*74270*/  STL.64 [R1+0x5db8], R8 ;  /* 0x005db80801007387 */ /* 0x0001e40000100a00 */
[----:B0-----:R-:W3:Y:S01]  /*74280*/  LDL.LU.64 R8, [R1+0x1590] ;  /* 0x0015900001087983 */ /* 0x001ee20000300a00 */
[----:B------:R-:W3:Y:S09]  /*74290*/  LDL.LU.64 R10, [R1+0x1598] ;  /* 0x00159800010a7983 */ /* 0x000ef20000300a00 */
[----:B------:R-:W-:Y:S02]  /*742a0*/  STL.64 [R1+0xf80], R24 ;  /* 0x000f801801007387 */ /* 0x000fe40000100a00 */
[----:B------:R0:W-:Y:S02]  /*742b0*/  STL.64 [R1+0xf88], R26 ;  /* 0x000f881a01007387 */ /* 0x0001e40000100a00 */
[----:B0-----:R-:W2:Y:S01]  /*742c0*/  LDL.LU R26, [R1+0x5e08] ;  /* 0x005e0800011a7983 */ /* 0x001ea20000300800 */
[----:B------:R-:W4:Y:S02]  /*742d0*/  LDL.LU.64 R24, [R1+0x5e00] ;  /* 0x005e000001187983 */ /* 0x000f240000300a00 */
[----:B------:R-:W-:-:S02]  /*742e0*/  IMAD.MOV.U32 R27, RZ, RZ, R20 ;  /* 0x000000ffff1b7224 */ /* 0x000fc400078e0014 */
[----:B------:R-:W-:Y:S02]  /*742f0*/  IMAD.MOV.U32 R3, RZ, RZ, R21 ;  /* 0x000000ffff037224 */ /* 0x000fe400078e0015 */
[----:B------:R-:W2:Y:S01]  /*74300*/  LDL.LU.64 R20, [R1+0x1580] ;  /* 0x0015800001147983 */ /* 0x000ea20000300a00 */
[----:B------:R-:W2:Y:S02]  /*74310*/  LDL.LU.64 R22, [R1+0x1588] ;  /* 0x0015880001167983 */ /* 0x000ea40000300a00 */
[----:B------:R-:W2:Y:S01]  /*74320*/  LDL R0, [R1+0xe00] ;  /* 0x000e000001007983 */ /* 0x000ea20000100800 */
[C---:B----4-:R-:W-:Y:S11]  /*74330*/  HMMA.16816.F32.BF16 R12, R16.reuse, R24, R12 ;  /* 0x00000018100c723c */ /* 0x050ff6000004180c */
[----:B------:R-:W-:Y:S11]  /*74340*/  @!UPT UIADD3 URZ, URZ, URZ, URZ ;  /* 0x0000003f3f3ff290 */ /* 0x000ff6000fffe03f */
[----:B------:R-:W-:Y:S01]  /*74350*/  @!UPT UIADD3 URZ, URZ, URZ, URZ ;  /* 0x0000003f3f3ff290 */ /* 0x000fe2000fffe03f */
[----:B------:R0:W-:Y:S01]  /*74360*/  STL.64 [R1+0xf90], R12 ;  /* 0x000f900c01007387 */ /* 0x0001e20000100a00 */
[----:B------:R-:W-:Y:S03]  /*74370*/  STL.64 [R1+0xf98], R14 ;  /* 0x000f980e01007387 */ /* 0x000fe60000100a00 */
[----:B0-----:R-:W2:Y:S01]  /*74380*/  LDL.LU.64 R12, [R1+0x5df8] ;  /* 0x005df800010c7983 */ /* 0x001ea20000300a00 */
[----:B------:R0:W-:Y:S01]  /*74390*/  STL.64 [R1+0x5d08], R24 ;  /* 0x005d081801007387 */ /* 0x0001e20000100a00 */
[C---:B--2---:R-:W-:Y:S01]  /*743a0*/  HMMA.16816.F32.BF16 R4, R16.reuse, R12, R4 ;  /* 0x0000000c1004723c */ /* 0x044fe20000041804 */
[----:B0-----:R-:W-:Y:S02]  /*743b0*/  IMAD.MOV.U32 R25, RZ, RZ, R12 ;  /* 0x000000ffff197224 */ /* 0x001fe400078e000c */
[----:B------:R-:W-:Y:S11]  /*743c0*/  IMAD.MOV.U32 R24, RZ, RZ, R13 ;  /* 0x000000ffff187224 */ /* 0x000ff600078e000d */
[----:B------:R-:W-:Y:S09]  /*743d0*/  @!UPT UIADD3 URZ, URZ, URZ, URZ ;  /* 0x0000003f3f3ff290 */ /* 0x000ff2000fffe03f */
[----:B------:R-:W-:Y:S01]  /*743e0*/  STL.64 [R1+0xfb0], R4 ;  /* 0x000fb00401007387 */ /* 0x000fe20000100a00 */
[----:B------:R0:W-:Y:S03]  /*743f0*/  STL.64 [R1+0xfb8], R6 ;  /* 0x000fb80601007387 */ /* 0x0001e60000100a00 */
[----:B0-----:R-:W2:Y:S01]  /*74400*/  LDL.LU.64 R6, [R1+0x5df0] ;  /* 0x005df00001067983 */ /* 0x001ea20000300a00 */
[----:B------:R-:W2:Y:S02]  /*74410*/  LDL.LU.64 R4, [R1+0x5de8] ;  /* 0x005de80001047983 */ /* 0x000ea40000300a00 */
[----:B------:R-:W2:Y:S02]  /*74420*/  LDL.LU.64 R12, [R1+0x5de0] ;  /* 0x005de000010c7983 */ /* 0x000ea40000300a00 */
[C---:B--2---:R-:W-:Y:S11]  /*74430*/  HMMA.16816.F32.BF16 R4, R16.reuse, R12, R4 ;  /* 0x0000000c1004723c */ /* 0x044ff60000041804 */
[----:B------:R-:W-:Y:S11]  /*74440*/  @!UPT UIADD3 URZ, URZ, URZ, URZ ;  /* 0x0000003f3f3ff290 */ /* 0x000ff6000fffe03f */
[----:B------:R-:W-:Y:S01]  /*74450*/  @!UPT UIADD3 URZ, URZ, URZ, URZ ;  /* 0x0000003f3f3ff290 */ /* 0x000fe2000fffe03f */
[----:B------:R0:W-:Y:S01]  /*74460*/  STL.64 [R1+0xfd0], R4 ;  /* 0x000fd00401007387 */ /* 0x0001e20000100a00 */
[----:B------:R1:W-:Y:S02]  /*74470*/  STL.64 [R1+0xfd8], R6 ;  /* 0x000fd80601007387 */ /* 0x0003e40000100a00 */
[----:B0-----:R-:W-:Y:S01]  /*74480*/  IMAD.MOV.U32 R4, RZ, RZ, R12 ;  /* 0x000000ffff047224 */ /* 0x001fe200078e000c */
[----:B-1----:R-:W2:Y:S01]  /*74490*/  LDL.LU.64 R6, [R1+0x5dd8] ;  /* 0x005dd80001067983 */ /* 0x002ea20000300a00 */
[----:B------:R-:W-:Y:S02]  /*744a0*/  IMAD.MOV.U32 R5, RZ, RZ, R13 ;  /* 0x000000ffff057224 */ /* 0x000fe400078e000d */
[----:B------:R-:W4:Y:S02]  /*744b0*/  LDL.LU.64 R14, [R1+0x5dd0] ;  /* 0x005dd000010e7983 */ /* 0x000f240000300a00 */
[----:B------:R-:W3:Y:S02]  /*744c0*/  LDL.LU.64 R12, [R1+0x5dc8] ;  /* 0x005dc800010c7983 */ /* 0x000ee40000300a00 */
[----:B---3--:R-:W-:Y:S11]  /*744d0*/  HMMA.16816.F32.BF16 R8, R16, R12, R8 ;  /* 0x0000000c1008723c */ /* 0x008ff60000041808 */
[----:B------:R-:W-:Y:S11]  /*744e0*/  @!UPT UIADD3 URZ, URZ, URZ, URZ ;  /* 0x0000003f3f3ff290 */ /* 0x000ff6000fffe03f */
[----:B------:R-:W-:Y:S01]  /*744f0*/  @!UPT UIADD3 URZ, URZ, URZ, URZ ;  /* 0x0000003f3f3ff290 */ /* 0x000fe2000fffe03f */
[----:B------:R-:W-:Y:S01]  /*74500*/  STL.64 [R1+0xff0], R8 ;  /* 0x000ff00801007387 */ /* 0x000fe20000100a00 */
[----:B------:R0:W-:Y:S03]  /*74510*/  STL.64 [R1+0xff8], R10 ;  /* 0x000ff80a01007387 */ /* 0x0001e60000100a00 */
[----:B0-----:R-:W3:Y:S01]  /*74520*/  LDL.LU.64 R10, [R1+0x5dc0] ;  /* 0x005dc000010a7983 */ /* 0x001ee20000300a00 */
[----:B------:R-:W2:Y:S02]  /*74530*/  LDL.LU.64 R8, [R1+0x5db8] ;  /* 0x005db80001087983 */ /* 0x000ea40000300a00 */
[----:B----4-:R-:W-:Y:S02]  /*74540*/  STL.64 [R1+0x5cd0], R14 ;  /* 0x005cd00e01007387 */ /* 0x010fe40000100a00 */
[----:B------:R0:W-:Y:S02]  /*74550*/  STL.64 [R1+0x5cc8], R12 ;  /* 0x005cc80c01007387 */ /* 0x0001e40000100a00 */
[----:B0-----:R-:W-:-:S02]  /*74560*/  IMAD.MOV.U32 R12, RZ, RZ, R4 ;  /* 0x000000ffff0c7224 */ /* 0x001fc400078e0004 */
[----:B------:R-:W-:Y:S01]  /*74570*/  IMAD.MOV.U32 R13, RZ, RZ, R5 ;  /* 0x000000ffff0d7224 */ /* 0x000fe200078e0005 */
[----:B------:R-:W4:Y:S01]  /*74580*/  LDL.LU R4, [R1+0x5db4] ;  /* 0x005db40001047983 */ /* 0x000f220000300800 */
[----:B------:R-:W4:Y:S03]  /*74590*/  LDL.LU R5, [R1+0x5db0] ;  /* 0x005db00001057983 */ /* 0x000f260000300800 */
[----:B------:R0:W-:Y:S04]  /*745a0*/  STL.64 [R1+0x5ce8], R12 ;  /* 0x005ce80c01007387 */ /* 0x0001e80000100a00 */
[----:B0-----:R-:W4:Y:S01]  /*745b0*/  LDL.LU.64 R12, [R1+0x1570] ;  /* 0x00157000010c7983 */ /* 0x001f220000300a00 */
[----:B------:R-:W4:Y:S01]  /*745c0*/  LDL.LU.64 R14, [R1+0x1578] ;  /* 0x00157800010e7983 */ /* 0x000f220000300a00 */
[C---:B--2---:R-:W-:Y:S11]  /*745d0*/  HMMA.16816.F32.BF16 R20, R16.reuse, R8, R20 ;  /* 0x000000081014723c */ /* 0x044ff60000041814 */
[----:B------:R-:W-:Y:S11]  /*745e0*/  @!UPT UIADD3 URZ, URZ, URZ, URZ ;  /* 0x0000003f3f3ff290 */ /* 0x000ff6000fffe03f */
[----:B------:R-:W-:Y:S01]  /*745f0*/  @!UPT UIADD3 URZ, URZ, URZ, URZ ;  /* 0x0000003f3f3ff290 */ /* 0x000fe2000fffe03f */
[----:B------:R-:W-:Y:S01]  /*74600*/  STL.64 [R1+0x1020], R20 ;  /* 0x0010201401007387 */ /* 0x000fe20000100a00 */
[----:B------:R0:W-:Y:S03]  /*74610*/  STL.64 [R1+0x1028], R22 ;  /* 0x0010281601007387 */ /* 0x0001e60000100a00 */
[----:B0-----:R-:W2:Y:S01]  /*74620*/  LDL.LU.64 R22, [R1+0x5da8] ;  /* 0x005da80001167983 */ /* 0x001ea20000300a00 */
[----:B------:R-:W2:Y:S02]  /*74630*/  LDL.LU.64 R20, [R1+0x5da0] ;  /* 0x005da00001147983 */ /* 0x000ea40000300a00 */
[----:B---3--:R-:W-:Y:S01]  /*74640*/  STL [R1+0x5d88], R10 ;  /* 0x005d880a01007387 */ /* 0x008fe20000100800 */
[----:B----4-:R-:W-:Y:S01]  /*74650*/  HMMA.16816.F32.BF16 R12, R16, R4, R12 ;  /* 0x00000004100c723c */ /* 0x010fe2000004180c */
[----:B------:R-:W-:Y:S06]  /*74660*/  STL.64 [R1+0x5d80], R8 ;  /* 0x005d800801007387 */ /* 0x000fec0000100a00 */
[----:B------:R-:W-:-:S02]  /*74670*/  IMAD.MOV.U32 R16, RZ, RZ, R11 ;  /* 0x000000ffff107224 */ /* 0x000fc400078e000b */
[----:B------:R-:W3:Y:S11]  /*74680*/  LDL.LU R11, [R1+0x5d9c] ;  /* 0x005d9c00010b7983 */ /* 0x000ef60000300800 */
[----:B------:R-:W-:Y:S03]  /*74690*/  @!UPT UIADD3 URZ, URZ, URZ, URZ ;  /* 0x0000003f3f3ff290 */ /* 0x000fe6000fffe03f */
[----:B------:R0:W-:Y:S01]  /*746a0*/  STL.64 [R1+0x1010], R12 ;  /* 0x0010100c01007387 */ /* 0x0001e20000100a00 */
[----:B------:R-:W-:Y:S02]  /*746b0*/  STL.64 [R1+0x1018], R14 ;  /* 0x0010180e01007387 */ /* 0x000fe40000100a00 */
[----:B0-----:R-:W-:Y:S02]  /*746c0*/  IMAD.MOV.U32 R12, RZ, RZ, R25 ;  /* 0x000000ffff0c7224 */ /* 0x001fe400078e0019 */
[----:B------:R-:W-:Y:S02]  /*746d0*/  IMAD.MOV.U32 R13, RZ, RZ, R24 ;  /* 0x000000ffff0d7224 */ /* 0x000fe400078e0018 */
[----:B--2---:R-:W-:Y:S02]  /*746e0*/  IMAD.MOV.U32 R17, RZ, RZ, R20 ;  /* 0x000000ffff117224 */ /* 0x004fe400078e0014 */
[----:B------:R-:W2:Y:S03]  /*746f0*/  LDL.LU R20, [R1+0x5d98] ;  /* 0x005d980001147983 */ /* 0x000ea60000300800 */
[----:B------:R0:W-:Y:S02]  /*74700*/  STL.64 [R1+0x5d58], R16 ;  /* 0x005d581001007387 */ /* 0x0001e40000100a00 */
[----:B0-----:R-:W-:-:S02]  /*74710*/  IMAD.MOV.U32 R16, RZ, RZ, R21 ;  /* 0x000000ffff107224 */ /* 0x001fc400078e0015 */
[----:B------:R-:W-:Y:S01]  /*74720*/  IMAD.MOV.U32 R17, RZ, RZ, R22 ;  /* 0x000000ffff117224 */ /* 0x000fe200078e0016 */
[----:B------:R-:W2:Y:S01]  /*74730*/  LDL.LU R21, [R1+0x5d94] ;  /* 0x005d940001157983 */ /* 0x000ea20000300800 */
[----:B------:R-:W2:Y:S03]  /*74740*/  LDL.LU R22, [R1+0x5d90] ;  /* 0x005d900001167983 */ /* 0x000ea60000300800 */
[----:B------:R0:W-:Y:S02]  /*74750*/  STL.64 [R1+0x5d70], R16 ;  /* 0x005d701001007387 */ /* 0x0001e40000100a00 */
[----:B0-----:R-:W-:Y:S02]  /*74760*/  IMAD.MOV.U32 R16, RZ, RZ, R23 ;  /* 0x000000ffff107224 */ /* 0x001fe400078e0017 */
[----:B---3--:R-:W-:Y:S01]  /*74770*/  IMAD.MOV.U32 R17, RZ, RZ, R11 ;  /* 0x000000ffff117224 */ /* 0x008fe200078e000b */
[----:B------:R-:W2:Y:S01]  /*74780*/  LDL.LU R23, [R1+0x5d8c] ;  /* 0x005d8c0001177983 */ /* 0x000ea20000300800 */
[----:B------:R-:W3:Y:S02]  /*74790*/  LDL.LU.64 R8, [R1+0x1550] ;  /* 0x0015500001087983 */ /* 0x000ee40000300a00 */
[----:B------:R-:W3:Y:S02]  /*747a0*/  LDL.LU.64 R10, [R1+0x1558] ;  /* 0x00155800010a7983 */ /* 0x000ee40000300a00 */
[----:B------:R0:W-:Y:S02]  /*747b0*/  STL.64 [R1+0x5d00], R12 ;  /* 0x005d000c01007387 */ /* 0x0001e40000100a00 */
[----:B0-----:R-:W2:Y:S04]  /*747c0*/  LDL R12, [R1+0x60] ;  /* 0x00006000010c7983 */ /* 0x001ea80000100800 */
[----:B------:R-:W2:Y:S01]  /*747d0*/  LDL R13, [R1+0x64] ;  /* 0x00006400010d7983 */ /* 0x000ea20000100800 */
[----:B------:R0:W-:Y:S02]  /*747e0*/  STL.64 [R1+0x5cc0], R4 ;  /* 0x005cc00401007387 */ /* 0x0001e40000100a00 */
[----:B------:R1:W-:Y:S01]  /*747f0*/  STL.64 [R1+0x5d78], R6 ;  /* 0x005d780601007387 */ /* 0x0003e20000100a00 */
[----:B0-----:R-:W2:Y:S01]  /*74800*/  LDL.LU.64 R4, [R1+0x1560] ;  /* 0x0015600001047983 */ /* 0x001ea20000300a00 */
[----:B-1----:R-:W2:Y:S02]  /*74810*/  LDL.LU.64 R6, [R1+0x1568] ;  /* 0x0015680001067983 */ /* 0x002ea40000300a00 */
[----:B--2---:R-:W-:Y:S01]  /*74820*/  HMMA.16816.F32.BF16 R12, R20, R12, R4 ;  /* 0x0000000c140c723c */ /* 0x004fe20000041804 */
[----:B------:R-:W2:Y:S01]  /*74830*/  LDL.LU.64 R4, [R1+0x1540] ;  /* 0x0015400001047983 */ /* 0x000ea20000300a00 */
[----:B------:R-:W2:Y:S11]  /*74840*/  LDL.LU.64 R6, [R1+0x1548] ;  /* 0x0015480001067983 */ /* 0x000eb60000300a00 */
[----:B------:R-:W-:Y:S10]  /*74850*/  @!UPT UIADD3 URZ, URZ, URZ, URZ ;  /* 0x0000003f3f3ff290 */ /* 0x000ff4000fffe03f */
[----:B------:R0:W-:Y:S01]  /*74860*/  STL.64 [R1+0x1050], R12 ;  /* 0x0010500c01007387 */ /* 0x0001e20000100a00 */
[----:B------:R1:W-:Y:S03]  /*74870*/  STL.64 [R1+0x1058], R14 ;  /* 0x0010580e01007387 */ /* 0x0003e60000100a00 */
[----:B0-----:R-:W4:Y:S01]  /*74880*/  LDL.LU.64 R12, [R1+0x14b0] ;  /* 0x0014b000010c7983 */ /* 0x001f220000300a00 */
[----:B-1----:R-:W2:Y:S03]  /*74890*/  LDL.LU.64 R14, [R1+0x14b8] ;  /* 0x0014b800010e7983 */ /* 0x002ea60000300a00 */
[----:B--2---:R-:W-:Y:S01]  /*748a0*/  STL.64 [R1+0x5d68], R14 ;  /* 0x005d680e01007387 */ /* 0x004fe20000100a00 */
[----:B----4-:R0:W-:Y:S03]  /*748b0*/  STL.64 [R1+0x5d60], R12 ;  /* 0x005d600c01007387 */ /* 0x0101e60000100a00 */
[----:B0-----:R-:W3:Y:S01]  /*748c0*/  LDL.64 R12, [R1+0x50] ;  /* 0x00005000010c7983 */ /* 0x001ee20000100a00 */
[----:B------:R-:W-:-:S02]  /*748d0*/  IMAD.MOV.U32 R24, RZ, RZ, R27 ;  /* 0x000000ffff187224 */ /* 0x000fc400078e001b */
[----:B------:R-:W-:-:S05]  /*748e0*/  IMAD.MOV.U32 R25, RZ, RZ, R3 ;  /* 0x000000ffff197224 */ /* 0x000fca00078e0003 */
[----:B------:R-:W-:Y:S01]  /*748f0*/  STL.64 [R1+0x5d20], R24 ;  /* 0x005d201801007387 */ /* 0x000fe20000100a00 */
[C---:B---3--:R-:W-:Y:S11]  /*74900*/  HMMA.16816.F32.BF16 R8, R20.reuse, R12, R8 ;  /* 0x0000000c1408723c */ /* 0x048ff60000041808 */
[----:B------:R-:W-:Y:S11]  /*74910*/  @!UPT UIADD3 URZ, URZ, URZ, URZ ;  /* 0x0000003f3f3ff290 */ /* 0x000ff6000fffe03f */
[----:B------:R-:W-:Y:S01]  /*74920*/  @!UPT UIADD3 URZ, URZ, URZ, URZ ;  /* 0x0000003f3f3ff290 */ /* 0x000fe2000fffe03f */
[----:B------:R-:W-:Y:S01]  /*74930*/  STL.64 [R1+0x1070], R8 ;  /* 0x0010700801007387 */ /* 0x000fe20000100a00 */
[----:B------:R0:W-:Y:S03]  /*74940*/  STL.64 [R1+0x1078], R10 ;  /* 0x0010780a01007387 */ /* 0x0001e60000100a00 */
[----:B0-----:R-:W2:Y:S01]  /*74950*/  LDL.LU R10, [R1+0x5d88] ;  /* 0x005d8800010a7983 */ /* 0x001ea20000300800 */
[----:B------:R-:W3:Y:S01]  /*74960*/  LDL.LU.64 R8, [R1+0x5d80] ;  /* 0x005d800001087983 */ /* 0x000ee20000300a00 */
[C---:B------:R-:W-:Y:S01]  /*74970*/  HMMA.16816.F32.BF16 R16, R20.reuse, R16, R4 ;  /* 0x000000101410723c */ /* 0x040fe20000041804 */
[----:B------:R-:W-:Y:S02]  /*74980*/  IMAD.MOV.U32 R11, RZ, RZ, R12 ;  /* 0x000000ffff0b7224 */ /* 0x000fe400078e000c */
[----:B------:R-:W-:Y:S02]  /*74990*/  IMAD.MOV.U32 R3, RZ, RZ, R13 ;  /* 0x000000ffff037224 */ /* 0x000fe400078e000d */
[----:B------:R-:W4:Y:S01]  /*749a0*/  LDL.LU.64 R12, [R1+0x1530] ;  /* 0x00153000010c7983 */ /* 0x000f220000300a00 */
[----:B------:R-:W4:Y:S02]  /*749b0*/  LDL.LU.64 R14, [R1+0x1538] ;  /* 0x00153800010e7983 */ /* 0x000f240000300a00 */
[----:B------:R-:W-:Y:S01]  /*749c0*/  STL [R1+0x5d40], R11 ;  /* 0x005d400b01007387 */ /* 0x000fe20000100800 */
[----:B---3--:R-:W-:Y:S01]  /*749d0*/  STL.64 [R1+0x5d38], R8 ;  /* 0x005d380801007387 */ /* 0x008fe20000100a00 */
[----:B------:R-:W3:Y:S11]  /*749e0*/  LDL.LU.64 R6, [R1+0x5d78] ;  /* 0x005d780001067983 */ /* 0x000ef60000300a00 */
[----:B------:R-:W-:Y:S02]  /*749f0*/  @!UPT UIADD3 URZ, URZ, URZ, URZ ;  /* 0x0000003f3f3ff290 */ /* 0x000fe4000fffe03f */
[----:B------:R0:W-:Y:S02]  /*74a00*/  STL.64 [R1+0x1090], R16 ;  /* 0x0010901001007387 */ /* 0x0001e40000100a00 */
[----:B------:R4:W-:Y:S01]  /*74a10*/  STL.64 [R1+0x1098], R18 ;  /* 0x0010981201007387 */ /* 0x0009e20000100a00 */
[----:B0-----:R-:W4:Y:S01]  /*74a20*/  LDL.LU.64 R16, [R1+0x5d70] ;  /* 0x005d700001107983 */ /* 0x001f220000300a00 */
[----:B------:R-:W3:Y:S02]  /*74a30*/  LDL.64 R4, [R1+0xc0] ;  /* 0x0000c00001047983 */ /* 0x000ee40000100a00 */
[----:B------:R-:W-:Y:S02]  /*74a40*/  IMAD.MOV.U32 R24, RZ, RZ, R26 ;  /* 0x000000ffff187224 */ /* 0x000fe400078e001a */
[----:B--2---:R-:W-:Y:S01]  /*74a50*/  IMAD.MOV.U32 R25, RZ, RZ, R10 ;  /* 0x000000ffff197224 */ /* 0x004fe200078e000a */
[----:B----4-:R-:W-:Y:S01]  /*74a60*/  HMMA.16816.F32.BF16 R16, R20, R16, R12 ;  /* 0x000000101410723c */ /* 0x010fe2000004180c */
[----:B---3--:R-:W-:Y:S03]  /*74a70*/  STL.64 [R1+0x5d48], R4 ;  /* 0x005d480401007387 */ /* 0x008fe60000100a00 */
[----:B------:R0:W-:Y:S02]  /*74a80*/  STL.64 [R1+0x5d50], R24 ;  /* 0x005d501801007387 */ /* 0x0001e40000100a00 */
[----:B0-----:R-:W2:Y:S01]  /*74a90*/  LDL.LU.64 R24, [R1+0x14e0] ;  /* 0x0014e00001187983 */ /* 0x001ea20000300a00 */
[----:B------:R-:W2:Y:S02]  /*74aa0*/  LDL.LU.64 R26, [R1+0x14e8] ;  /* 0x0014e800011a7983 */ /* 0x000ea40000300a00 */
[----:B------:R-:W3:Y:S02]  /*74ab0*/  LDL.LU.64 R14, [R1+0x5d68] ;  /* 0x005d6800010e7983 */ /* 0x000ee40000300a00 */
[----:B------:R-:W3:Y:S11]  /*74ac0*/  LDL.LU.64 R12, [R1+0x5d60] ;  /* 0x005d6000010c7983 */ /* 0x000ef60000300a00 */
[----:B------:R-:W-:Y:S01]  /*74ad0*/  @!UPT UIADD3 URZ, URZ, URZ, URZ ;  /* 0x0000003f3f3ff290 */ /* 0x000fe2000fffe03f */
[----:B------:R0:W-:Y:S01]  /*74ae0*/  STL.64 [R1+0x10c0], R16 ;  /* 0x0010c01001007387 */ /* 0x0001e20000100a00 */
[----:B------:R-:W-:Y:S03]  /*74af0*/  STL.64 [R1+0x10c8], R18 ;  /* 0x0010c81201007387 */ /* 0x000fe60000100a00 */
[----:B0-----:R-:W3:Y:S01]  /*74b00*/  LDL.LU.64 R16, [R1+0x5d58] ;  /* 0x005d580001107983 */ /* 0x001ee20000300a00 */
[----:B------:R-:W-:Y:S02]  /*74b10*/  IMAD.MOV.U32 R8, RZ, RZ, R29 ;  /* 0x000000ffff087224 */ /* 0x000fe400078e001d */
[----:B------:R-:W-:-:S07]  /*74b20*/  IMAD.MOV.U32 R9, RZ, RZ, R28 ;  /* 0x000000ffff097224 */ /* 0x000fce00078e001c */
[C---:B--2---:R-:W-:Y:S08]  /*74b30*/  HMMA.16816.F32.BF16 R24, R20.reuse, R8, R24 ;  /* 0x000000081418723c */ /* 0x044ff00000041818 */
[----:B---3--:R-:W-:Y:S01]  /*74b40*/  HMMA.16816.F32.BF16 R8, R20, R16, R12 ;  /* 0x000000101408723c */ /* 0x008fe2000004180c */
[----:B------:R-:W0:Y:S11]  /*74b50*/  LDSM.16.MT88.4 R16, [R2+0x20180] ;  /* 0x020180000210783b */ /* 0x000e360000004200 */
[----:B------:R-:W-:Y:S03]  /*74b60*/  @!UPT UIADD3 URZ, URZ, URZ, URZ ;  /* 0x0000003f3f3ff290 */ /* 0x000fe6000fffe03f */
[----:B------:R1:W-:Y:S01]  /*74b70*/  STL.64 [R1+0x10d0], R24 ;  /* 0x0010d01801007387 */ /* 0x0003e20000100a00 */
[----:B------:R2:W-:Y:S03]  /*74b80*/  STL.64 [R1+0x10d8], R26 ;  /* 0x0010d81a01007387 */ /* 0x0005e60000100a00 */
[----:B-1----:R-:W3:Y:S01]  /*74b90*/  LDL.LU.64 R24, [R1+0x14d0] ;  /* 0x0014d00001187983 */ /* 0x002ee20000300a00 */
[----:B--2---:R-:W3:Y:S03]  /*74ba0*/  LDL.LU.64 R26, [R1+0x14d8] ;  /* 0x0014d800011a7983 */ /* 0x004ee60000300a00 */
[----:B------:R1:W-:Y:S01]  /*74bb0*/  STL.64 [R1+0x10f0], R8 ;  /* 0x0010f00801007387 */ /* 0x0003e20000100a00 */
[----:B------:R2:W-:Y:S03]  /*74bc0*/  STL.64 [R1+0x10f8], R10 ;  /* 0x0010f80a01007387 */ /* 0x0005e60000100a00 */
[----:B-1----:R-:W4:Y:S01]  /*74bd0*/  LDL.LU.64 R8, [R1+0x14c0] ;  /* 0x0014c00001087983 */ /* 0x002f220000300a00 */
[----:B--2---:R-:W4:Y:S02]  /*74be0*/  LDL.LU.64 R10, [R1+0x14c8] ;  /* 0x0014c800010a7983 */ /* 0x004f240000300a00 */
[----:B------:R-:W2:Y:S02]  /*74bf0*/  LDL.LU.64 R12, [R1+0x13d0] ;  /* 0x0013d000010c7983 */ /* 0x000ea40000300a00 */
[----:B------:R-:W2:Y:S02]  /*74c00*/  LDL.LU.64 R14, [R1+0x13d8] ;  /* 0x0013d800010e7983 */ /* 0x000ea40000300a00 */
[----:B--2---:R-:W-:Y:S01]  /*74c10*/  STL.64 [R1+0x5d18], R14 ;  /* 0x005d180e01007387 */ /* 0x004fe20000100a00 */
[----:B------:R1:W-:Y:S03]  /*74c20*/  STL.64 [R1+0x5d10], R12 ;  /* 0x005d100c01007387 */ /* 0x0003e60000100a00 */
[----:B-1----:R-:W2:Y:S01]  /*74c30*/  LDL.LU.64 R12, [R1+0x13e0] ;  /* 0x0013e000010c7983 */ /* 0x002ea20000300a00 */
[----:B------:R-:W2:Y:S03]  /*74c40*/  LDL.LU.64 R14, [R1+0x13e8] ;  /* 0x0013e800010e7983 */ /* 0x000ea60000300a00 */
[----:B--2---:R-:W-:Y:S01]  /*74c50*/  STL.64 [R1+0x5d30], R14 ;  /* 0x005d300e01007387 */ /* 0x004fe20000100a00 */
[----:B------:R1:W-:Y:S03]  /*74c60*/  STL.64 [R1+0x5d28], R12 ;  /* 0x005d280c01007387 */ /* 0x0003e60000100a00 */
[----:B-1----:R-:W2:Y:S01]  /*74c70*/  LDL.LU.64 R12, [R1+0x13f0] ;  /* 0x0013f000010c7983 */ /* 0x002ea20000300a00 */
[----:B------:R-:W2:Y:S02]  /*74c80*/  LDL.LU.64 R14, [R1+0x13f8] ;  /* 0x0013f800010e7983 */ /* 0x000ea40000300a00 */
[----:B0-----:R-:W-:Y:S02]  /*74c90*/  STL [R1+0x5be0], R16 ;  /* 0x005be01001007387 */ /* 0x001fe40000100800 */
[----:B------:R0:W-:Y:S01]  /*74ca0*/  STL [R1+0x5bdc], R17 ;  /* 0x005bdc1101007387 */ /* 0x0001e20000100800 */
[----:B------:R-:W-:Y:S01]  /*74cb0*/  STL [R1+0x5bd8], R18 ;  /* 0x005bd81201007387 */ /* 0x000fe20000100800 */
[----:B------:R1:W-:Y:S03]  /*74cc0*/  STL [R1+0x5bcc], R19 ;  /* 0x005bcc1301007387 */ /* 0x0003e60000100800 */
[----:B0-----:R-:W2:Y:S01]  /*74cd0*/  LDL.LU.64 R16, [R1+0x1390] ;  /* 0x0013900001107983 */ /* 0x001ea20000300a00 */
[----:B-1----:R-:W2:Y:S02]  /*74ce0*/  LDL.LU.64 R18, [R1+0x1398] ;  /* 0x0013980001127983 */ /* 0x002ea40000300a00 */
[----:B------:R-:W-:-:S02]  /*74cf0*/  IMAD.MOV.U32 R4, RZ, RZ, R7 ;  /* 0x000000ffff047224 */ /* 0x000fc400078e0007 */
[----:B------:R-:W-:-:S07]  /*74d00*/  IMAD.MOV.U32 R5, RZ, RZ, R6 ;  /* 0x000000ffff057224 */ /* 0x000fce00078e0006 */
[C---:B---3--:R-:W-:Y:S01]  /*74d10*/  HMMA.16816.F32.BF16 R4, R20.reuse, R4, R24 ;  /* 0x000000041404723c */ /* 0x048fe20000041818 */
[----:B--2---:R-:W-:Y:S01]  /*74d20*/  STL.64 [R1+0x5ce0], R18 ;  /* 0x005ce01201007387 */ /* 0x004fe20000100a00 */
[----:B------:R0:W-:Y:S03]  /*74d30*/  STL.64 [R1+0x5cd8], R16 ;  /* 0x005cd81001007387 */ /* 0x0001e60000100a00 */
[----:B0-----:R-:W2:Y:S01]  /*74d40*/  LDL.LU.64 R16, [R1+0x13a0] ;  /* 0x0013a00001107983 */ /* 0x001ea20000300a00 */
[----:B------:R-:W3:Y:S03]  /*74d50*/  LDL.LU.64 R18, [R1+0x13a8] ;  /* 0x0013a80001127983 */ /* 0x000ee60000300a00 */
[----:B---3--:R-:W-:Y:S01]  /*74d60*/  STL.64 [R1+0x5cf8], R18 ;  /* 0x005cf81201007387 */ /* 0x008fe20000100a00 */
[----:B--2---:R0:W-:Y:S03]  /*74d70*/  STL.64 [R1+0x5cf0], R16 ;  /* 0x005cf01001007387 */ /* 0x0041e60000100a00 */
[----:B0-----:R-:W2:Y:S01]  /*74d80*/  LDL.LU.64 R16, [R1+0x13c0] ;  /* 0x0013c00001107983 */ /* 0x001ea20000300a00 */
[----:B------:R-:W2:Y:S02]  /*74d90*/  LDL.LU.64 R18, [R1+0x13c8] ;  /* 0x0013c80001127983 */ /* 0x000ea40000300a00 */
[----:B------:R-:W3:Y:S07]  /*74da0*/  LDL.LU.64 R24, [R1+0x5d50] ;  /* 0x005d500001187983 */ /* 0x000eee0000300a00 */
[----:B------:R0:W-:Y:S01]  /*74db0*/  STL.64 [R1+0x1100], R4 ;  /* 0x0011000401007387 */ /* 0x0001e20000100a00 */
[----:B------:R-:W-:Y:S04]  /*74dc0*/  STL.64 [R1+0x1108], R6 ;  /* 0x0011080601007387 */ /* 0x000fe80000100a00 */
[----:B0-----:R-:W4:Y:S01]  /*74dd0*/  LDL.LU.64 R4, [R1+0x5d48] ;  /* 0x005d480001047983 */ /* 0x001f220000300a00 */
[C---:B---3--:R-:W-:Y:S08]  /*74de0*/  HMMA.16816.F32.BF16 R24, R20.reuse, R24, R12 ;  /* 0x000000181418723c */ /* 0x048ff0000004180c */
[C---:B----4-:R-:W-:Y:S01]  /*74df0*/  HMMA.16816.F32.BF16 R8, R20.reuse, R4, R8 ;  /* 0x000000041408723c */ /* 0x050fe20000041808 */
[----:B------:R-:W-:Y:S11]  /*74e00*/  IMAD.MOV.U32 R2, RZ, RZ, R5 ;  /* 0x000000ffff027224 */ /* 0x000ff600078e0005 */
[----:B------:R-:W-:Y:S11]  /*74e10*/  @!UPT UIADD3 URZ, URZ, URZ, URZ ;  /* 0x0000003f3f3ff290 */ /* 0x000ff6000fffe03f */
[----:B------:R-:W-:Y:S01]  /*74e20*/  STL.64 [R1+0x1120], R8 ;  /* 0x0011200801007387 */ /* 0x000fe20000100a00 */
[----:B------:R0:W-:Y:S03]  /*74e30*/  STL.64 [R1+0x1128], R10 ;  /* 0x0011280a01007387 */ /* 0x0001e60000100a00 */
[----:B0-----:R-:W3:Y:S01]  /*74e40*/  LDL.LU R11, [R1+0x5d40] ;  /* 0x005d4000010b7983 */ /* 0x001ee20000300800 */
[----:B------:R-:W4:Y:S02]  /*74e50*/  LDL.LU.64 R8, [R1+0x5d38] ;  /* 0x005d380001087983 */ /* 0x000f240000300a00 */
[----:B------:R-:W-:Y:S02]  /*74e60*/  IMAD.MOV.U32 R10, RZ, RZ, R4 ;  /* 0x000000ffff0a7224 */ /* 0x000fe400078e0004 */
[----:B------:R-:W4:Y:S01]  /*74e70*/  LDL.LU.64 R4, [R1+0x1360] ;  /* 0x0013600001047983 */ /* 0x000f220000300a00 */
[----:B------:R-:W4:Y:S02]  /*74e80*/  LDL.LU.64 R6, [R1+0x1368] ;  /* 0x0013680001067983 */ /* 0x000f240000300a00 */
[----:B------:R-:W2:Y:S02]  /*74e90*/  LDL.LU.64 R14, [R1+0x5d30] ;  /* 0x005d3000010e7983 */ /* 0x000ea40000300a00 */
[----:B------:R-:W2:Y:S01]  /*74ea0*/  LDL.LU.64 R12, [R1+0x5d28] ;  /* 0x005d2800010c7983 */ /* 0x000ea20000300a00 */
        /* <DEDUP_REMOVED lines=14> */
[----:B------:R1:W-:Y:S03]  /*74f90*/  STL.64 [R1+0x1168], R26 ;  /* 0x0011681a01007387 */ /* 0x0003e60000100a00 */
[----:B0-----:R-:W3:Y:S01]  /*74fa0*/  LDL.LU.64 R24, [R1+0x1330] ;  /* 0x0013300001187983 */ /* 0x001ee20000300a00 */
[----:B-1----:R-:W3:Y:S01]  /*74fb0*/  LDL.LU.64 R26, [R1+0x1338] ;  /* 0x00133800011a7983 */ /* 0x002ee20000300a00 */
        /* <DEDUP_REMOVED lines=21> */
[C---:B----4-:R-:W-:Y:S03]  /*75110*/  HMMA.16816.F32.BF16 R4, R20.reuse, R8, R4 ;  /* 0x000000081404723c */ /* 0x050fe60000041804 */
[----:B--2---:R0:W-:Y:S04]  /*75120*/  STL.64 [R1+0x5ca8], R16 ;  /* 0x005ca81001007387 */ /* 0x0041e80000100a00 */
[----:B0-----:R-:W2:Y:S01]  /*75130*/  LDL.LU.64 R16, [R1+0x60] ;  /* 0x0000600001107983 */ /* 0x001ea20000300a00 */
[----:B------:R-:W-:Y:S02]  /*75140*/  STL.64 [R1+0x5c20], R14 ;  /* 0x005c200e01007387 */ /* 0x000fe40000100a00 */
[----:B------:R-:W-:Y:S11]  /*75150*/  STL.64 [R1+0x5c18], R12 ;  /* 0x005c180c01007387 */ /* 0x000ff60000100a00 */
[----:B------:R-:W-:Y:S02]  /*75160*/  @!UPT UIADD3 URZ, URZ, URZ, URZ ;  /* 0x0000003f3f3ff290 */ /* 0x000fe4000fffe03f */
[----:B------:R0:W-:Y:S01]  /*75170*/  STL.64 [R1+0x11d0], R4 ;  /* 0x0011d00401007387 */ /* 0x0001e20000100a00 */
[----:B------:R-:W-:Y:S04]  /*75180*/  STL.64 [R1+0x11d8], R6 ;  /* 0x0011d80601007387 */ /* 0x000fe80000100a00 */
[----:B0-----:R-:W4:Y:S01]  /*75190*/  LDL.LU.64 R4, [R1+0x5cc0] ;  /* 0x005cc00001047983 */ /* 0x001f220000300a00 */
[----:B------:R-:W-:Y:S02]  /*751a0*/  STL [R1+0x5c14], R8 ;  /* 0x005c140801007387 */ /* 0x000fe40000100800 */
[----:B------:R0:W-:Y:S02]  /*751b0*/  STL [R1+0x5c10], R9 ;  /* 0x005c100901007387 */ /* 0x0001e40000100800 */
[----:B------:R1:W-:Y:S02]  /*751c0*/  STL [R1+0x5c70], R10 ;  /* 0x005c700a01007387 */ /* 0x0003e40000100800 */
[----:B---3--:R-:W-:Y:S01]  /*751d0*/  IMAD.MOV.U32 R12, RZ, RZ, R11 ;  /* 0x000000ffff0c7224 */ /* 0x008fe200078e000b */
[----:B0-----:R-:W2:Y:S01]  /*751e0*/  LDL.LU.64 R8, [R1+0x12a0] ;  /* 0x0012a00001087983 */ /* 0x001ea20000300a00 */
[----:B-1----:R-:W2:Y:S01]  /*751f0*/  LDL.LU.64 R10, [R1+0x12a8] ;  /* 0x0012a800010a7983 */ /* 0x002ea20000300a00 */
[----:B----4-:R-:W-:Y:S02]  /*75200*/  HMMA.16816.F32.BF16 R20, R20, R4, R24 ;  /* 0x000000041414723c */ /* 0x010fe40000041818 */
[----:B------:R-:W2:Y:S01]  /*75210*/  LDL.LU.64 R26, [R1+0x5cb8] ;  /* 0x005cb800011a7983 */ /* 0x000ea20000300a00 */
[----:B------:R-:W2:Y:S11]  /*75220*/  LDL.LU.64 R24, [R1+0x5cb0] ;  /* 0x005cb00001187983 */ /* 0x000eb60000300a00 */
[----:B------:R-:W-:Y:S09]  /*75230*/  @!UPT UIADD3 URZ, URZ, URZ, URZ ;  /* 0x0000003f3f3ff290 */ /* 0x000ff2000fffe03f */
[----:B------:R0:W-:Y:S01]  /*75240*/  STL.64 [R1+0x11c0], R20 ;  /* 0x0011c01401007387 */ /* 0x0001e20000100a00 */
[----:B------:R-:W-:Y:S03]  /*75250*/  STL.64 [R1+0x11c8], R22 ;  /* 0x0011c81601007387 */ /* 0x000fe60000100a00 */
[----:B0-----:R-:W3:Y:S04]  /*75260*/  LDL.LU.64 R20, [R1] ;  /* 0x0000000001147983 */ /* 0x001ee80000300a00 */
[----:B---3--:R0:W-:Y:S04]  /*75270*/  STL.64 [R1+0x5c78], R20 ;  /* 0x005c781401007387 */ /* 0x0081e80000100a00 */
[----:B0-----:R-:W3:Y:S01]  /*75280*/  LDL.LU.64 R20, [R1+0x20] ;  /* 0x0000200001147983 */ /* 0x001ee20000300a00 */
[----:B--2---:R-:W-:Y:S01]  /*75290*/  HMMA.16816.F32.BF16 R8, R24, R16, R8 ;  /* 0x000000101808723c */ /* 0x004fe20000041808 */
[----:B------:R-:W-:-:S02]  /*752a0*/  IMAD.MOV.U32 R7, RZ, RZ, R16 ;  /* 0x000000ffff077224 */ /* 0x000fc400078e0010 */
[----:B------:R-:W-:Y:S01]  /*752b0*/  IMAD.MOV.U32 R6, RZ, RZ, R17 ;  /* 0x000000ffff067224 */ /* 0x000fe200078e0011 */
[----:B---3--:R0:W-:Y:S04]  /*752c0*/  STL.64 [R1+0x5c90], R20 ;  /* 0x005c901401007387 */ /* 0x0081e80000100a00 */
[----:B0-----:R-:W2:Y:S01]  /*752d0*/  LDL.64 R20, [R1+0x30] ;  /* 0x0000300001147983 */ /* 0x001ea20000100a00 */
[----:B------:R-:W-:Y:S02]  /*752e0*/  STL [R1+0x5bf0], R4 ;  /* 0x005bf00401007387 */ /* 0x000fe40000100800 */
[----:B------:R-:W-:Y:S11]  /*752f0*/  STL [R1+0x5bec], R5 ;  /* 0x005bec0501007387 */ /* 0x000ff60000100800 */
[----:B------:R-:W-:Y:S01]  /*75300*/  @!UPT UIADD3 URZ, URZ, URZ, URZ ;  /* 0x0000003f3f3ff290 */ /* 0x000fe2000fffe03f */
[----:B------:R0:W-:Y:S01]  /*75310*/  STL.64 [R1+0x11f0], R8 ;  /* 0x0011f00801007387 */ /* 0x0001e20000100a00 */
[----:B------:R1:W-:Y:S01]  /*75320*/  STL.64 [R1+0x11f8], R10 ;  /* 0x0011f80a01007387 */ /* 0x0003e20000100a00 */
[----:B------:R-:W3:Y:S02]  /*75330*/  LDL.LU.64 R16, [R1+0x1290] ;  /* 0x0012900001107983 */ /* 0x000ee40000300a00 */
[----:B------:R-:W3:Y:S01]  /*75340*/  LDL.LU.64 R18, [R1+0x1298] ;  /* 0x0012980001127983 */ /* 0x000ee20000300a00 */
[----:B0-----:R-:W4:Y:S01]  /*75350*/  LDL.LU.64 R8, [R1+0x1250] ;  /* 0x0012500001087983 */ /* 0x001f220000300a00 */
[----:B-1----:R-:W2:Y:S02]  /*75360*/  LDL.LU.64 R10, [R1+0x1258] ;  /* 0x00125800010a7983 */ /* 0x002ea40000300a00 */
[----:B------:R-:W-:Y:S01]  /*75370*/  IMAD.MOV.U32 R13, RZ, RZ, R3 ;  /* 0x000000ffff0d7224 */ /* 0x000fe200078e0003 */
[----:B--2---:R-:W-:Y:S01]  /*75380*/  STL.64 [R1+0x5c88], R10 ;  /* 0x005c880a01007387 */ /* 0x004fe20000100a00 */
[----:B----4-:R0:W-:Y:S03]  /*75390*/  STL.64 [R1+0x5c80], R8 ;  /* 0x005c800801007387 */ /* 0x0101e60000100a00 */
[----:B0-----:R-:W2:Y:S01]  /*753a0*/  LDL.LU.64 R8, [R1+0x1280] ;  /* 0x0012800001087983 */ /* 0x001ea20000300a00 */
[----:B------:R-:W4:Y:S01]  /*753b0*/  LDL.LU.64 R10, [R1+0x1288] ;  /* 0x00128800010a7983 */ /* 0x000f220000300a00 */
[C---:B---3--:R-:W-:Y:S02]  /*753c0*/  HMMA.16816.F32.BF16 R12, R24.reuse, R12, R16 ;  /* 0x0000000c180c723c */ /* 0x048fe40000041810 */
[----:B----4-:R-:W-:Y:S01]  /*753d0*/  STL.64 [R1+0x5ca0], R10 ;  /* 0x005ca00a01007387 */ /* 0x010fe20000100a00 */
[----:B--2---:R0:W-:Y:S03]  /*753e0*/  STL.64 [R1+0x5c98], R8 ;  /* 0x005c980801007387 */ /* 0x0041e60000100a00 */
[----:B0-----:R-:W2:Y:S01]  /*753f0*/  LDL.LU.64 R8, [R1+0x1240] ;  /* 0x0012400001087983 */ /* 0x001ea20000300a00 */
[----:B------:R-:W2:Y:S02]  /*75400*/  LDL.LU.64 R10, [R1+0x1248] ;  /* 0x00124800010a7983 */ /* 0x000ea40000300a00 */
[----:B------:R-:W-:Y:S02]  /*75410*/  STL [R1+0x5be8], R6 ;  /* 0x005be80601007387 */ /* 0x000fe40000100800 */
[----:B------:R0:W-:Y:S01]  /*75420*/  STL [R1+0x5be4], R7 ;  /* 0x005be40701007387 */ /* 0x0001e20000100800 */
[----:B------:R-:W3:Y:S04]  /*75430*/  LDL.LU.64 R4, [R1+0x1220] ;  /* 0x0012200001047983 */ /* 0x000ee80000300a00 */
[----:B0-----:R-:W3:Y:S01]  /*75440*/  LDL.LU.64 R6, [R1+0x1228] ;  /* 0x0012280001067983 */ /* 0x001ee20000300a00 */
[----:B------:R-:W3:Y:S06]  /*75450*/  LDL.LU.64 R16, [R1+0x5ca8] ;  /* 0x005ca80001107983 */ /* 0x000eec0000300a00 */
[----:B------:R0:W-:Y:S02]  /*75460*/  STL.64 [R1+0x1200], R12 ;  /* 0x0012000c01007387 */ /* 0x0001e40000100a00 */
[----:B------:R-:W-:Y:S01]  /*75470*/  STL.64 [R1+0x1208], R14 ;  /* 0x0012080e01007387 */ /* 0x000fe20000100a00 */
[----:B0-----:R-:W4:Y:S01]  /*75480*/  LDL.LU.64 R12, [R1+0xb0] ;  /* 0x0000b000010c7983 */ /* 0x001f220000300a00 */
[C---:B--2---:R-:W-:Y:S03]  /*75490*/  HMMA.16816.F32.BF16 R8, R24.reuse, R20, R8 ;  /* 0x000000141808723c */ /* 0x044fe60000041808 */
[----:B----4-:R3:W-:Y:S05]  /*754a0*/  STL.64 [R1+0x5c68], R12 ;  /* 0x005c680c01007387 */ /* 0x0107ea0000100a00 */
[----:B---3--:R-:W-:Y:S07]  /*754b0*/  HMMA.16816.F32.BF16 R12, R24, R16, R4 ;  /* 0x00000010180c723c */ /* 0x008fee0000041804 */
[----:B------:R-:W-:Y:S11]  /*754c0*/  IMAD.MOV.U32 R6, RZ, RZ, R21 ;  /* 0x000000ffff067224 */ /* 0x000ff600078e0015 */
[----:B------:R-:W-:Y:S05]  /*754d0*/  @!UPT UIADD3 URZ, URZ, URZ, URZ ;  /* 0x0000003f3f3ff290 */ /* 0x000fea000fffe03f */
[----:B------:R0:W-:Y:S01]  /*754e0*/  STL.64 [R1+0x1220], R12 ;  /* 0x0012200c01007387 */ /* 0x0001e20000100a00 */
[----:B------:R1:W-:Y:S03]  /*754f0*/  STL.64 [R1+0x1228], R14 ;  /* 0x0012280e01007387 */ /* 0x0003e60000100a00 */
[----:B0-----:R-:W2:Y:S01]  /*75500*/  LDL.LU.64 R12, [R1+0x1210] ;  /* 0x00121000010c7983 */ /* 0x001ea20000300a00 */
[----:B-1----:R-:W2:Y:S02]  /*75510*/  LDL.LU.64 R14, [R1+0x1218] ;  /* 0x00121800010e7983 */ /* 0x002ea40000300a00 */
[----:B------:R-:W-:Y:S02]  /*75520*/  STL.64 [R1+0x1240], R8 ;  /* 0x0012400801007387 */ /* 0x000fe40000100a00 */
[----:B------:R0:W-:Y:S02]  /*75530*/  STL.64 [R1+0x1248], R10 ;  /* 0x0012480a01007387 */ /* 0x0001e40000100a00 */
[----:B0-----:R-:W3:Y:S01]  /*75540*/  LDL.LU.64 R10, [R1+0x5ca0] ;  /* 0x005ca000010a7983 */ /* 0x001ee20000300a00 */
[----:B------:R-:W3:Y:S02]  /*75550*/  LDL.LU.64 R8, [R1+0x5c98] ;  /* 0x005c980001087983 */ /* 0x000ee40000300a00 */
[----:B------:R-:W3:Y:S02]  /*75560*/  LDL.LU.64 R20, [R1+0x5c90] ;  /* 0x005c900001147983 */ /* 0x000ee40000300a00 */
[----:B------:R-:W-:-:S05]  /*75570*/  IMAD.MOV.U32 R7, RZ, RZ, R16 ;  /* 0x000000ffff077224 */ /* 0x000fca00078e0010 */
[----:B------:R-:W-:Y:S01]  /*75580*/  STL.64 [R1+0x5c48], R6 ;  /* 0x005c480601007387 */ /* 0x000fe20000100a00 */
[----:B------:R-:W4:Y:S01]  /*75590*/  LDL.LU.64 R4, [R1+0x10] ;  /* 0x0000100001047983 */ /* 0x000f220000300a00 */
[----:B---3--:R-:W-:Y:S01]  /*755a0*/  HMMA.16816.F32.BF16 R8, R24, R20, R8 ;  /* 0x000000141808723c */ /* 0x008fe20000041808 */
[----:B------:R-:W-:Y:S02]  /*755b0*/  IMAD.MOV.U32 R3, RZ, RZ, R20 ;  /* 0x000000ffff037224 */ /* 0x000fe400078e0014 */
[----:B------:R-:W-:Y:S11]  /*755c0*/  IMAD.MOV.U32 R29, RZ, RZ, R21 ;  /* 0x000000ffff1d7224 */ /* 0x000ff600078e0015 */
[----:B------:R-:W-:Y:S09]  /*755d0*/  @!UPT UIADD3 URZ, URZ, URZ, URZ ;  /* 0x0000003f3f3ff290 */ /* 0x000ff2000fffe03f */
[----:B------:R-:W-:Y:S01]  /*755e0*/  STL.64 [R1+0x1260], R8 ;  /* 0x0012600801007387 */ /* 0x000fe20000100a00 */
[----:B------:R0:W-:Y:S03]  /*755f0*/  STL.64 [R1+0x1268], R10 ;  /* 0x0012680a01007387 */ /* 0x0001e60000100a00 */
[----:B0-----:R-:W3:Y:S01]  /*75600*/  LDL.LU.64 R10, [R1+0x5c88] ;  /* 0x005c8800010a7983 */ /* 0x001ee20000300a00 */
[----:B------:R-:W3:Y:S02]  /*75610*/  LDL.LU.64 R8, [R1+0x5c80] ;  /* 0x005c800001087983 */ /* 0x000ee40000300a00 */
[----:B------:R-:W2:Y:S02]  /*75620*/  LDL.LU.64 R20, [R1+0x5c78] ;  /* 0x005c780001147983 */ /* 0x000ea40000300a00 */
[----:B------:R-:W-:Y:S02]  /*75630*/  STL [R1+0x5bc8], R3 ;  /* 0x005bc80301007387 */ /* 0x000fe40000100800 */
[----:B------:R-:W-:-:S02]  /*75640*/  IMAD.MOV.U32 R16, RZ, RZ, R17 ;  /* 0x000000ffff107224 */ /* 0x000fc400078e0011 */
[----:B----4-:R-:W-:Y:S02]  /*75650*/  IMAD.MOV.U32 R18, RZ, RZ, R5 ;  /* 0x000000ffff127224 */ /* 0x010fe400078e0005 */
[----:B------:R-:W-:Y:S01]  /*75660*/  IMAD.MOV.U32 R17, RZ, RZ, R4 ;  /* 0x000000ffff117224 */ /* 0x000fe200078e0004 */
[C---:B---3--:R-:W-:Y:S08]  /*75670*/  HMMA.16816.F32.BF16 R8, R24.reuse, R4, R8 ;  /* 0x000000041808723c */ /* 0x048ff00000041808 */
[----:B--2---:R-:W-:Y:S11]  /*75680*/  HMMA.16816.F32.BF16 R12, R24, R20, R12 ;  /* 0x00000014180c723c */ /* 0x004ff6000004180c */
[----:B------:R-:W-:Y:S04]  /*75690*/  @!UPT UIADD3 URZ, URZ, URZ, URZ ;  /* 0x0000003f3f3ff290 */ /* 0x000fe8000fffe03f */
[----:B------:R-:W-:Y:S01]  /*756a0*/  STL.64 [R1+0x1280], R8 ;  /* 0x0012800801007387 */ /* 0x000fe20000100a00 */
[----:B------:R0:W-:Y:S03]  /*756b0*/  STL.64 [R1+0x1288], R10 ;  /* 0x0012880a01007387 */ /* 0x0001e60000100a00 */
[----:B0-----:R-:W2:Y:S01]  /*756c0*/  LDL.LU R10, [R1+0x5c70] ;  /* 0x005c7000010a7983 */ /* 0x001ea20000300800 */
[----:B------:R-:W3:Y:S02]  /*756d0*/  LDL.LU.64 R4, [R1+0x11e0] ;  /* 0x0011e00001047983 */ /* 0x000ee40000300a00 */
[----:B------:R-:W3:Y:S02]  /*756e0*/  LDL.LU.64 R6, [R1+0x11e8] ;  /* 0x0011e80001067983 */ /* 0x000ee40000300a00 */
[----:B------:R-:W-:Y:S01]  /*756f0*/  STL [R1+0x5c60], R18 ;  /* 0x005c601201007387 */ /* 0x000fe20000100800 */
[----:B------:R-:W-:Y:S01]  /*75700*/  STL.64 [R1+0x5c58], R16 ;  /* 0x005c581001007387 */ /* 0x000fe20000100a00 */
[----:B------:R0:W-:Y:S02]  /*75710*/  STL.64 [R1+0x12a0], R12 ;  /* 0x0012a00c01007387 */ /* 0x0001e40000100a00 */
[----:B------:R-:W-:-:S02]  /*75720*/  IMAD.MOV.U32 R8, RZ, RZ, R20 ;  /* 0x000000ffff087224 */ /* 0x000fc400078e0014 */
[----:B------:R-:W-:Y:S01]  /*75730*/  IMAD.MOV.U32 R9, RZ, RZ, R21 ;  /* 0x000000ffff097224 */ /* 0x000fe200078e0015 */
[----:B------:R1:W-:Y:S04]  /*75740*/  STL.64 [R1+0x12a8], R14 ;  /* 0x0012a80e01007387 */ /* 0x0003e80000100a00 */
[----:B------:R-:W4:Y:S04]  /*75750*/  LDSM.16.MT88.4 R20, [R0+0x22000] ;  /* 0x022000000014783b */ /* 0x000f280000004200 */
[----:B0-----:R-:W2:Y:S01]  /*75760*/  LDL.LU.64 R12, [R1+0x1270] ;  /* 0x00127000010c7983 */ /* 0x001ea20000300a00 */
[----:B-1----:R-:W2:Y:S03]  /*75770*/  LDL.LU.64 R14, [R1+0x1278] ;  /* 0x00127800010e7983 */ /* 0x002ea60000300a00 */
[----:B------:R-:W2:Y:S01]  /*75780*/  LDL.LU.64 R16, [R1+0x11b0] ;  /* 0x0011b00001107983 */ /* 0x000ea20000300a00 */
[----:B------:R-:W2:Y:S03]  /*75790*/  LDL.LU.64 R18, [R1+0x11b8] ;  /* 0x0011b80001127983 */ /* 0x000ea60000300a00 */
[----:B------:R0:W-:Y:S04]  /*757a0*/  STL.64 [R1+0x5c38], R8 ;  /* 0x005c380801007387 */ /* 0x0001e80000100a00 */
[----:B0-----:R-:W2:Y:S04]  /*757b0*/  LDL.LU.64 R8, [R1+0x80] ;  /* 0x0000800001087983 */ /* 0x001ea80000300a00 */
[----:B--2---:R0:W-:Y:S04]  /*757c0*/  STL.64 [R1+0x5c40], R8 ;  /* 0x005c400801007387 */ /* 0x0041e80000100a00 */
[----:B0-----:R-:W2:Y:S04]  /*757d0*/  LDL.LU.64 R8, [R1+0x90] ;  /* 0x0000900001087983 */ /* 0x001ea80000300a00 */
[----:B--2---:R0:W-:Y:S04]  /*757e0*/  STL.64 [R1+0x5c50], R8 ;  /* 0x005c500801007387 */ /* 0x0041e80000100a00 */
[----:B0-----:R-:W2:Y:S01]  /*757f0*/  LDL.LU.64 R8, [R1+0xa0] ;  /* 0x0000a00001087983 */ /* 0x001ea20000300a00 */
[----:B------:R-:W-:Y:S02]  /*75800*/  STL [R1+0x5b98], R0 ;  /* 0x005b980001007387 */ /* 0x000fe40000100800 */
[----:B----4-:R-:W-:Y:S02]  /*75810*/  STL.64 [R1+0x5ac8], R22 ;  /* 0x005ac81601007387 */ /* 0x010fe40000100a00 */
[----:B------:R0:W-:Y:S02]  /*75820*/  STL.64 [R1+0x5ac0], R20 ;  /* 0x005ac01401007387 */ /* 0x0001e40000100a00 */
[----:B0-----:R-:W-:-:S02]  /*75830*/  IMAD.MOV.U32 R20, RZ, RZ, R10 ;  /* 0x000000ffff147224 */ /* 0x001fc400078e000a */
[----:B------:R-:W-:-:S07]  /*75840*/  IMAD.MOV.U32 R21, RZ, RZ, R2 ;  /* 0x000000ffff157224 */ /* 0x000fce00078e0002 */
[C---:B------:R-:W-:Y:S01]  /*75850*/  HMMA.16816.F32.BF16 R20, R24.reuse, R20, R12 ;  /* 0x000000141814723c */ /* 0x040fe2000004180c */
[----:B------:R-:W3:Y:S11]  /*75860*/  LDL.LU.64 R12, [R1+0x5c68] ;  /* 0x005c6800010c7983 */ /* 0x000ef60000300a00 */
[----:B------:R-:W-:Y:S11]  /*75870*/  @!UPT UIADD3 URZ, URZ, URZ, URZ ;  /* 0x0000003f3f3ff290 */ /* 0x000ff6000fffe03f */
[----:B------:R-:W-:Y:S01]  /*75880*/  STL.64 [R1+0x12c0], R20 ;  /* 0x0012c01401007387 */ /* 0x000fe20000100a00 */
[----:B------:R-:W-:Y:S01]  /*75890*/  STL.64 [R1+0x12c8], R22 ;  /* 0x0012c81601007387 */ /* 0x000fe20000100a00 */
[C---:B--2---:R-:W-:Y:S08]  /*758a0*/  HMMA.16816.F32.BF16 R16, R24.reuse, R8, R16 ;  /* 0x000000081810723c */ /* 0x044ff00000041810 */
[----:B---3--:R-:W-:Y:S01]  /*758b0*/  HMMA.16816.F32.BF16 R4, R24, R12, R4 ;  /* 0x0000000c1804723c */ /* 0x008fe20000041804 */
[----:B------:R-:W-:-:S02]  /*758c0*/  IMAD.MOV.U32 R0, RZ, RZ, R12 ;  /* 0x000000ffff007224 */ /* 0x000fc400078e000c */
[----:B------:R-:W-:Y:S11]  /*758d0*/  IMAD.MOV.U32 R28, RZ, RZ, R13 ;  /* 0x000000ffff1c7224 */ /* 0x000ff600078e000d */
[----:B------:R-:W-:Y:S09]  /*758e0*/  @!UPT UIADD3 URZ, URZ, URZ, URZ ;  /* 0x0000003f3f3ff290 */ /* 0x000ff2000fffe03f */
[----:B------:R0:W-:Y:S01]  /*758f0*/  STL.64 [R1+0x12e0], R4 ;  /* 0x0012e00401007387 */ /* 0x0001e20000100a00 */
[----:B------:R1:W-:Y:S02]  /*75900*/  STL [R1+0x12e8], R6 ;  /* 0x0012e80601007387 */ /* 0x0003e40000100800 */
[----:B------:R-:W-:Y:S01]  /*75910*/  IMAD.MOV.U32 R2, RZ, RZ, R7 ;  /* 0x000000ffff027224 */ /* 0x000fe200078e0007 */
[----:B0-----:R-:W2:Y:S01]  /*75920*/  LDL.LU.64 R4, [R1+0x1190] ;  /* 0x0011900001047983 */ /* 0x001ea20000300a00 */
[----:B-1----:R-:W2:Y:S02]  /*75930*/  LDL.LU.64 R6, [R1+0x1198] ;  /* 0x0011980001067983 */ /* 0x002ea40000300a00 */
[----:B------:R-:W3:Y:S02]  /*75940*/  LDL.LU.64 R20, [R1+0x1140] ;  /* 0x0011400001147983 */ /* 0x000ee40000300a00 */
[----:B------:R-:W3:Y:S01]  /*75950*/  LDL.LU.64 R22, [R1+0x1148] ;  /* 0x0011480001167983 */ /* 0x000ee20000300a00 */
[----:B------:R-:W4:Y:S01]  /*75960*/  LDL.LU.64 R12, [R1+0x1110] ;  /* 0x00111000010c7983 */ /* 0x000f220000300a00 */
[----:B------:R-:W4:Y:S02]  /*75970*/  LDL.LU.64 R14, [R1+0x1118] ;  /* 0x00111800010e7983 */ /* 0x000f240000300a00 */
[----:B------:R-:W-:Y:S02]  /*75980*/  STL [R1+0x4b78], R2 ;  /* 0x004b780201007387 */ /* 0x000fe40000100800 */
[----:B------:R-:W-:Y:S01]  /*75990*/  STL.64 [R1+0x1300], R16 ;  /* 0x0013001001007387 */ /* 0x000fe20000100a00 */
[----:B------:R0:W-:Y:S04]  /*759a0*/  STL.64 [R1+0x1308], R18 ;  /* 0x0013081201007387 */ /* 0x0001e80000100a00 */
[----:B0-----:R-:W2:Y:S01]  /*759b0*/  LDL.LU R18, [R1+0x5c60] ;  /* 0x005c600001127983 */ /* 0x001ea20000300800 */
[----:B------:R-:W3:Y:S02]  /*759c0*/  LDL.LU.64 R16, [R1+0x5c58] ;  /* 0x005c580001107983 */ /* 0x000ee40000300a00 */
[----:B------:R-:W-:-:S02]  /*759d0*/  IMAD.MOV.U32 R19, RZ, RZ, R8 ;  /* 0x000000ffff137224 */ /* 0x000fc400078e0008 */
[----:B------:R-:W-:Y:S02]  /*759e0*/  IMAD.MOV.U32 R3, RZ, RZ, R9 ;  /* 0x000000ffff037224 */ /* 0x000fe400078e0009 */
[----:B------:R-:W4:Y:S04]  /*759f0*/  LDL.LU.64 R8, [R1+0x5c50] ;  /* 0x005c500001087983 */ /* 0x000f280000300a00 */
[----:B--2---:R-:W-:Y:S01]  /*75a00*/  STL.64 [R1+0x5c08], R18 ;  /* 0x005c081201007387 */ /* 0x004fe20000100a00 */
[----:B---3--:R0:W-:Y:S03]  /*75a10*/  STL.64 [R1+0x5c00], R16 ;  /* 0x005c001001007387 */ /* 0x0081e60000100a00 */
[----:B0-----:R-:W2:Y:S01]  /*75a20*/  LDL.LU.64 R16, [R1+0x10e0] ;  /* 0x0010e00001107983 */ /* 0x001ea20000300a00 */
[----:B------:R-:W3:Y:S01]  /*75a30*/  LDL.LU.64 R18, [R1+0x10e8] ;  /* 0x0010e80001127983 */ /* 0x000ee20000300a00 */
[C---:B----4-:R-:W-:Y:S02]  /*75a40*/  HMMA.16816.F32.BF16 R4, R24.reuse, R8, R4 ;  /* 0x000000081804723c */ /* 0x050fe40000041804 */
[----:B---3--:R-:W-:Y:S01]  /*75a50*/  STL.64 [R1+0x5c30], R18 ;  /* 0x005c301201007387 */ /* 0x008fe20000100a00 */
[----:B--2---:R0:W-:Y:S03]  /*75a60*/  STL.64 [R1+0x5c28], R16 ;  /* 0x005c281001007387 */ /* 0x0041e60000100a00 */
[----:B0-----:R-:W2:Y:S11]  /*75a70*/  LDL.LU.64 R16, [R1+0x70] ;  /* 0x0000700001107983 */ /* 0x001eb60000300a00 */
[----:B------:R-:W-:Y:S06]  /*75a80*/  @!UPT UIADD3 URZ, URZ, URZ, URZ ;  /* 0x0000003f3f3ff290 */ /* 0x000fec000fffe03f */
[----:B------:R0:W-:Y:S02]  /*75a90*/  STL.64 [R1+0x1330], R4 ;  /* 0x0013300401007387 */ /* 0x0001e40000100a00 */
[----:B------:R1:W-:Y:S02]  /*75aa0*/  STL.64 [R1+0x1338], R6 ;  /* 0x0013380601007387 */ /* 0x0003e40000100a00 */
[----:B0-----:R-:W-:Y:S01]  /*75ab0*/  IMAD.MOV.U32 R4, RZ, RZ, R8 ;  /* 0x000000ffff047224 */ /* 0x001fe200078e0008 */
[----:B-1----:R-:W3:Y:S01]  /*75ac0*/  LDL.LU.64 R6, [R1+0x5c48] ;  /* 0x005c480001067983 */ /* 0x002ee20000300a00 */
[----:B------:R-:W-:Y:S02]  /*75ad0*/  IMAD.MOV.U32 R5, RZ, RZ, R9 ;  /* 0x000000ffff057224 */ /* 0x000fe400078e0009 */
[----:B------:R-:W4:Y:S01]  /*75ae0*/  LDL.LU.64 R8, [R1+0x5c40] ;  /* 0x005c400001087983 */ /* 0x000f220000300a00 */
[C---:B--2---:R-:W-:Y:S08]  /*75af0*/  HMMA.16816.F32.BF16 R12, R24.reuse, R16, R12 ;  /* 0x00000010180c723c */ /* 0x044ff0000004180c */
[----:B----4-:R-:W-:Y:S01]  /*75b00*/  HMMA.16816.F32.BF16 R20, R24, R8, R20 ;  /* 0x000000081814723c */ /* 0x010fe20000041814 */
[----:B------:R-:W-:-:S02]  /*75b10*/  IMAD.MOV.U32 R11, RZ, RZ, R16 ;  /* 0x000000ffff0b7224 */ /* 0x000fc400078e0010 */
[----:B------:R-:W-:Y:S11]  /*75b20*/  IMAD.MOV.U32 R10, RZ, RZ, R17 ;  /* 0x000000ffff0a7224 */ /* 0x000ff600078e0011 */
[----:B------:R-:W-:Y:S02]  /*75b30*/  @!UPT UIADD3 URZ, URZ, URZ, URZ ;  /* 0x0000003f3f3ff290 */ /* 0x000fe4000fffe03f */
[----:B------:R-:W-:-:S07]  /*75b40*/  IMAD.MOV.U32 R2, RZ, RZ, R15 ;  /* 0x000000ffff027224 */ /* 0x000fce00078e000f */
[----:B------:R-:W-:Y:S01]  /*75b50*/  STL.64 [R1+0x1350], R20 ;  /* 0x0013501401007387 */ /* 0x000fe20000100a00 */
[----:B------:R0:W-:Y:S02]  /*75b60*/  STL.64 [R1+0x1358], R22 ;  /* 0x0013581601007387 */ /* 0x0001e40000100a00 */
[----:B0-----:R-:W-:Y:S02]  /*75b70*/  IMAD.MOV.U32 R23, RZ, RZ, R8 ;  /* 0x000000ffff177224 */ /* 0x001fe400078e0008 */
[----:B------:R-:W-:Y:S02]  /*75b80*/  IMAD.MOV.U32 R22, RZ, RZ, R9 ;  /* 0x000000ffff167224 */ /* 0x000fe400078e0009 */
[----:B------:R-:W2:Y:S01]  /*75b90*/  LDL.LU.64 R8, [R1+0x5c38] ;  /* 0x005c380001087983 */ /* 0x000ea20000300a00 */
[----:B------:R-:W4:Y:S02]  /*75ba0*/  LDL.LU.64 R18, [R1+0x5c30] ;  /* 0x005c300001127983 */ /* 0x000f240000300a00 */
[----:B------:R-:W4:Y:S02]  /*75bb0*/  LDL.LU.64 R16, [R1+0x5c28] ;  /* 0x005c280001107983 */ /* 0x000f240000300a00 */
[----:B------:R-:W-:Y:S01]  /*75bc0*/  STL.64 [R1+0x1370], R12 ;  /* 0x0013700c01007387 */ /* 0x000fe20000100a00 */
[----:B------:R0:W-:Y:S04]  /*75bd0*/  STL [R1+0x1378], R14 ;  /* 0x0013780e01007387 */ /* 0x0001e80000100800 */
[----:B0-----:R-:W2:Y:S01]  /*75be0*/  LDL.LU.64 R14, [R1+0x5c20] ;  /* 0x005c2000010e7983 */ /* 0x001ea20000300a00 */
[----:B------:R-:W4:Y:S02]  /*75bf0*/  LDL.LU.64 R12, [R1+0x5c18] ;  /* 0x005c1800010c7983 */ /* 0x000f240000300a00 */
[----:B----4-:R-:W-:Y:S01]  /*75c00*/  HMMA.16816.F32.BF16 R16, R24, R12, R16 ;  /* 0x0000000c1810723c */ /* 0x010fe20000041810 */
[----:B--2---:R-:W-:-:S02]  /*75c10*/  IMAD.MOV.U32 R20, RZ, RZ, R8 ;  /* 0x000000ffff147224 */ /* 0x004fc400078e0008 */
[----:B------:R-:W-:Y:S01]  /*75c20*/  IMAD.MOV.U32 R21, RZ, RZ, R9 ;  /* 0x000000ffff157224 */ /* 0x000fe200078e0009 */
[----:B------:R-:W2:Y:S01]  /*75c30*/  LDL.LU R8, [R1+0x5c14] ;  /* 0x005c140001087983 */ /* 0x000ea20000300800 */
[----:B------:R-:W2:Y:S03]  /*75c40*/  LDL.LU R9, [R1+0x5c10] ;  /* 0x005c100001097983 */ /* 0x000ea60000300800 */
[----:B------:R-:W-:Y:S01]  /*75c50*/  STL.64 [R1+0x5b58], R20 ;  /* 0x005b581401007387 */ /* 0x000fe20000100a00 */
[----:B------:R-:W-:Y:S11]  /*75c60*/  STL [R1+0x4cf8], R2 ;  /* 0x004cf80201007387 */ /* 0x000ff60000100800 */
[----:B------:R-:W-:Y:S03]  /*75c70*/  @!UPT UIADD3 URZ, URZ, URZ, URZ ;  /* 0x0000003f3f3ff290 */ /* 0x000fe6000fffe03f */
[----:B------:R-:W-:Y:S01]  /*75c80*/  STL.64 [R1+0x1390], R16 ;  /* 0x0013901001007387 */ /* 0x000fe20000100a00 */
[----:B------:R0:W-:Y:S03]  /*75c90*/  STL.64 [R1+0x1398], R18 ;  /* 0x0013981201007387 */ /* 0x0001e60000100a00 */
[----:B0-----:R-:W4:Y:S01]  /*75ca0*/  LDL.LU.64 R18, [R1+0x5c08] ;  /* 0x005c080001127983 */ /* 0x001f220000300a00 */
[----:B------:R-:W2:Y:S02]  /*75cb0*/  LDL.LU.64 R16, [R1+0x5c00] ;  /* 0x005c000001107983 */ /* 0x000ea40000300a00 */
[----:B------:R-:W-:Y:S02]  /*75cc0*/  STL.64 [R1+0x5ad8], R14 ;  /* 0x005ad80e01007387 */ /* 0x000fe40000100a00 */
[----:B------:R0:W-:Y:S02]  /*75cd0*/  STL.64 [R1+0x5ad0], R12 ;  /* 0x005ad00c01007387 */ /* 0x0001e40000100a00 */
[----:B0-----:R-:W-:-:S02]  /*75ce0*/  IMAD.MOV.U32 R12, RZ, RZ, R11 ;  /* 0x000000ffff0c7224 */ /* 0x001fc400078e000b */
[----:B------:R-:W-:Y:S01]  /*75cf0*/  IMAD.MOV.U32 R13, RZ, RZ, R10 ;  /* 0x000000ffff0d7224 */ /* 0x000fe200078e000a */
[----:B------:R-:W2:Y:S01]  /*75d00*/  LDL.LU R11, [R1+0x5bf8] ;  /* 0x005bf800010b7983 */ /* 0x000ea20000300800 */
[----:B------:R-:W2:Y:S03]  /*75d10*/  LDL.LU R10, [R1+0x5bf4] ;  /* 0x005bf400010a7983 */ /* 0x000ea60000300800 */
[----:B------:R0:W-:Y:S01]  /*75d20*/  STL.64 [R1+0x5af0], R12 ;  /* 0x005af00c01007387 */ /* 0x0001e20000100a00 */
[----:B------:R-:W2:Y:S02]  /*75d30*/  LDL.LU.64 R20, [R1+0x1080] ;  /* 0x0010800001147983 */ /* 0x000ea40000300a00 */
[----:B0-----:R-:W-:Y:S02]  /*75d40*/  IMAD.MOV.U32 R12, RZ, RZ, R23 ;  /* 0x000000ffff0c7224 */ /* 0x001fe400078e0017 */
[----:B------:R-:W-:-:S02]  /*75d50*/  IMAD.MOV.U32 R13, RZ, RZ, R22 ;  /* 0x000000ffff0d7224 */ /* 0x000fc400078e0016 */
[----:B------:R-:W2:Y:S03]  /*75d60*/  LDL.LU.64 R22, [R1+0x1088] ;  /* 0x0010880001167983 */ /* 0x000ea60000300a00 */
[----:B------:R0:W-:Y:S02]  /*75d70*/  STL.64 [R1+0x5b08], R12 ;  /* 0x005b080c01007387 */ /* 0x0001e40000100a00 */
[----:B0-----:R-:W2:Y:S01]  /*75d80*/  LDL.LU.64 R12, [R1+0x10b0] ;  /* 0x0010b000010c7983 */ /* 0x001ea20000300a00 */
[----:B------:R-:W2:Y:S02]  /*75d90*/  LDL.LU.64 R14, [R1+0x10b8] ;  /* 0x0010b800010e7983 */ /* 0x000ea40000300a00 */
[----:B--2---:R-:W-:Y:S11]  /*75da0*/  HMMA.16816.F32.BF16 R12, R24, R8, R12 ;  /* 0x00000008180c723c */ /* 0x004ff6000004180c */
[----:B------:R-:W-:Y:S11]  /*75db0*/  @!UPT UIADD3 URZ, URZ, URZ, URZ ;  /* 0x0000003f3f3ff290 */ /* 0x000ff6000fffe03f */
[----:B------:R-:W-:Y:S01]  /*75dc0*/  @!UPT UIADD3 URZ, URZ, URZ, URZ ;  /* 0x0000003f3f3ff290 */ /* 0x000fe2000fffe03f */
[----:B------:R0:W-:Y:S01]  /*75dd0*/  STL.64 [R1+0x13c0], R12 ;  /* 0x0013c00c01007387 */ /* 0x0001e20000100a00 */
[----:B------:R-:W-:Y:S02]  /*75de0*/  STL.64 [R1+0x13c8], R14 ;  /* 0x0013c80e01007387 */ /* 0x000fe40000100a00 */
[----:B0-----:R-:W-:Y:S02]  /*75df0*/  IMAD.MOV.U32 R12, RZ, RZ, R4 ;  /* 0x000000ffff0c7224 */ /* 0x001fe400078e0004 */
[----:B------:R-:W-:Y:S01]  /*75e00*/  IMAD.MOV.U32 R13, RZ, RZ, R5 ;  /* 0x000000ffff0d7224 */ /* 0x000fe200078e0005 */
[----:B------:R-:W2:Y:S01]  /*75e10*/  LDL.LU R4, [R1+0x5bf0] ;  /* 0x005bf00001047983 */ /* 0x000ea20000300800 */
[----:B------:R-:W2:Y:S03]  /*75e20*/  LDL.LU R5, [R1+0x5bec] ;  /* 0x005bec0001057983 */ /* 0x000ea60000300800 */
[----:B------:R-:W-:Y:S01]  /*75e30*/  STL.64 [R1+0x5b20], R12 ;  /* 0x005b200c01007387 */ /* 0x000fe20000100a00 */
[----:B------:R-:W-:Y:S02]  /*75e40*/  STL.64 [R1+0x5ae8], R10 ;  /* 0x005ae80a01007387 */ /* 0x000fe40000100a00 */
[----:B------:R0:W-:Y:S02]  /*75e50*/  STL.64 [R1+0x5ae0], R8 ;  /* 0x005ae00801007387 */ /* 0x0001e40000100a00 */
[----:B0-----:R-:W2:Y:S01]  /*75e60*/  LDL.LU.64 R8, [R1+0xfa0] ;  /* 0x000fa00001087983 */ /* 0x001ea20000300a00 */
[----:B------:R-:W2:Y:S03]  /*75e70*/  LDL.LU.64 R10, [R1+0xfa8] ;  /* 0x000fa800010a7983 */ /* 0x000ea60000300a00 */
[----:B--2---:R-:W-:Y:S01]  /*75e80*/  STL.64 [R1+0x5b68], R10 ;  /* 0x005b680a01007387 */ /* 0x004fe20000100a00 */
[----:B------:R0:W-:Y:S03]  /*75e90*/  STL.64 [R1+0x5b60], R8 ;  /* 0x005b600801007387 */ /* 0x0001e60000100a00 */
[----:B0-----:R-:W2:Y:S01]  /*75ea0*/  LDL.LU R8, [R1+0x30] ;  /* 0x0000300001087983 */ /* 0x001ea20000300800 */
[----:B---3--:R-:W-:-:S02]  /*75eb0*/  IMAD.MOV.U32 R9, RZ, RZ, R6 ;  /* 0x000000ffff097224 */ /* 0x008fc400078e0006 */
[----:B------:R-:W3:Y:S03]  /*75ec0*/  LDL.LU R6, [R1+0x5be8] ;  /* 0x005be80001067983 */ /* 0x000ee60000300800 */
[----:B--2---:R0:W-:Y:S02]  /*75ed0*/  STL.64 [R1+0x5b78], R8 ;  /* 0x005b780801007387 */ /* 0x0041e40000100a00 */
[----:B0-----:R-:W-:Y:S02]  /*75ee0*/  IMAD.MOV.U32 R8, RZ, RZ, R7 ;  /* 0x000000ffff087224 */ /* 0x001fe400078e0007 */
[----:B------:R-:W-:Y:S01]  /*75ef0*/  IMAD.MOV.U32 R9, RZ, RZ, R16 ;  /* 0x000000ffff097224 */ /* 0x000fe200078e0010 */
[----:B------:R-:W2:Y:S01]  /*75f00*/  LDL.LU R7, [R1+0x5be4] ;  /* 0x005be40001077983 */ /* 0x000ea20000300800 */
[----:B------:R-:W2:Y:S03]  /*75f10*/  LDL.LU R16, [R1+0x5be0] ;  /* 0x005be00001107983 */ /* 0x000ea60000300800 */
[----:B------:R0:W-:Y:S02]  /*75f20*/  STL.64 [R1+0x5ba0], R8 ;  /* 0x005ba00801007387 */ /* 0x0001e40000100a00 */
[----:B0-----:R-:W-:Y:S07]  /*75f30*/  HMMA.16816.F32.BF16 R8, R24, R4, R20 ;  /* 0x000000041808723c */ /* 0x001fee0000041814 */
[----:B------:R-:W-:-:S02]  /*75f40*/  IMAD.MOV.U32 R24, RZ, RZ, R17 ;  /* 0x000000ffff187224 */ /* 0x000fc400078e0011 */
[----:B------:R-:W2:Y:S01]  /*75f50*/  LDL.LU R17, [R1+0x5bdc] ;  /* 0x005bdc0001117983 */ /* 0x000ea20000300800 */
[----:B----4-:R-:W-:Y:S11]  /*75f60*/  IMAD.MOV.U32 R25, RZ, RZ, R18 ;  /* 0x000000ffff197224 */ /* 0x010ff600078e0012 */
[----:B------:R-:W-:Y:S02]  /*75f70*/  @!UPT UIADD3 URZ, URZ, URZ, URZ ;  /* 0x0000003f3f3ff290 */ /* 0x000fe4000fffe03f */
[----:B------:R0:W-:Y:S01]  /*75f80*/  STL.64 [R1+0x13b0], R8 ;  /* 0x0013b00801007387 */ /* 0x0001e20000100a00 */
[----:B------:R1:W-:Y:S02]  /*75f90*/  STL.64 [R1+0x13b8], R10 ;  /* 0x0013b80a01007387 */ /* 0x0003e40000100a00 */
[----:B------:R-:W4:Y:S01]  /*75fa0*/  LDL.LU R18, [R1+0x5bd8] ;  /* 0x005bd80001127983 */ /* 0x000f220000300800 */
[----:B0-----:R-:W2:Y:S01]  /*75fb0*/  LDL.LU.64 R8, [R1+0x1040] ;  /* 0x0010400001087983 */ /* 0x001ea20000300a00 */
[----:B-1----:R-:W2:Y:S03]  /*75fc0*/  LDL.LU.64 R10, [R1+0x1048] ;  /* 0x00104800010a7983 */ /* 0x002ea60000300a00 */
[----:B--2---:R-:W-:Y:S01]  /*75fd0*/  STL.64 [R1+0x5bb0], R10 ;  /* 0x005bb00a01007387 */ /* 0x004fe20000100a00 */
[----:B------:R0:W-:Y:S02]  /*75fe0*/  STL.64 [R1+0x5ba8], R8 ;  /* 0x005ba80801007387 */ /* 0x0001e40000100a00 */
[----:B0-----:R-:W-:-:S02]  /*75ff0*/  IMAD.MOV.U32 R8, RZ, RZ, R7 ;  /* 0x000000ffff087224 */ /* 0x001fc400078e0007 */
[----:B---3--:R-:W-:Y:S01]  /*76000*/  IMAD.MOV.U32 R9, RZ, RZ, R6 ;  /* 0x000000ffff097224 */ /* 0x008fe200078e0006 */
[----:B------:R-:W2:Y:S01]  /*76010*/  LDL.LU R7, [R1+0x5bd4] ;  /* 0x005bd40001077983 */ /* 0x000ea20000300800 */
[----:B------:R-:W2:Y:S02]  /*76020*/  LDL.LU R6, [R1+0x5bd0] ;  /* 0x005bd00001067983 */ /* 0x000ea40000300800 */
[----:B------:R0:W-:Y:S02]  /*76030*/  STL.64 [R1+0x5b70], R24 ;  /* 0x005b701801007387 */ /* 0x0001e40000100a00 */
[----:B0-----:R-:W3:Y:S01]  /*76040*/  LDL.LU.64 R24, [R1+0x1000] ;  /* 0x0010000001187983 */ /* 0x001ee20000300a00 */
[----:B------:R-:W2:Y:S03]  /*76050*/  LDL.LU.64 R26, [R1+0x1008] ;  /* 0x00100800011a7983 */ /* 0x000ea60000300a00 */
[----:B--2---:R-:W-:Y:S01]  /*76060*/  STL.64 [R1+0x5b88], R26 ;  /* 0x005b881a01007387 */ /* 0x004fe20000100a00 */
[----:B---3--:R0:W-:Y:S03]  /*76070*/  STL.64 [R1+0x5b80], R24 ;  /* 0x005b801801007387 */ /* 0x0081e60000100a00 */
[----:B0-----:R-:W2:Y:S01]  /*76080*/  LDL.LU.64 R24, [R1+0x1030] ;  /* 0x0010300001187983 */ /* 0x001ea20000300a00 */
[----:B------:R-:W3:Y:S02]  /*76090*/  LDL.LU.64 R26, [R1+0x1038] ;  /* 0x00103800011a7983 */ /* 0x000ee40000300a00 */
[----:B------:R-:W-:Y:S01]  /*760a0*/  IMAD.MOV.U32 R12, RZ, RZ, R19 ;  /* 0x000000ffff0c7224 */ /* 0x000fe200078e0013 */
[----:B---3--:R-:W-:Y:S01]  /*760b0*/  STL.64 [R1+0x5bc0], R26 ;  /* 0x005bc01a01007387 */ /* 0x008fe20000100a00 */
[----:B--2---:R0:W-:Y:S03]  /*760c0*/  STL.64 [R1+0x5bb8], R24 ;  /* 0x005bb81801007387 */ /* 0x0041e60000100a00 */
[----:B0-----:R-:W4:Y:S01]  /*760d0*/  LDL.LU.64 R24, [R1+0x1060] ;  /* 0x0010600001187983 */ /* 0x001f220000300a00 */
[----:B------:R-:W4:Y:S02]  /*760e0*/  LDL.LU.64 R26, [R1+0x1068] ;  /* 0x00106800011a7983 */ /* 0x000f240000300a00 */
[----:B------:R-:W2:Y:S02]  /*760f0*/  LDL.LU.64 R20, [R1+0xfe0] ;  /* 0x000fe00001147983 */ /* 0x000ea40000300a00 */
[----:B------:R-:W2:Y:S01]  /*76100*/  LDL.LU.64 R22, [R1+0xfe8] ;  /* 0x000fe80001167983 */ /* 0x000ea20000300a00 */
[----:B------:R-:W4:Y:S01]  /*76110*/  LDL.LU R19, [R1+0x5bcc] ;  /* 0x005bcc0001137983 */ /* 0x000f220000300800 */
[----:B------:R-:W-:-:S02]  /*76120*/  IMAD.MOV.U32 R13, RZ, RZ, R3 ;  /* 0x000000ffff0d7224 */ /* 0x000fc400078e0003 */
[----:B------:R-:W3:Y:S03]  /*76130*/  LDL.LU R3, [R1+0x5bc8] ;  /* 0x005bc80001037983 */ /* 0x000ee60000300800 */
[----:B------:R0:W-:Y:S04]  /*76140*/  STL.64 [R1+0x5b38], R12 ;  /* 0x005b380c01007387 */ /* 0x0001e80000100a00 */
[----:B0-----:R-:W2:Y:S01]  /*76150*/  LDL.LU R12, [R1+0x50] ;  /* 0x00005000010c7983 */ /* 0x001ea20000300800 */
[----:B------:R-:W2:Y:S02]  /*76160*/  LDL.LU R13, [R1+0x54] ;  /* 0x00005400010d7983 */ /* 0x000ea40000300800 */
[----:B------:R-:W-:Y:S02]  /*76170*/  STL.64 [R1+0x5b00], R6 ;  /* 0x005b000601007387 */ /* 0x000fe40000100a00 */
[----:B------:R0:W-:Y:S02]  /*76180*/  STL.64 [R1+0x5af8], R4 ;  /* 0x005af80401007387 */ /* 0x0001e40000100a00 */
[----:B0-----:R-:W2:Y:S01]  /*76190*/  LDL.LU.64 R4, [R1+0xfc0] ;  /* 0x000fc00001047983 */ /* 0x001ea20000300a00 */
[----:B------:R-:W2:Y:S01]  /*761a0*/  LDL.LU.64 R6, [R1+0xfc8] ;  /* 0x000fc80001067983 */ /* 0x000ea20000300a00 */
[C---:B----4-:R-:W-:Y:S02]  /*761b0*/  HMMA.16816.F32.BF16 R8, R16.reuse, R8, R24 ;  /* 0x000000081008723c */ /* 0x050fe40000041818 */
[----:B------:R-:W4:Y:S01]  /*761c0*/  LDL.LU.64 R26, [R1+0x5bc0] ;  /* 0x005bc000011a7983 */ /* 0x000f220000300a00 */
[----:B------:R-:W4:Y:S11]  /*761d0*/  LDL.LU.64 R24, [R1+0x5bb8] ;  /* 0x005bb80001187983 */ /* 0x000f360000300a00 */
[----:B------:R-:W-:Y:S09]  /*761e0*/  @!UPT UIADD3 URZ, URZ, URZ, URZ ;  /* 0x0000003f3f3ff290 */ /* 0x000ff2000fffe03f */
[----:B------:R-:W-:Y:S01]  /*761f0*/  STL.64 [R1+0x1430], R8 ;  /* 0x0014300801007387 */ /* 0x000fe20000100a00 */
[----:B------:R0:W-:Y:S03]  /*76200*/  STL.64 [R1+0x1438], R10 ;  /* 0x0014380a01007387 */ /* 0x0001e60000100a00 */
[----:B0-----:R-:W2:Y:S01]  /*76210*/  LDL.LU.64 R10, [R1+0x5bb0] ;  /* 0x005bb000010a7983 */ /* 0x001ea20000300a00 */
[----:B------:R-:W2:Y:S02]  /*76220*/  LDL.LU.64 R8, [R1+0x5ba8] ;  /* 0x005ba80001087983 */ /* 0x000ea40000300a00 */
[----:B--2---:R-:W-:Y:S01]  /*76230*/  HMMA.16816.F32.BF16 R12, R16, R12, R8 ;  /* 0x0000000c100c723c */ /* 0x004fe20000041808 */
[----:B------:R-:W4:Y:S11]  /*76240*/  LDL.LU.64 R8, [R1+0x5ba0] ;  /* 0x005ba00001087983 */ /* 0x000f360000300a00 */
[----:B------:R-:W-:Y:S11]  /*76250*/  @!UPT UIADD3 URZ, URZ, URZ, URZ ;  /* 0x0000003f3f3ff290 */ /* 0x000ff6000fffe03f */
[----:B------:R0:W-:Y:S01]  /*76260*/  STL.64 [R1+0x1420], R12 ;  /* 0x0014200c01007387 */ /* 0x0001e20000100a00 */
[----:B------:R-:W-:Y:S02]  /*76270*/  STL.64 [R1+0x1428], R14 ;  /* 0x0014280e01007387 */ /* 0x000fe40000100a00 */
[----:B0-----:R-:W-:Y:S02]  /*76280*/  IMAD.MOV.U32 R12, RZ, RZ, R0 ;  /* 0x000000ffff0c7224 */ /* 0x001fe400078e0000 */
[----:B------:R-:W-:Y:S01]  /*76290*/  IMAD.MOV.U32 R13, RZ, RZ, R28 ;  /* 0x000000ffff0d7224 */ /* 0x000fe200078e001c */
[----:B------:R-:W2:Y:S01]  /*762a0*/  LDL.LU R0, [R1+0x5b98] ;  /* 0x005b980001007983 */ /* 0x000ea20000300800 */
[----:B------:R-:W2:Y:S03]  /*762b0*/  LDL.LU R28, [R1+0x5b94] ;  /* 0x005b9400011c7983 */ /* 0x000ea60000300800 */
[----:B------:R3:W-:Y:S02]  /*762c0*/  STL.64 [R1+0x5b50], R12 ;  /* 0x005b500c01007387 */ /* 0x0007e40000100a00 */
[----:B---3--:R-:W-:-:S02]  /*762d0*/  IMAD.MOV.U32 R12, RZ, RZ, R3 ;  /* 0x000000ffff0c7224 */ /* 0x008fc400078e0003 */
[----:B------:R-:W3:Y:S01]  /*762e0*/  LDL.LU R3, [R1+0x5b90] ;  /* 0x005b900001037983 */ /* 0x000ee20000300800 */
[----:B----4-:R-:W-:Y:S03]  /*762f0*/  HMMA.16816.F32.BF16 R8, R16, R8, R24 ;  /* 0x000000081008723c */ /* 0x010fe60000041818 */
[----:B------:R-:W4:Y:S01]  /*76300*/  LDL.LU.64 R26, [R1+0x5b88] ;  /* 0x005b8800011a7983 */ /* 0x000f220000300a00 */
[----:B------:R-:W4:Y:S11]  /*76310*/  LDL.LU.64 R24, [R1+0x5b80] ;  /* 0x005b800001187983 */ /* 0x000f360000300a00 */
[----:B------:R-:W-:Y:S08]  /*76320*/  @!UPT UIADD3 URZ, URZ, URZ, URZ ;  /* 0x0000003f3f3ff290 */ /* 0x000ff0000fffe03f */
[----:B------:R0:W-:Y:S01]  /*76330*/  STL.64 [R1+0x1410], R8 ;  /* 0x0014100801007387 */ /* 0x0001e20000100a00 */
[----:B------:R4:W-:Y:S03]  /*76340*/  STL.64 [R1+0x1418], R10 ;  /* 0x0014180a01007387 */ /* 0x0009e60000100a00 */
[----:B0-----:R-:W4:Y:S01]  /*76350*/  LDL.LU.64 R8, [R1+0x5b78] ;  /* 0x005b780001087983 */ /* 0x001f220000300a00 */
[----:B------:R-:W-:-:S07]  /*76360*/  IMAD.MOV.U32 R13, RZ, RZ, R29 ;  /* 0x000000ffff0d7224 */ /* 0x000fce00078e001d */
[C---:B------:R-:W-:Y:S08]  /*76370*/  HMMA.16816.F32.BF16 R12, R16.reuse, R12, R20 ;  /* 0x0000000c100c723c */ /* 0x040ff00000041814 */
[C---:B----4-:R-:W-:Y:S01]  /*76380*/  HMMA.16816.F32.BF16 R8, R16.reuse, R8, R24 ;  /* 0x000000081008723c */ /* 0x050fe20000041818 */
[----:B------:R-:W4:Y:S11]  /*76390*/  LDL.LU.64 R24, [R1+0x5b70] ;  /* 0x005b700001187983 */ /* 0x000f360000300a00 */
[----:B------:R-:W-:Y:S11]  /*763a0*/  @!UPT UIADD3 URZ, URZ, URZ, URZ ;  /* 0x0000003f3f3ff290 */ /* 0x000ff6000fffe03f */
[----:B------:R-:W-:Y:S01]  /*763b0*/  STL.64 [R1+0x1400], R8 ;  /* 0x0014000801007387 */ /* 0x000fe20000100a00 */
[----:B------:R0:W-:Y:S03]  /*763c0*/  STL.64 [R1+0x1408], R10 ;  /* 0x0014080a01007387 */ /* 0x0001e60000100a00 */
[----:B0-----:R-:W3:Y:S01]  /*763d0*/  LDL.LU.64 R10, [R1+0x5b68] ;  /* 0x005b6800010a7983 */ /* 0x001ee20000300a00 */
[----:B------:R-:W3:Y:S02]  /*763e0*/  LDL.LU.64 R8, [R1+0x5b60] ;  /* 0x005b600001087983 */ /* 0x000ee40000300a00 */
[----:B------:R-:W3:Y:S02]  /*763f0*/  LDL.LU.64 R20, [R1+0x5b58] ;  /* 0x005b580001147983 */ /* 0x000ee40000300a00 */
[----:B------:R-:W-:Y:S01]  /*76400*/  STL.64 [R1+0x13f0], R12 ;  /* 0x0013f00c01007387 */ /* 0x000fe20000100a00 */
[----:B------:R4:W-:Y:S02]  /*76410*/  STL.64 [R1+0x13f8], R14 ;  /* 0x0013f80e01007387 */ /* 0x0009e40000100a00 */
[C---:B----4-:R-:W-:Y:S02]  /*76420*/  HMMA.16816.F32.BF16 R12, R16.reuse, R24, R4 ;  /* 0x00000018100c723c */ /* 0x050fe40000041804 */
[----:B--2---:R-:W0:Y:S06]  /*76430*/  LDSM.16.MT88.4 R24, [R0+0x22080] ;  /* 0x022080000018783b */ /* 0x004e2c0000004200 */
[C---:B---3--:R-:W-:Y:S11]  /*76440*/  HMMA.16816.F32.BF16 R4, R16.reuse, R20, R8 ;  /* 0x000000141004723c */ /* 0x048ff60000041808 */
[----:B------:R-:W-:Y:S11]  /*76450*/  @!UPT UIADD3 URZ, URZ, URZ, URZ ;  /* 0x0000003f3f3ff290 */ /* 0x000ff6000fffe03f */
[----:B------:R-:W-:Y:S01]  /*76460*/  @!UPT UIADD3 URZ, URZ, URZ, URZ ;  /* 0x0000003f3f3ff290 */ /* 0x000fe2000fffe03f */
[----:B------:R-:W-:Y:S01]  /*76470*/  STL.64 [R1+0x14a0], R4 ;  /* 0x0014a00401007387 */ /* 0x000fe20000100a00 */
[----:B------:R1:W-:Y:S02]  /*76480*/  STL.64 [R1+0x13e0], R12 ;  /* 0x0013e00c01007387 */ /* 0x0003e40000100a00 */
[----:B------:R2:W-:Y:S02]  /*76490*/  STL.64 [R1+0x13e8], R14 ;  /* 0x0013e80e01007387 */ /* 0x0005e40000100a00 */
[----:B------:R3:W-:Y:S02]  /*764a0*/  STL [R1+0x14a8], R6 ;  /* 0x0014a80601007387 */ /* 0x0007e40000100800 */
[----:B------:R-:W-:Y:S01]  /*764b0*/  IMAD.MOV.U32 R29, RZ, RZ, R7 ;  /* 0x000000ffff1d7224 */ /* 0x000fe200078e0007 */
[----:B-1----:R-:W4:Y:S01]  /*764c0*/  LDL.LU.64 R12, [R1+0xf70] ;  /* 0x000f7000010c7983 */ /* 0x002f220000300a00 */
[----:B--2---:R-:W4:Y:S02]  /*764d0*/  LDL.LU.64 R14, [R1+0xf78] ;  /* 0x000f7800010e7983 */ /* 0x004f240000300a00 */
[----:B------:R-:W2:Y:S02]  /*764e0*/  LDL.LU.64 R4, [R1+0xce0] ;  /* 0x000ce00001047983 */ /* 0x000ea40000300a00 */
[----:B---3--:R-:W3:Y:S02]  /*764f0*/  LDL.LU.64 R6, [R1+0xce8] ;  /* 0x000ce80001067983 */ /* 0x008ee40000300a00 */
[----:B---3--:R-:W-:Y:S01]  /*76500*/  STL.64 [R1+0x5b18], R6 ;  /* 0x005b180601007387 */ /* 0x008fe20000100a00 */
[----:B--2---:R1:W-:Y:S03]  /*76510*/  STL.64 [R1+0x5b10], R4 ;  /* 0x005b100401007387 */ /* 0x0043e60000100a00 */
[----:B-1----:R-:W2:Y:S01]  /*76520*/  LDL.LU.64 R4, [R1+0xd00] ;  /* 0x000d000001047983 */ /* 0x002ea20000300a00 */
[----:B------:R-:W3:Y:S03]  /*76530*/  LDL.LU.64 R6, [R1+0xd08] ;  /* 0x000d080001067983 */ /* 0x000ee60000300a00 */
[----:B---3--:R-:W-:Y:S01]  /*76540*/  STL.64 [R1+0x5b30], R6 ;  /* 0x005b300601007387 */ /* 0x008fe20000100a00 */
[----:B--2---:R1:W-:Y:S03]  /*76550*/  STL.64 [R1+0x5b28], R4 ;  /* 0x005b280401007387 */ /* 0x0043e60000100a00 */
[----:B-1----:R-:W2:Y:S01]  /*76560*/  LDL.LU.64 R4, [R1+0xd10] ;  /* 0x000d100001047983 */ /* 0x002ea20000300a00 */
[----:B------:R-:W3:Y:S03]  /*76570*/  LDL.LU.64 R6, [R1+0xd18] ;  /* 0x000d180001067983 */ /* 0x000ee60000300a00 */
[----:B---3--:R-:W-:Y:S01]  /*76580*/  STL.64 [R1+0x5b48], R6 ;  /* 0x005b480601007387 */ /* 0x008fe20000100a00 */
[----:B--2---:R1:W-:Y:S03]  /*76590*/  STL.64 [R1+0x5b40], R4 ;  /* 0x005b400401007387 */ /* 0x0043e60000100a00 */
[----:B-1----:R-:W2:Y:S01]  /*765a0*/  LDL.LU.64 R4, [R1+0xd30] ;  /* 0x000d300001047983 */ /* 0x002ea20000300a00 */
[----:B------:R-:W2:Y:S02]  /*765b0*/  LDL.LU.64 R6, [R1+0xd38] ;  /* 0x000d380001067983 */ /* 0x000ea40000300a00 */
[----:B------:R-:W3:Y:S02]  /*765c0*/  LDL.LU.64 R8, [R1+0xcc0] ;  /* 0x000cc00001087983 */ /* 0x000ee40000300a00 */
[----:B------:R-:W3:Y:S01]  /*765d0*/  LDL.LU.64 R10, [R1+0xcc8] ;  /* 0x000cc800010a7983 */ /* 0x000ee20000300a00 */
[----:B------:R-:W2:Y:S01]  /*765e0*/  LDL.LU.64 R20, [R1+0xca0] ;  /* 0x000ca00001147983 */ /* 0x000ea20000300a00 */
[----:B------:R-:W2:Y:S02]  /*765f0*/  LDL.LU.64 R22, [R1+0xca8] ;  /* 0x000ca80001167983 */ /* 0x000ea40000300a00 */
[----:B------:R-:W-:Y:S02]  /*76600*/  STL [R1+0x4ae8], R29 ;  /* 0x004ae81d01007387 */ /* 0x000fe40000100800 */
[----:B0-----:R-:W-:Y:S01]  /*76610*/  STL.64 [R1+0x59c0], R26 ;  /* 0x0059c01a01007387 */ /* 0x001fe20000100a00 */
[----:B------:R0:W-:Y:S04]  /*76620*/  STL.64 [R1+0x59b8], R24 ;  /* 0x0059b81801007387 */ /* 0x0001e80000100a00 */
[----:B0-----:R-:W4:Y:S01]  /*76630*/  LDL.LU.64 R24, [R1+0xc0] ;  /* 0x0000c00001187983 */ /* 0x001f220000300a00 */
[----:B------:R-:W2:Y:S01]  /*76640*/  LDL.64 R26, [R1+0xc8] ;  /* 0x0000c800011a7983 */ /* 0x000ea20000100a00 */
[C---:B----4-:R-:W-:Y:S11]  /*76650*/  HMMA.16816.F32.BF16 R12, R16.reuse, R24, R12 ;  /* 0x00000018100c723c */ /* 0x050ff6000004180c */
[----:B------:R-:W-:Y:S11]  /*76660*/  @!UPT UIADD3 URZ, URZ, URZ, URZ ;  /* 0x0000003f3f3ff290 */ /* 0x000ff6000fffe03f */
[----:B------:R-:W-:Y:S01]  /*76670*/  @!UPT UIADD3 URZ, URZ, URZ, URZ ;  /* 0x0000003f3f3ff290 */ /* 0x000fe2000fffe03f */
[----:B------:R0:W-:Y:S01]  /*76680*/  STL.64 [R1+0x15d0], R12 ;  /* 0x0015d00c01007387 */ /* 0x0001e20000100a00 */
[----:B------:R-:W-:Y:S03]  /*76690*/  STL.64 [R1+0x15d8], R14 ;  /* 0x0015d80e01007387 */ /* 0x000fe60000100a00 */
[----:B0-----:R-:W4:Y:S01]  /*766a0*/  LDL.LU.64 R12, [R1+0x5b50] ;  /* 0x005b5000010c7983 */ /* 0x001f220000300a00 */
[----:B--2---:R0:W-:Y:S02]  /*766b0*/  STL.64 [R1+0x5a40], R26 ;  /* 0x005a401a01007387 */ /* 0x0041e40000100a00 */
[----:B------:R-:W2:Y:S01]  /*766c0*/  LDL.LU.64 R24, [R1+0xc70] ;  /* 0x000c700001187983 */ /* 0x000ea20000300a00 */
[----:B0-----:R-:W2:Y:S01]  /*766d0*/  LDL.LU.64 R26, [R1+0xc78] ;  /* 0x000c7800011a7983 */ /* 0x001ea20000300a00 */
[C---:B----4-:R-:W-:Y:S03]  /*766e0*/  HMMA.16816.F32.BF16 R12, R16.reuse, R12, R4 ;  /* 0x0000000c100c723c */ /* 0x050fe60000041804 */
[----:B------:R-:W4:Y:S01]  /*766f0*/  LDL.LU.64 R6, [R1+0x5b48] ;  /* 0x005b480001067983 */ /* 0x000f220000300a00 */
[----:B------:R-:W4:Y:S11]  /*76700*/  LDL.LU.64 R4, [R1+0x5b40] ;  /* 0x005b400001047983 */ /* 0x000f360000300a00 */
[----:B------:R-:W-:Y:S08]  /*76710*/  @!UPT UIADD3 URZ, URZ, URZ, URZ ;  /* 0x0000003f3f3ff290 */ /* 0x000ff0000fffe03f */
[----:B------:R0:W-:Y:S01]  /*76720*/  STL.64 [R1+0x15c0], R12 ;  /* 0x0015c00c01007387 */ /* 0x0001e20000100a00 */
[----:B------:R4:W-:Y:S03]  /*76730*/  STL.64 [R1+0x15c8], R14 ;  /* 0x0015c80e01007387 */ /* 0x0009e60000100a00 */
[----:B0-----:R-:W4:Y:S02]  /*76740*/  LDL.LU.64 R12, [R1+0x5b38] ;  /* 0x005b3800010c7983 */ /* 0x001f240000300a00 */
[C---:B----4-:R-:W-:Y:S02]  /*76750*/  HMMA.16816.F32.BF16 R12, R16.reuse, R12, R4 ;  /* 0x0000000c100c723c */ /* 0x050fe40000041804 */
[----:B------:R-:W4:Y:S01]  /*76760*/  LDL.LU.64 R6, [R1+0x5b30] ;  /* 0x005b300001067983 */ /* 0x000f220000300a00 */
[----:B------:R-:W4:Y:S11]  /*76770*/  LDL.LU.64 R4, [R1+0x5b28] ;  /* 0x005b280001047983 */ /* 0x000f360000300a00 */
[----:B------:R-:W-:Y:S09]  /*76780*/  @!UPT UIADD3 URZ, URZ, URZ, URZ ;  /* 0x0000003f3f3ff290 */ /* 0x000ff2000fffe03f */
        /* <DEDUP_REMOVED lines=12> */
[----:B------:R-:W2:Y:S11]  /*76850*/  LDL.LU.64 R4, [R1+0x5af8] ;  /* 0x005af80001047983 */ /* 0x000eb60000300a00 */
[----:B------:R-:W-:Y:S09]  /*76860*/  @!UPT UIADD3 URZ, URZ, URZ, URZ ;  /* 0x0000003f3f3ff290 */ /* 0x000ff2000fffe03f */
[----:B------:R0:W-:Y:S01]  /*76870*/  STL.64 [R1+0x1590], R12 ;  /* 0x0015900c01007387 */ /* 0x0001e20000100a00 */
[----:B------:R3:W-:Y:S03]  /*76880*/  STL.64 [R1+0x1598], R14 ;  /* 0x0015980e01007387 */ /* 0x0007e60000100a00 */
[----:B0-----:R-:W3:Y:S02]  /*76890*/  LDL.LU.64 R12, [R1+0x5af0] ;  /* 0x005af000010c7983 */ /* 0x001ee40000300a00 */
[C---:B---3--:R-:W-:Y:S02]  /*768a0*/  HMMA.16816.F32.BF16 R12, R16.reuse, R12, R8 ;  /* 0x0000000c100c723c */ /* 0x048fe40000041808 */
[----:B------:R-:W3:Y:S01]  /*768b0*/  LDL.LU.64 R10, [R1+0x5ae8] ;  /* 0x005ae800010a7983 */ /* 0x000ee20000300a00 */
        /* <DEDUP_REMOVED lines=13> */
[----:B------:R0:W-:Y:S02]  /*76990*/  STL.64 [R1+0x59f0], R14 ;  /* 0x0059f00e01007387 */ /* 0x0001e40000100a00 */
[----:B------:R-:W2:Y:S01]  /*769a0*/  LDL.LU.64 R12, [R1+0xc90] ;  /* 0x000c9000010c7983 */ /* 0x000ea20000300a00 */
[----:B0-----:R-:W2:Y:S01]  /*769b0*/  LDL.LU.64 R14, [R1+0xc98] ;  /* 0x000c9800010e7983 */ /* 0x001ea20000300a00 */
[----:B---3--:R0:W-:Y:S01]  /*769c0*/  STL.64 [R1+0x5a70], R10 ;  /* 0x005a700a01007387 */ /* 0x0081e20000100a00 */
[C---:B--2---:R-:W-:Y:S08]  /*769d0*/  HMMA.16816.F32.BF16 R12, R16.reuse, R8, R12 ;  /* 0x00000008100c723c */ /* 0x044ff0000004180c */
[----:B0-----:R-:W-:Y:S11]  /*769e0*/  HMMA.16816.F32.BF16 R8, R16, R4, R24 ;  /* 0x000000041008723c */ /* 0x001ff60000041818 */
[----:B------:R-:W-:Y:S04]  /*769f0*/  @!UPT UIADD3 URZ, URZ, URZ, URZ ;  /* 0x0000003f3f3ff290 */ /* 0x000fe8000fffe03f */
[----:B------:R-:W-:Y:S01]  /*76a00*/  STL.64 [R1+0x1560], R12 ;  /* 0x0015600c01007387 */ /* 0x000fe20000100a00 */
[----:B------:R-:W-:Y:S02]  /*76a10*/  STL.64 [R1+0x1568], R14 ;  /* 0x0015680e01007387 */ /* 0x000fe40000100a00 */
[----:B------:R-:W2:Y:S05]  /*76a20*/  LDL R26, [R1+0x58] ;  /* 0x00005800011a7983 */ /* 0x000eaa0000100800 */
[----:B------:R-:W-:Y:S01]  /*76a30*/  STL.64 [R1+0x1550], R8 ;  /* 0x0015500801007387 */ /* 0x000fe20000100a00 */
[----:B------:R-:W-:Y:S01]  /*76a40*/  STL.64 [R1+0x1558], R10 ;  /* 0x0015580a01007387 */ /* 0x000fe20000100a00 */
[----:B------:R-:W2:Y:S03]  /*76a50*/  LDL R27, [R1+0x5c] ;  /* 0x00005c00011b7983 */ /* 0x000ea60000100800 */
[----:B--2---:R0:W-:Y:S04]  /*76a60*/  STL.64 [R1+0x5aa8], R26 ;  /* 0x005aa81a01007387 */ /* 0x0041e80000100a00 */
[----:B0-----:R-:W2:Y:S04]  /*76a70*/  LDL R26, [R1+0x68] ;  /* 0x00006800011a7983 */ /* 0x001ea80000100800 */
[----:B------:R-:W2:Y:S01]  /*76a80*/  LDL R27, [R1+0x6c] ;  /* 0x00006c00011b7983 */ /* 0x000ea20000100800 */
[----:B------:R-:W3:Y:S02]  /*76a90*/  LDL.LU R12, [R1+0x3b0] ;  /* 0x0003b000010c7983 */ /* 0x000ee40000300800 */
[----:B------:R-:W3:Y:S02]  /*76aa0*/  LDL.LU R13, [R1+0x3b4] ;  /* 0x0003b400010d7983 */ /* 0x000ee40000300800 */
[----:B------:R-:W2:Y:S01]  /*76ab0*/  LDL.LU R14, [R1+0x3b8] ;  /* 0x0003b800010e7983 */ /* 0x000ea20000300800 */
[----:B------:R-:W2:Y:S04]  /*76ac0*/  LDL.LU R15, [R1+0x3bc] ;  /* 0x0003bc00010f7983 */ /* 0x000ea80000300800 */
[----:B--2---:R-:W-:Y:S01]  /*76ad0*/  STL.64 [R1+0x5ab8], R14 ;  /* 0x005ab80e01007387 */ /* 0x004fe20000100a00 */
[----:B---3--:R0:W-:Y:S03]  /*76ae0*/  STL.64 [R1+0x5ab0], R12 ;  /* 0x005ab00c01007387 */ /* 0x0081e60000100a00 */
[----:B0-----:R-:W2:Y:S01]  /*76af0*/  LDL.LU R12, [R1+0x3c0] ;  /* 0x0003c000010c7983 */ /* 0x001ea20000300800 */
[----:B------:R-:W2:Y:S02]  /*76b00*/  LDL.LU R13, [R1+0x3c4] ;  /* 0x0003c400010d7983 */ /* 0x000ea40000300800 */
[----:B------:R-:W2:Y:S02]  /*76b10*/  LDL.LU R14, [R1+0x3c8] ;  /* 0x0003c800010e7983 */ /* 0x000ea40000300800 */
[----:B------:R-:W2:Y:S01]  /*76b20*/  LDL.LU R15, [R1+0x3cc] ;  /* 0x0003cc00010f7983 */ /* 0x000ea20000300800 */
[----:B------:R-:W3:Y:S04]  /*76b30*/  LDL R10, [R1+0x28] ;  /* 0x00002800010a7983 */ /* 0x000ee80000100800 */
[----:B------:R-:W3:Y:S04]  /*76b40*/  LDL R11, [R1+0x2c] ;  /* 0x00002c00010b7983 */ /* 0x000ee80000100800 */
[----:B---3--:R0:W-:Y:S01]  /*76b50*/  STL.64 [R1+0x5a88], R10 ;  /* 0x005a880a01007387 */ /* 0x0081e20000100a00 */
[----:B------:R-:W3:Y:S02]  /*76b60*/  LDL.LU R16, [R1+0x370] ;  /* 0x0003700001107983 */ /* 0x000ee40000300800 */
[----:B------:R-:W3:Y:S02]  /*76b70*/  LDL.LU R17, [R1+0x374] ;  /* 0x0003740001117983 */ /* 0x000ee40000300800 */
[----:B------:R-:W2:Y:S01]  /*76b80*/  LDL.LU R18, [R1+0x378] ;  /* 0x0003780001127983 */ /* 0x000ea20000300800 */
[----:B------:R-:W2:Y:S04]  /*76b90*/  LDL.LU R19, [R1+0x37c] ;  /* 0x00037c0001137983 */ /* 0x000ea80000300800 */
[----:B0-----:R-:W2:Y:S04]  /*76ba0*/  LDL.64 R10, [R1+0x38] ;  /* 0x00003800010a7983 */ /* 0x001ea80000100a00 */
[----:B--2---:R0:W-:Y:S01]  /*76bb0*/  STL.64 [R1+0x5aa0], R10 ;  /* 0x005aa00a01007387 */ /* 0x0041e20000100a00 */
[----:B------:R-:W2:Y:S02]  /*76bc0*/  LDL.LU R8, [R1+0x3a0] ;  /* 0x0003a00001087983 */ /* 0x000ea40000300800 */
[----:B------:R-:W2:Y:S01]  /*76bd0*/  LDL.LU R9, [R1+0x3a4] ;  /* 0x0003a40001097983 */ /* 0x000ea20000300800 */
[----:B0-----:R-:W2:Y:S01]  /*76be0*/  LDL.LU R10, [R1+0x3a8] ;  /* 0x0003a800010a7983 */ /* 0x001ea20000300800 */
[----:B------:R-:W2:Y:S02]  /*76bf0*/  LDL.LU R11, [R1+0x3ac] ;  /* 0x0003ac00010b7983 */ /* 0x000ea40000300800 */
[----:B------:R-:W-:Y:S02]  /*76c00*/  STL.64 [R1+0x5a80], R18 ;  /* 0x005a801201007387 */ /* 0x000fe40000100a00 */
[----:B---3--:R0:W-:Y:S02]  /*76c10*/  STL.64 [R1+0x5a78], R16 ;  /* 0x005a781001007387 */ /* 0x0081e40000100a00 */
[----:B0-----:R-:W3:Y:S01]  /*76c20*/  LDL.LU R16, [R1+0x380] ;  /* 0x0003800001107983 */ /* 0x001ee20000300800 */
[----:B------:R-:W3:Y:S02]  /*76c30*/  LDL.LU R17, [R1+0x384] ;  /* 0x0003840001117983 */ /* 0x000ee40000300800 */
[----:B------:R-:W2:Y:S02]  /*76c40*/  LDL.LU R18, [R1+0x388] ;  /* 0x0003880001127983 */ /* 0x000ea40000300800 */
[----:B------:R-:W2:Y:S01]  /*76c50*/  LDL.LU R19, [R1+0x38c] ;  /* 0x00038c0001137983 */ /* 0x000ea20000300800 */
[C---:B------:R-:W-:Y:S01]  /*76c60*/  HMMA.16816.F32.BF16 R24, R20.reuse, R26, R12 ;  /* 0x0000001a1418723c */ /* 0x040fe2000004180c */
[----:B--2---:R-:W-:Y:S01]  /*76c70*/  STL.64 [R1+0x5a98], R18 ;  /* 0x005a981201007387 */ /* 0x004fe20000100a00 */
[----:B---3--:R0:W-:Y:S03]  /*76c80*/  STL.64 [R1+0x5a90], R16 ;  /* 0x005a901001007387 */ /* 0x0081e60000100a00 */
[----:B0-----:R-:W2:Y:S01]  /*76c90*/  LDL.LU R16, [R1+0x390] ;  /* 0x0003900001107983 */ /* 0x001ea20000300800 */
[----:B------:R-:W2:Y:S02]  /*76ca0*/  LDL.LU R17, [R1+0x394] ;  /* 0x0003940001117983 */ /* 0x000ea40000300800 */
[----:B------:R-:W2:Y:S02]  /*76cb0*/  LDL.LU R18, [R1+0x398] ;  /* 0x0003980001127983 */ /* 0x000ea40000300800 */
[----:B------:R-:W2:Y:S01]  /*76cc0*/  LDL.LU R19, [R1+0x39c] ;  /* 0x00039c0001137983 */ /* 0x000ea20000300800 */
[----:B------:R-:W3:Y:S01]  /*76cd0*/  LDL R5, [R1+0xe00] ;  /* 0x000e000001057983 */ /* 0x000ee20000100800 */
[----:B----4-:R0:W-:Y:S03]  /*76ce0*/  STL.64 [R1+0x5a68], R6 ;  /* 0x005a680601007387 */ /* 0x0101e60000100a00 */
[----:B---3--:R-:W-:Y:S01]  /*76cf0*/  STL [R1+0x5a64], R5 ;  /* 0x005a640501007387 */ /* 0x008fe20000100800 */
[----:B0-----:R-:W3:Y:S02]  /*76d00*/  LDL.64 R6, [R1+0x18] ;  /* 0x0000180001067983 */ /* 0x001ee40000100a00 */
[----:B------:R-:W4:Y:S02]  /*76d10*/  LDL.LU.64 R14, [R1+0x5ab8] ;  /* 0x005ab800010e7983 */ /* 0x000f240000300a00 */
[----:B------:R-:W4:Y:S03]  /*76d20*/  LDL.LU.64 R12, [R1+0x5ab0] ;  /* 0x005ab000010c7983 */ /* 0x000f260000300a00 */
[----:B------:R-:W-:Y:S01]  /*76d30*/  STL.64 [R1+0x1540], R24 ;  /* 0x0015401801007387 */ /* 0x000fe20000100a00 */
[----:B------:R0:W-:Y:S03]  /*76d40*/  STL.64 [R1+0x1548], R26 ;  /* 0x0015481a01007387 */ /* 0x0001e60000100a00 */
[----:B0-----:R-:W4:Y:S02]  /*76d50*/  LDL.LU.64 R26, [R1+0x5aa8] ;  /* 0x005aa800011a7983 */ /* 0x001f240000300a00 */
[C---:B----4-:R-:W-:Y:S02]  /*76d60*/  HMMA.16816.F32.BF16 R12, R20.reuse, R26, R12 ;  /* 0x0000001a140c723c */ /* 0x050fe4000004180c */
[----:B------:R-:W4:Y:S11]  /*76d70*/  LDL.64 R26, [R1+0x8] ;  /* 0x00000800011a7983 */ /* 0x000f360000100a00 */
[----:B------:R-:W-:Y:S10]  /*76d80*/  @!UPT UIADD3 URZ, URZ, URZ, URZ ;  /* 0x0000003f3f3ff290 */ /* 0x000ff4000fffe03f */
[----:B------:R-:W-:Y:S01]  /*76d90*/  STL.64 [R1+0x1530], R12 ;  /* 0x0015300c01007387 */ /* 0x000fe20000100a00 */
[----:B------:R0:W-:Y:S03]  /*76da0*/  STL.64 [R1+0x1538], R14 ;  /* 0x0015380e01007387 */ /* 0x0001e60000100a00 */
[----:B0-----:R-:W2:Y:S04]  /*76db0*/  LDL R14, [R1+0xa8] ;  /* 0x0000a800010e7983 */ /* 0x001ea80000100800 */
[----:B------:R-:W2:Y:S04]  /*76dc0*/  LDL R15, [R1+0xac] ;  /* 0x0000ac00010f7983 */ /* 0x000ea80000100800 */
[----:B--2---:R0:W-:Y:S04]  /*76dd0*/  STL.64 [R1+0x5a28], R14 ;  /* 0x005a280e01007387 */ /* 0x0041e80000100a00 */
[----:B0-----:R-:W2:Y:S04]  /*76de0*/  LDL R14, [R1+0x48] ;  /* 0x00004800010e7983 */ /* 0x001ea80000100800 */
[----:B------:R-:W2:Y:S02]  /*76df0*/  LDL R15, [R1+0x4c] ;  /* 0x00004c00010f7983 */ /* 0x000ea40000100800 */
[C---:B--2---:R-:W-:Y:S02]  /*76e00*/  HMMA.16816.F32.BF16 R12, R20.reuse, R14, R8 ;  /* 0x0000000e140c723c */ /* 0x044fe40000041808 */
[----:B------:R-:W2:Y:S11]  /*76e10*/  LDL.LU.64 R10, [R1+0x5aa0] ;  /* 0x005aa000010a7983 */ /* 0x000eb60000300a00 */
[----:B------:R-:W-:Y:S10]  /*76e20*/  @!UPT UIADD3 URZ, URZ, URZ, URZ ;  /* 0x0000003f3f3ff290 */ /* 0x000ff4000fffe03f */
[----:B------:R0:W-:Y:S01]  /*76e30*/  STL.64 [R1+0x1520], R12 ;  /* 0x0015200c01007387 */ /* 0x0001e20000100a00 */
[----:B------:R1:W-:Y:S03]  /*76e40*/  STL.64 [R1+0x1528], R14 ;  /* 0x0015280e01007387 */ /* 0x0003e60000100a00 */
[----:B0-----:R-:W2:Y:S01]  /*76e50*/  LDL.LU R12, [R1+0x730] ;  /* 0x00073000010c7983 */ /* 0x001ea20000300800 */
[----:B------:R-:W2:Y:S02]  /*76e60*/  LDL.LU R13, [R1+0x734] ;  /* 0x00073400010d7983 */ /* 0x000ea40000300800 */
[----:B-1----:R-:W2:Y:S02]  /*76e70*/  LDL.LU R14, [R1+0x738] ;  /* 0x00073800010e7983 */ /* 0x002ea40000300800 */
[----:B------:R-:W2:Y:S02]  /*76e80*/  LDL.LU R15, [R1+0x73c] ;  /* 0x00073c00010f7983 */ /* 0x000ea40000300800 */
[----:B--2---:R-:W-:Y:S01]  /*76e90*/  STL.64 [R1+0x5a38], R14 ;  /* 0x005a380e01007387 */ /* 0x004fe20000100a00 */
[----:B------:R0:W-:Y:S03]  /*76ea0*/  STL.64 [R1+0x5a30], R12 ;  /* 0x005a300c01007387 */ /* 0x0001e60000100a00 */
[----:B0-----:R-:W2:Y:S01]  /*76eb0*/  LDL.LU R12, [R1+0x740] ;  /* 0x00074000010c7983 */ /* 0x001ea20000300800 */
[----:B------:R-:W2:Y:S02]  /*76ec0*/  LDL.LU R13, [R1+0x744] ;  /* 0x00074400010d7983 */ /* 0x000ea40000300800 */
[----:B------:R-:W2:Y:S02]  /*76ed0*/  LDL.LU R14, [R1+0x748] ;  /* 0x00074800010e7983 */ /* 0x000ea40000300800 */
[----:B------:R-:W2:Y:S01]  /*76ee0*/  LDL.LU R15, [R1+0x74c] ;  /* 0x00074c00010f7983 */ /* 0x000ea20000300800 */
[C---:B------:R-:W-:Y:S01]  /*76ef0*/  HMMA.16816.F32.BF16 R16, R20.reuse, R10, R16 ;  /* 0x0000000a1410723c */ /* 0x040fe20000041810 */
[----:B------:R-:W-:Y:S01]  /*76f00*/  IMAD.MOV.U32 R29, RZ, RZ, R11 ;  /* 0x000000ffff1d7224 */ /* 0x000fe200078e000b */
[----:B--2---:R-:W-:Y:S01]  /*76f10*/  STL.64 [R1+0x5a50], R14 ;  /* 0x005a500e01007387 */ /* 0x004fe20000100a00 */
[----:B------:R0:W-:Y:S03]  /*76f20*/  STL.64 [R1+0x5a48], R12 ;  /* 0x005a480c01007387 */ /* 0x0001e60000100a00 */
[----:B0-----:R-:W4:Y:S01]  /*76f30*/  LDL.LU R12, [R1+0x750] ;  /* 0x00075000010c7983 */ /* 0x001f220000300800 */
[----:B------:R-:W4:Y:S02]  /*76f40*/  LDL.LU R13, [R1+0x754] ;  /* 0x00075400010d7983 */ /* 0x000f240000300800 */
[----:B------:R-:W4:Y:S02]  /*76f50*/  LDL.LU R14, [R1+0x758] ;  /* 0x00075800010e7983 */ /* 0x000f240000300800 */
[----:B------:R-:W4:Y:S11]  /*76f60*/  LDL.LU R15, [R1+0x75c] ;  /* 0x00075c00010f7983 */ /* 0x000f360000300800 */
[----:B------:R-:W-:Y:S01]  /*76f70*/  @!UPT UIADD3 URZ, URZ, URZ, URZ ;  /* 0x0000003f3f3ff290 */ /* 0x000fe2000fffe03f */
[----:B------:R-:W-:Y:S01]  /*76f80*/  STL.64 [R1+0x1510], R16 ;  /* 0x0015101001007387 */ /* 0x000fe20000100a00 */
[----:B------:R0:W-:Y:S03]  /*76f90*/  STL.64 [R1+0x1518], R18 ;  /* 0x0015181201007387 */ /* 0x0001e60000100a00 */
        /* <DEDUP_REMOVED lines=8> */
[----:B------:R0:W-:Y:S02]  /*77020*/  STL.64 [R1+0x1508], R10 ;  /* 0x0015080a01007387 */ /* 0x0001e40000100a00 */
[----:B---3--:R-:W-:Y:S01]  /*77030*/  IMAD.MOV.U32 R9, RZ, RZ, R6 ;  /* 0x000000ffff097224 */ /* 0x008fe200078e0006 */
[----:B0-----:R-:W3:Y:S01]  /*77040*/  LDL.LU.64 R10, [R1+0x5a70] ;  /* 0x005a7000010a7983 */ /* 0x001ee20000300a00 */
[----:B------:R-:W-:Y:S01]  /*77050*/  IMAD.MOV.U32 R8, RZ, RZ, R7 ;  /* 0x000000ffff087224 */ /* 0x000fe200078e0007 */
[C---:B--2---:R-:W-:Y:S02]  /*77060*/  HMMA.16816.F32.BF16 R16, R20.reuse, R6, R16 ;  /* 0x000000061410723c */ /* 0x044fe40000041810 */
[----:B------:R-:W2:Y:S01]  /*77070*/  LDL.LU.64 R6, [R1+0x5a68] ;  /* 0x005a680001067983 */ /* 0x000ea20000300a00 */
[----:B------:R-:W2:Y:S11]  /*77080*/  LDL.LU R5, [R1+0x5a64] ;  /* 0x005a640001057983 */ /* 0x000eb60000300800 */
[----:B------:R-:W-:Y:S09]  /*77090*/  @!UPT UIADD3 URZ, URZ, URZ, URZ ;  /* 0x0000003f3f3ff290 */ /* 0x000ff2000fffe03f */
[----:B------:R-:W-:Y:S01]  /*770a0*/  STL [R1+0x14f4], R17 ;  /* 0x0014f41101007387 */ /* 0x000fe20000100800 */
[----:B------:R-:W-:Y:S02]  /*770b0*/  STL.64 [R1+0x14f8], R18 ;  /* 0x0014f81201007387 */ /* 0x000fe40000100a00 */
[----:B------:R-:W-:Y:S01]  /*770c0*/  IMAD.MOV.U32 R4, RZ, RZ, R16 ;  /* 0x000000ffff047224 */ /* 0x000fe200078e0010 */
[----:B----4-:R-:W-:Y:S01]  /*770d0*/  HMMA.16816.F32.BF16 R12, R20, R26, R12 ;  /* 0x0000001a140c723c */ /* 0x010fe2000004180c */
[----:B------:R-:W-:Y:S01]  /*770e0*/  STL [R1+0x5974], R8 ;  /* 0x0059740801007387 */ /* 0x000fe20000100800 */
[----:B------:R-:W-:Y:S02]  /*770f0*/  STL [R1+0x5970], R9 ;  /* 0x0059700901007387 */ /* 0x000fe40000100800 */
[----:B------:R-:W-:Y:S02]  /*77100*/  STL [R1+0x4950], R4 ;  /* 0x0049500401007387 */ /* 0x000fe40000100800 */
[----:B------:R-:W-:-:S02]  /*77110*/  IMAD.MOV.U32 R2, RZ, RZ, R26 ;  /* 0x000000ffff027224 */ /* 0x000fc400078e001a */
[----:B------:R-:W-:Y:S01]  /*77120*/  IMAD.MOV.U32 R0, RZ, RZ, R27 ;  /* 0x000000ffff007224 */ /* 0x000fe200078e001b */
[----:B--2---:R-:W0:Y:S04]  /*77130*/  LDSM.16.MT88.4 R16, [R5+0x22100] ;  /* 0x022100000510783b */ /* 0x004e280000004200 */
[----:B0-----:R0:W-:Y:S01]  /*77140*/  STL.64 [R1+0x58b0], R18 ;  /* 0x0058b01201007387 */ /* 0x0011e20000100a00 */
[----:B------:R1:W-:Y:S02]  /*77150*/  STL.64 [R1+0x58a8], R16 ;  /* 0x0058a81001007387 */ /* 0x0003e40000100a00 */
[----:B0-----:R-:W-:Y:S01]  /*77160*/  IMAD.MOV.U32 R18, RZ, RZ, R3 ;  /* 0x000000ffff127224 */ /* 0x001fe200078e0003 */
[----:B-1----:R-:W2:Y:S01]  /*77170*/  LDL.LU R16, [R1+0x720] ;  /* 0x0007200001107983 */ /* 0x002ea20000300800 */
[----:B------:R-:W-:-:S02]  /*77180*/  IMAD.MOV.U32 R17, RZ, RZ, R6 ;  /* 0x000000ffff117224 */ /* 0x000fc400078e0006 */
[----:B------:R-:W4:Y:S02]  /*77190*/  LDL.LU R6, [R1+0x5a60] ;  /* 0x005a600001067983 */ /* 0x000f240000300800 */
[----:B------:R-:W2:Y:S02]  /*771a0*/  LDL.LU R3, [R1+0x5a5c] ;  /* 0x005a5c0001037983 */ /* 0x000ea40000300800 */
[----:B------:R-:W-:Y:S02]  /*771b0*/  IMAD.MOV.U32 R19, RZ, RZ, R28 ;  /* 0x000000ffff137224 */ /* 0x000fe400078e001c */
[----:B------:R-:W2:Y:S01]  /*771c0*/  LDL.LU R28, [R1+0x5a58] ;  /* 0x005a5800011c7983 */ /* 0x000ea20000300800 */
[----:B------:R-:W-:Y:S02]  /*771d0*/  STL.64 [R1+0x14e0], R12 ;  /* 0x0014e00c01007387 */ /* 0x000fe40000100a00 */
[----:B------:R0:W-:Y:S02]  /*771e0*/  STL.64 [R1+0x14e8], R14 ;  /* 0x0014e80e01007387 */ /* 0x0001e40000100a00 */
[----:B0-----:R-:W2:Y:S01]  /*771f0*/  LDL.LU.64 R14, [R1+0x5a50] ;  /* 0x005a5000010e7983 */ /* 0x001ea20000300a00 */
        /* <DEDUP_REMOVED lines=9> */
[----:B------:R-:W3:Y:S02]  /*77290*/  LDL.LU R24, [R1+0x710] ;  /* 0x0007100001187983 */ /* 0x000ee40000300800 */
[----:B------:R-:W3:Y:S02]  /*772a0*/  LDL.LU R25, [R1+0x714] ;  /* 0x0007140001197983 */ /* 0x000ee40000300800 */
[----:B------:R-:W-:Y:S01]  /*772b0*/  IMAD.MOV.U32 R4, RZ, RZ, R27 ;  /* 0x000000ffff047224 */ /* 0x000fe200078e001b */
[----:B------:R-:W3:Y:S01]  /*772c0*/  LDL.LU R26, [R1+0x718] ;  /* 0x00071800011a7983 */ /* 0x000ee20000300800 */
[----:B------:R-:W3:Y:S02]  /*772d0*/  LDL.LU R27, [R1+0x71c] ;  /* 0x00071c00011b7983 */ /* 0x000ee40000300800 */
[----:B----4-:R0:W-:Y:S01]  /*772e0*/  STL.64 [R1+0x59d8], R6 ;  /* 0x0059d80601007387 */ /* 0x0101e20000100a00 */
[----:B------:R2:W-:Y:S01]  /*772f0*/  STL.64 [R1+0x59d0], R4 ;  /* 0x0059d00401007387 */ /* 0x0005e20000100a00 */
[----:B0-----:R-:W-:-:S02]  /*77300*/  IMAD.MOV.U32 R6, RZ, RZ, R28 ;  /* 0x000000ffff067224 */ /* 0x001fc400078e001c */
[----:B------:R-:W-:-:S07]  /*77310*/  IMAD.MOV.U32 R7, RZ, RZ, R3 ;  /* 0x000000ffff077224 */ /* 0x000fce00078e0003 */
[----:B--2---:R-:W-:Y:S01]  /*77320*/  HMMA.16816.F32.BF16 R4, R20, R6, R12 ;  /* 0x000000061404723c */ /* 0x004fe2000004180c */
[----:B------:R-:W2:Y:S11]  /*77330*/  LDL.LU.64 R14, [R1+0x5a28] ;  /* 0x005a2800010e7983 */ /* 0x000eb60000300a00 */
[----:B------:R-:W-:Y:S11]  /*77340*/  @!UPT UIADD3 URZ, URZ, URZ, URZ ;  /* 0x0000003f3f3ff290 */ /* 0x000ff6000fffe03f */
[----:B------:R2:W-:Y:S01]  /*77350*/  STL.64 [R1+0x14c0], R4 ;  /* 0x0014c00401007387 */ /* 0x0005e20000100a00 */
[----:B------:R-:W-:Y:S02]  /*77360*/  IMAD.MOV.U32 R28, RZ, RZ, R6 ;  /* 0x000000ffff1c7224 */ /* 0x000fe400078e0006 */
[----:B------:R-:W-:-:S05]  /*77370*/  IMAD.MOV.U32 R3, RZ, RZ, R7 ;  /* 0x000000ffff037224 */ /* 0x000fca00078e0007 */
[----:B------:R-:W-:Y:S01]  /*77380*/  STL [R1+0x4904], R3 ;  /* 0x0049040301007387 */ /* 0x000fe20000100800 */
[----:B------:R-:W-:Y:S01]  /*77390*/  STL [R1+0x4900], R28 ;  /* 0x0049001c01007387 */ /* 0x000fe20000100800 */
[C---:B--2---:R-:W-:Y:S02]  /*773a0*/  HMMA.16816.F32.BF16 R4, R20.reuse, R14, R16 ;  /* 0x0000000e1404723c */ /* 0x044fe40000041810 */
[----:B------:R-:W2:Y:S11]  /*773b0*/  LDL.LU R16, [R1+0x700] ;  /* 0x0007000001107983 */ /* 0x000eb60000300800 */
[----:B------:R-:W-:Y:S10]  /*773c0*/  @!UPT UIADD3 URZ, URZ, URZ, URZ ;  /* 0x0000003f3f3ff290 */ /* 0x000ff4000fffe03f */
[----:B------:R-:W-:Y:S01]  /*773d0*/  STL.64 [R1+0x14b0], R4 ;  /* 0x0014b00401007387 */ /* 0x000fe20000100a00 */
[----:B------:R-:W-:Y:S02]  /*773e0*/  STL.64 [R1+0x14b8], R6 ;  /* 0x0014b80601007387 */ /* 0x000fe40000100a00 */
[----:B------:R-:W2:Y:S02]  /*773f0*/  LDL.LU R17, [R1+0x704] ;  /* 0x0007040001117983 */ /* 0x000ea40000300800 */
[----:B------:R-:W4:Y:S01]  /*77400*/  LDL.LU R18, [R1+0x708] ;  /* 0x0007080001127983 */ /* 0x000f220000300800 */
[----:B------:R-:W4:Y:S04]  /*77410*/  LDL.LU R19, [R1+0x70c] ;  /* 0x00070c0001137983 */ /* 0x000f280000300800 */
[----:B----4-:R0:W-:Y:S01]  /*77420*/  STL.64 [R1+0x5a20], R18 ;  /* 0x005a201201007387 */ /* 0x0101e20000100a00 */
[----:B--2---:R-:W-:Y:S02]  /*77430*/  STL.64 [R1+0x5a18], R16 ;  /* 0x005a181001007387 */ /* 0x004fe40000100a00 */
[----:B------:R-:W2:Y:S01]  /*77440*/  LDL.64 R14, [R1+0x78] ;  /* 0x00007800010e7983 */ /* 0x000ea20000100a00 */
[----:B0-----:R-:W3:Y:S04]  /*77450*/  LDL.64 R18, [R1+0x98] ;  /* 0x0000980001127983 */ /* 0x001ee80000100a00 */
[----:B--2---:R0:W-:Y:S04]  /*77460*/  STL.64 [R1+0x5a10], R14 ;  /* 0x005a100e01007387 */ /* 0x0041e80000100a00 */
[----:B0-----:R-:W2:Y:S01]  /*77470*/  LDL.64 R14, [R1+0x88] ;  /* 0x00008800010e7983 */ /* 0x001ea20000100a00 */
[----:B------:R-:W4:Y:S02]  /*77480*/  LDL.LU R4, [R1+0x6d0] ;  /* 0x0006d00001047983 */ /* 0x000f240000300800 */
[----:B------:R-:W4:Y:S02]  /*77490*/  LDL.LU R5, [R1+0x6d4] ;  /* 0x0006d40001057983 */ /* 0x000f240000300800 */
[----:B------:R-:W2:Y:S01]  /*774a0*/  LDL.LU R6, [R1+0x6d8] ;  /* 0x0006d80001067983 */ /* 0x000ea20000300800 */
[----:B------:R-:W2:Y:S04]  /*774b0*/  LDL.LU R7, [R1+0x6dc] ;  /* 0x0006dc0001077983 */ /* 0x000ea80000300800 */
[----:B--2---:R-:W-:Y:S01]  /*774c0*/  STL.64 [R1+0x59e8], R6 ;  /* 0x0059e80601007387 */ /* 0x004fe20000100a00 */
[----:B----4-:R0:W-:Y:S03]  /*774d0*/  STL.64 [R1+0x59e0], R4 ;  /* 0x0059e00401007387 */ /* 0x0101e60000100a00 */
[----:B0-----:R-:W2:Y:S01]  /*774e0*/  LDL.LU R4, [R1+0x6e0] ;  /* 0x0006e00001047983 */ /* 0x001ea20000300800 */
[----:B------:R-:W2:Y:S02]  /*774f0*/  LDL.LU R5, [R1+0x6e4] ;  /* 0x0006e40001057983 */ /* 0x000ea40000300800 */
[----:B------:R-:W4:Y:S02]  /*77500*/  LDL.LU R6, [R1+0x6e8] ;  /* 0x0006e80001067983 */ /* 0x000f240000300800 */
[----:B------:R-:W4:Y:S01]  /*77510*/  LDL.LU R7, [R1+0x6ec] ;  /* 0x0006ec0001077983 */ /* 0x000f220000300800 */
[----:B---3--:R-:W-:Y:S01]  /*77520*/  HMMA.16816.F32.BF16 R24, R20, R18, R24 ;  /* 0x000000121418723c */ /* 0x008fe20000041818 */
[----:B------:R-:W-:-:S02]  /*77530*/  IMAD.MOV.U32 R8, RZ, RZ, R18 ;  /* 0x000000ffff087224 */ /* 0x000fc400078e0012 */
[----:B------:R-:W-:Y:S01]  /*77540*/  IMAD.MOV.U32 R9, RZ, RZ, R19 ;  /* 0x000000ffff097224 */ /* 0x000fe200078e0013 */
[----:B----4-:R-:W-:Y:S01]  /*77550*/  STL.64 [R1+0x5a00], R6 ;  /* 0x005a000601007387 */ /* 0x010fe20000100a00 */
[----:B--2---:R0:W-:Y:S03]  /*77560*/  STL.64 [R1+0x59f8], R4 ;  /* 0x0059f80401007387 */ /* 0x0041e60000100a00 */
[----:B0-----:R-:W2:Y:S01]  /*77570*/  LDL.LU R4, [R1+0x6f0] ;  /* 0x0006f00001047983 */ /* 0x001ea20000300800 */
[----:B------:R-:W2:Y:S02]  /*77580*/  LDL.LU R5, [R1+0x6f4] ;  /* 0x0006f40001057983 */ /* 0x000ea40000300800 */
[----:B------:R-:W2:Y:S02]  /*77590*/  LDL.LU R6, [R1+0x6f8] ;  /* 0x0006f80001067983 */ /* 0x000ea40000300800 */
[----:B------:R-:W2:Y:S01]  /*775a0*/  LDL.LU R7, [R1+0x6fc] ;  /* 0x0006fc0001077983 */ /* 0x000ea20000300800 */
[----:B------:R-:W3:Y:S01]  /*775b0*/  LDL.LU.64 R18, [R1+0x5a20] ;  /* 0x005a200001127983 */ /* 0x000ee20000300a00 */
[----:B------:R-:W3:Y:S09]  /*775c0*/  LDL.LU.64 R16, [R1+0x5a18] ;  /* 0x005a180001107983 */ /* 0x000ef20000300a00 */
[----:B------:R-:W-:-:S02]  /*775d0*/  IMAD.MOV.U32 R3, RZ, RZ, R24 ;  /* 0x000000ffff037224 */ /* 0x000fc400078e0018 */
[----:B------:R0:W-:Y:S02]  /*775e0*/  STL.64 [R1+0x1498], R26 ;  /* 0x0014981a01007387 */ /* 0x0001e40000100a00 */
[----:B------:R-:W-:Y:S01]  /*775f0*/  IMAD.MOV.U32 R28, RZ, RZ, R25 ;  /* 0x000000ffff1c7224 */ /* 0x000fe200078e0019 */
[----:B------:R-:W4:Y:S01]  /*77600*/  LDL.LU R24, [R1+0x360] ;  /* 0x0003600001187983 */ /* 0x000f220000300800 */
[----:B------:R-:W4:Y:S03]  /*77610*/  LDL.LU R25, [R1+0x364] ;  /* 0x0003640001197983 */ /* 0x000f260000300800 */
[----:B0-----:R-:W4:Y:S01]  /*77620*/  LDL.LU R26, [R1+0x368] ;  /* 0x00036800011a7983 */ /* 0x001f220000300800 */
[----:B------:R-:W4:Y:S02]  /*77630*/  LDL.LU R27, [R1+0x36c] ;  /* 0x00036c00011b7983 */ /* 0x000f240000300800 */
[----:B------:R-:W-:Y:S02]  /*77640*/  STL [R1+0x4918], R28 ;  /* 0x0049181c01007387 */ /* 0x000fe40000100800 */
[----:B------:R0:W-:Y:S02]  /*77650*/  STL [R1+0x4914], R3 ;  /* 0x0049140301007387 */ /* 0x0001e40000100800 */
[----:B0-----:R-:W-:Y:S01]  /*77660*/  IMAD.MOV.U32 R3, RZ, RZ, R15 ;  /* 0x000000ffff037224 */ /* 0x001fe200078e000f */
[----:B---3--:R-:W-:Y:S11]  /*77670*/  HMMA.16816.F32.BF16 R16, R20, R14, R16 ;  /* 0x0000000e1410723c */ /* 0x008ff60000041810 */
[----:B------:R-:W-:Y:S11]  /*77680*/  @!UPT UIADD3 URZ, URZ, URZ, URZ ;  /* 0x0000003f3f3ff290 */ /* 0x000ff6000fffe03f */
[----:B------:R-:W-:Y:S01]  /*77690*/  @!UPT UIADD3 URZ, URZ, URZ, URZ ;  /* 0x0000003f3f3ff290 */ /* 0x000fe2000fffe03f */
[----:B------:R-:W-:Y:S01]  /*776a0*/  STL.64 [R1+0x1480], R16 ;  /* 0x0014801001007387 */ /* 0x000fe20000100a00 */
[----:B------:R0:W-:Y:S02]  /*776b0*/  STL.64 [R1+0x1488], R18 ;  /* 0x0014881201007387 */ /* 0x0001e40000100a00 */
[----:B0-----:R-:W-:Y:S02]  /*776c0*/  IMAD.MOV.U32 R18, RZ, RZ, R14 ;  /* 0x000000ffff127224 */ /* 0x001fe400078e000e */
[----:B------:R-:W2:Y:S03]  /*776d0*/  LDL.LU.64 R14, [R1+0x5a10] ;  /* 0x005a1000010e7983 */ /* 0x000ea60000300a00 */
[----:B------:R0:W-:Y:S02]  /*776e0*/  STL [R1+0x5998], R18 ;  /* 0x0059981201007387 */ /* 0x0001e40000100800 */
[----:B------:R-:W3:Y:S02]  /*776f0*/  LDL.LU R16, [R1+0x2d0] ;  /* 0x0002d00001107983 */ /* 0x000ee40000300800 */
[----:B------:R-:W3:Y:S02]  /*77700*/  LDL.LU R17, [R1+0x2d4] ;  /* 0x0002d40001117983 */ /* 0x000ee40000300800 */
[----:B------:R-:W-:-:S02]  /*77710*/  IMAD.MOV.U32 R19, RZ, RZ, R11 ;  /* 0x000000ffff137224 */ /* 0x000fc400078e000b */
[----:B0-----:R-:W-:Y:S02]  /*77720*/  IMAD.MOV.U32 R18, RZ, RZ, R10 ;  /* 0x000000ffff127224 */ /* 0x001fe400078e000a */
[----:B------:R-:W4:Y:S01]  /*77730*/  LDL.LU R10, [R1+0x5a0c] ;  /* 0x005a0c00010a7983 */ /* 0x000f220000300800 */
[----:B------:R-:W4:Y:S02]  /*77740*/  LDL.LU R11, [R1+0x5a08] ;  /* 0x005a0800010b7983 */ /* 0x000f240000300800 */
[----:B------:R0:W-:Y:S01]  /*77750*/  STL.64 [R1+0x59a8], R18 ;  /* 0x0059a81201007387 */ /* 0x0001e20000100a00 */
[C---:B--2---:R-:W-:Y:S01]  /*77760*/  HMMA.16816.F32.BF16 R4, R20.reuse, R14, R4 ;  /* 0x0000000e1404723c */ /* 0x044fe20000041804 */
[----:B---3--:R-:W-:Y:S01]  /*77770*/  STL.64 [R1+0x59a0], R16 ;  /* 0x0059a01001007387 */ /* 0x008fe20000100a00 */
[----:B0-----:R-:W2:Y:S02]  /*77780*/  LDL.64 R18, [R1+0x68] ;  /* 0x0000680001127983 */ /* 0x001ea40000100a00 */
[----:B------:R-:W-:Y:S11]  /*77790*/  IMAD.MOV.U32 R28, RZ, RZ, R15 ;  /* 0x000000ffff1c7224 */ /* 0x000ff600078e000f */
[----:B------:R-:W-:Y:S08]  /*777a0*/  @!UPT UIADD3 URZ, URZ, URZ, URZ ;  /* 0x0000003f3f3ff290 */ /* 0x000ff0000fffe03f */
[----:B------:R-:W-:Y:S01]  /*777b0*/  STL.64 [R1+0x1470], R4 ;  /* 0x0014700401007387 */ /* 0x000fe20000100a00 */
[----:B------:R0:W-:Y:S03]  /*777c0*/  STL.64 [R1+0x1478], R6 ;  /* 0x0014780601007387 */ /* 0x0001e60000100a00 */
[----:B0-----:R-:W3:Y:S01]  /*777d0*/  LDL.LU.64 R6, [R1+0x5a00] ;  /* 0x005a000001067983 */ /* 0x001ee20000300a00 */
[----:B------:R-:W3:Y:S02]  /*777e0*/  LDL.LU.64 R4, [R1+0x59f8] ;  /* 0x0059f80001047983 */ /* 0x000ee40000300a00 */
[----:B------:R-:W3:Y:S02]  /*777f0*/  LDL.LU.64 R14, [R1+0x59f0] ;  /* 0x0059f000010e7983 */ /* 0x000ee40000300a00 */
[C---:B---3--:R-:W-:Y:S11]  /*77800*/  HMMA.16816.F32.BF16 R4, R20.reuse, R14, R4 ;  /* 0x0000000e1404723c */ /* 0x048ff60000041804 */
[----:B------:R-:W-:Y:S11]  /*77810*/  @!UPT UIADD3 URZ, URZ, URZ, URZ ;  /* 0x0000003f3f3ff290 */ /* 0x000ff6000fffe03f */
[----:B------:R-:W-:Y:S01]  /*77820*/  @!UPT UIADD3 URZ, URZ, URZ, URZ ;  /* 0x0000003f3f3ff290 */ /* 0x000fe2000fffe03f */
[----:B------:R-:W-:Y:S01]  /*77830*/  STL.64 [R1+0x1460], R4 ;  /* 0x0014600401007387 */ /* 0x000fe20000100a00 */
[----:B------:R0:W-:Y:S03]  /*77840*/  STL.64 [R1+0x1468], R6 ;  /* 0x0014680601007387 */ /* 0x0001e60000100a00 */
[----:B0-----:R-:W4:Y:S01]  /*77850*/  LDL.LU.64 R6, [R1+0x59e8] ;  /* 0x0059e80001067983 */ /* 0x001f220000300a00 */
[----:B------:R-:W4:Y:S02]  /*77860*/  LDL.LU.64 R4, [R1+0x59e0] ;  /* 0x0059e00001047983 */ /* 0x000f240000300a00 */
[----:B------:R0:W-:Y:S02]  /*77870*/  STL.64 [R1+0x59b0], R14 ;  /* 0x0059b00e01007387 */ /* 0x0001e40000100a00 */
[----:B------:R-:W2:Y:S01]  /*77880*/  LDL.LU R12, [R1+0x2e0] ;  /* 0x0002e000010c7983 */ /* 0x000ea20000300800 */
[----:B------:R-:W2:Y:S04]  /*77890*/  LDL.LU R13, [R1+0x2e4] ;  /* 0x0002e400010d7983 */ /* 0x000ea80000300800 */
[----:B0-----:R-:W2:Y:S01]  /*778a0*/  LDL.LU R14, [R1+0x2e8] ;  /* 0x0002e800010e7983 */ /* 0x001ea20000300800 */
[----:B------:R-:W2:Y:S01]  /*778b0*/  LDL.LU R15, [R1+0x2ec] ;  /* 0x0002ec00010f7983 */ /* 0x000ea20000300800 */
[----:B----4-:R-:W-:Y:S11]  /*778c0*/  HMMA.16816.F32.BF16 R4, R20, R10, R4 ;  /* 0x0000000a1404723c */ /* 0x010ff60000041804 */
[----:B------:R-:W-:Y:S11]  /*778d0*/  @!UPT UIADD3 URZ, URZ, URZ, URZ ;  /* 0x0000003f3f3ff290 */ /* 0x000ff6000fffe03f */
[----:B------:R-:W-:Y:S01]  /*778e0*/  @!UPT UIADD3 URZ, URZ, URZ, URZ ;  /* 0x0000003f3f3ff290 */ /* 0x000fe2000fffe03f */
[----:B------:R-:W-:Y:S01]  /*778f0*/  STL.64 [R1+0x1450], R4 ;  /* 0x0014500401007387 */ /* 0x000fe20000100a00 */
[----:B------:R0:W-:Y:S03]  /*77900*/  STL.64 [R1+0x1458], R6 ;  /* 0x0014580601007387 */ /* 0x0001e60000100a00 */
[----:B0-----:R-:W3:Y:S01]  /*77910*/  LDL.LU.64 R6, [R1+0x59d8] ;  /* 0x0059d80001067983 */ /* 0x001ee20000300a00 */
[----:B------:R-:W4:Y:S02]  /*77920*/  LDL.LU.64 R4, [R1+0x59d0] ;  /* 0x0059d00001047983 */ /* 0x000f240000300a00 */
[----:B------:R-:W-:Y:S02]  /*77930*/  STL.64 [R1+0x5950], R10 ;  /* 0x0059500a01007387 */ /* 0x000fe40000100a00 */
[----:B------:R3:W-:Y:S02]  /*77940*/  STL.64 [R1+0x5978], R8 ;  /* 0x0059780801007387 */ /* 0x0007e40000100a00 */
[----:B---3--:R-:W-:-:S02]  /*77950*/  IMAD.MOV.U32 R8, RZ, RZ, R7 ;  /* 0x000000ffff087224 */ /* 0x008fc400078e0007 */
[----:B------:R-:W3:Y:S01]  /*77960*/  LDL.LU R7, [R1+0x59c8] ;  /* 0x0059c80001077983 */ /* 0x000ee20000300800 */
[----:B------:R-:W2:Y:S02]  /*77970*/  LDL.LU R9, [R1+0x2b4] ;  /* 0x0002b40001097983 */ /* 0x000ea40000300800 */
[----:B------:R-:W2:Y:S02]  /*77980*/  LDL.LU R10, [R1+0x2b8] ;  /* 0x0002b800010a7983 */ /* 0x000ea40000300800 */
[----:B------:R-:W2:Y:S02]  /*77990*/  LDL.LU R11, [R1+0x2bc] ;  /* 0x0002bc00010b7983 */ /* 0x000ea40000300800 */
[----:B--2---:R0:W-:Y:S01]  /*779a0*/  STL.64 [R1+0x5988], R10 ;  /* 0x0059880a01007387 */ /* 0x0041e20000100a00 */
[----:B------:R-:W-:Y:S03]  /*779b0*/  STL.64 [R1+0x5980], R8 ;  /* 0x0059800801007387 */ /* 0x000fe60000100a00 */
[----:B0-----:R-:W2:Y:S01]  /*779c0*/  LDL.64 R10, [R1+0x48] ;  /* 0x00004800010a7983 */ /* 0x001ea20000100a00 */
[----:B---3--:R-:W-:Y:S03]  /*779d0*/  HMMA.16816.F32.BF16 R20, R20, R6, R24 ;  /* 0x000000061414723c */ /* 0x008fe60000041818 */
[----:B--2---:R0:W-:Y:S04]  /*779e0*/  STL.64 [R1+0x5990], R10 ;  /* 0x0059900a01007387 */ /* 0x0041e80000100a00 */
[----:B0-----:R-:W2:Y:S01]  /*779f0*/  LDL.64 R10, [R1+0x58] ;  /* 0x00005800010a7983 */ /* 0x001ea20000100a00 */
[----:B------:R-:W3:Y:S02]  /*77a00*/  LDL.LU.64 R26, [R1+0x59c0] ;  /* 0x0059c000011a7983 */ /* 0x000ee40000300a00 */
[----:B------:R-:W3:Y:S11]  /*77a10*/  LDL.LU.64 R24, [R1+0x59b8] ;  /* 0x0059b80001187983 */ /* 0x000ef60000300a00 */
[----:B------:R-:W-:Y:S02]  /*77a20*/  @!UPT UIADD3 URZ, URZ, URZ, URZ ;  /* 0x0000003f3f3ff290 */ /* 0x000fe4000fffe03f */
[----:B------:R-:W-:Y:S01]  /*77a30*/  STL.64 [R1+0x1440], R20 ;  /* 0x0014401401007387 */ /* 0x000fe20000100a00 */
[----:B------:R0:W-:Y:S04]  /*77a40*/  STL.64 [R1+0x1448], R22 ;  /* 0x0014481601007387 */ /* 0x0001e80000100a00 */
[----:B0-----:R-:W2:Y:S01]  /*77a50*/  LDL R22, [R1+0x38] ;  /* 0x0000380001167983 */ /* 0x001ea20000100800 */
[----:B------:R-:W-:Y:S02]  /*77a60*/  STL.64 [R1+0x5960], R6 ;  /* 0x0059600601007387 */ /* 0x000fe40000100a00 */
[----:B----4-:R-:W-:Y:S01]  /*77a70*/  STL [R1+0x5958], R5 ;  /* 0x0059580501007387 */ /* 0x010fe20000100800 */
[C---:B---3--:R-:W-:Y:S11]  /*77a80*/  HMMA.16816.F32.BF16 R12, R24.reuse, R18, R12 ;  /* 0x00000012180c723c */ /* 0x048ff6000004180c */
[----:B------:R-:W-:Y:S11]  /*77a90*/  @!UPT UIADD3 URZ, URZ, URZ, URZ ;  /* 0x0000003f3f3ff290 */ /* 0x000ff6000fffe03f */
[----:B------:R-:W-:Y:S01]  /*77aa0*/  @!UPT UIADD3 URZ, URZ, URZ, URZ ;  /* 0x0000003f3f3ff290 */ /* 0x000fe2000fffe03f */
[----:B------:R0:W-:Y:S01]  /*77ab0*/  STL.64 [R1+0x13d0], R12 ;  /* 0x0013d00c01007387 */ /* 0x0001e20000100a00 */
[----:B------:R1:W-:Y:S02]  /*77ac0*/  STL.64 [R1+0x13d8], R14 ;  /* 0x0013d80e01007387 */ /* 0x0003e40000100a00 */
[----:B0-----:R-:W-:Y:S01]  /*77ad0*/  IMAD.MOV.U32 R13, RZ, RZ, R18 ;  /* 0x000000ffff0d7224 */ /* 0x001fe200078e0012 */
[----:B-1----:R-:W3:Y:S01]  /*77ae0*/  LDL.LU.64 R14, [R1+0x59b0] ;  /* 0x0059b000010e7983 */ /* 0x002ee20000300a00 */
[----:B------:R-:W-:Y:S02]  /*77af0*/  IMAD.MOV.U32 R12, RZ, RZ, R19 ;  /* 0x000000ffff0c7224 */ /* 0x000fe400078e0013 */
[----:B------:R-:W2:Y:S02]  /*77b00*/  LDL.LU.64 R18, [R1+0x59a8] ;  /* 0x0059a80001127983 */ /* 0x000ea40000300a00 */
[----:B------:R-:W2:Y:S02]  /*77b10*/  LDL.LU.64 R16, [R1+0x59a0] ;  /* 0x0059a00001107983 */ /* 0x000ea40000300a00 */
[C---:B--2---:R-:W-:Y:S01]  /*77b20*/  HMMA.16816.F32.BF16 R16, R24.reuse, R10, R16 ;  /* 0x0000000a1810723c */ /* 0x044fe20000041810 */
[----:B---3--:R-:W-:Y:S01]  /*77b30*/  STL.64 [R1+0x58d0], R14 ;  /* 0x0058d00e01007387 */ /* 0x008fe20000100a00 */
[----:B------:R0:W-:Y:S03]  /*77b40*/  STL.64 [R1+0x58c8], R12 ;  /* 0x0058c80c01007387 */ /* 0x0001e60000100a00 */
[----:B0-----:R-:W2:Y:S01]  /*77b50*/  LDL.LU R12, [R1+0x2c0] ;  /* 0x0002c000010c7983 */ /* 0x001ea20000300800 */
[----:B------:R-:W2:Y:S02]  /*77b60*/  LDL.LU R13, [R1+0x2c4] ;  /* 0x0002c400010d7983 */ /* 0x000ea40000300800 */
[----:B------:R-:W2:Y:S02]  /*77b70*/  LDL.LU R14, [R1+0x2c8] ;  /* 0x0002c800010e7983 */ /* 0x000ea40000300800 */
[----:B------:R-:W2:Y:S11]  /*77b80*/  LDL.LU R15, [R1+0x2cc] ;  /* 0x0002cc00010f7983 */ /* 0x000eb60000300800 */
[----:B------:R-:W-:Y:S02]  /*77b90*/  @!UPT UIADD3 URZ, URZ, URZ, URZ ;  /* 0x0000003f3f3ff290 */ /* 0x000fe4000fffe03f */
[----:B------:R0:W-:Y:S01]  /*77ba0*/  STL.64 [R1+0x13a0], R16 ;  /* 0x0013a01001007387 */ /* 0x0001e20000100a00 */
[----:B------:R1:W-:Y:S02]  /*77bb0*/  STL.64 [R1+0x13a8], R18 ;  /* 0x0013a81201007387 */ /* 0x0003e40000100a00 */
[----:B0-----:R-:W-:Y:S01]  /*77bc0*/  IMAD.MOV.U32 R17, RZ, RZ, R10 ;  /* 0x000000ffff117224 */ /* 0x001fe200078e000a */
[----:B-1----:R-:W3:Y:S01]  /*77bd0*/  LDL.LU R18, [R1+0x5998] ;  /* 0x0059980001127983 */ /* 0x002ee20000300800 */
[----:B------:R-:W-:Y:S02]  /*77be0*/  IMAD.MOV.U32 R16, RZ, RZ, R11 ;  /* 0x000000ffff107224 */ /* 0x000fe400078e000b */
[----:B------:R-:W2:Y:S02]  /*77bf0*/  LDL.LU.64 R10, [R1+0x5990] ;  /* 0x00599000010a7983 */ /* 0x000ea40000300a00 */
[----:B------:R-:W-:Y:S01]  /*77c00*/  IMAD.MOV.U32 R23, RZ, RZ, R29 ;  /* 0x000000ffff177224 */ /* 0x000fe200078e001d */
[----:B------:R-:W-:Y:S01]  /*77c10*/  STL.64 [R1+0x58d8], R16 ;  /* 0x0058d81001007387 */ /* 0x000fe20000100a00 */
[----:B------:R-:W4:Y:S01]  /*77c20*/  LDL R29, [R1+0x33f4] ;  /* 0x0033f400011d7983 */ /* 0x000f220000100800 */
[----:B--2---:R-:W-:Y:S11]  /*77c30*/  HMMA.16816.F32.BF16 R12, R24, R10, R12 ;  /* 0x0000000a180c723c */ /* 0x004ff6000004180c */
[----:B------:R-:W-:Y:S11]  /*77c40*/  @!UPT UIADD3 URZ, URZ, URZ, URZ ;  /* 0x0000003f3f3ff290 */ /* 0x000ff6000fffe03f */
[----:B------:R-:W-:Y:S01]  /*77c50*/  @!UPT UIADD3 URZ, URZ, URZ, URZ ;  /* 0x0000003f3f3ff290 */ /* 0x000fe2000fffe03f */
[----:B------:R0:W-:Y:S01]  /*77c60*/  STL.64 [R1+0x1380], R12 ;  /* 0x0013800c01007387 */ /* 0x0001e20000100a00 */
[----:B------:R3:W-:Y:S02]  /*77c70*/  STL.64 [R1+0x1388], R14 ;  /* 0x0013880e01007387 */ /* 0x0007e40000100a00 */
[----:B0-----:R-:W-:Y:S02]  /*77c80*/  IMAD.MOV.U32 R13, RZ, RZ, R10 ;  /* 0x000000ffff0d7224 */ /* 0x001fe400078e000a */
[----:B------:R-:W-:Y:S02]  /*77c90*/  IMAD.MOV.U32 R12, RZ, RZ, R11 ;  /* 0x000000ffff0c7224 */ /* 0x000fe400078e000b */
[----:B------:R-:W2:Y:S01]  /*77ca0*/  LDL.LU.64 R10, [R1+0x5988] ;  /* 0x00598800010a7983 */ /* 0x000ea20000300a00 */
[----:B------:R-:W2:Y:S02]  /*77cb0*/  LDL.LU.64 R8, [R1+0x5980] ;  /* 0x0059800001087983 */ /* 0x000ea40000300a00 */
[----:B---3--:R-:W-:-:S02]  /*77cc0*/  IMAD.MOV.U32 R14, RZ, RZ, R18 ;  /* 0x000000ffff0e7224 */ /* 0x008fc400078e0012 */
[----:B------:R-:W-:Y:S01]  /*77cd0*/  IMAD.MOV.U32 R15, RZ, RZ, R3 ;  /* 0x000000ffff0f7224 */ /* 0x000fe200078e0003 */
[----:B--2---:R-:W-:Y:S01]  /*77ce0*/  HMMA.16816.F32.BF16 R20, R24, R22, R8 ;  /* 0x000000161814723c */ /* 0x004fe20000041808 */
[----:B------:R-:W2:Y:S11]  /*77cf0*/  LDL.LU.64 R8, [R1+0x5978] ;  /* 0x0059780001087983 */ /* 0x000eb60000300a00 */
[----:B------:R-:W-:Y:S11]  /*77d00*/  @!UPT UIADD3 URZ, URZ, URZ, URZ ;  /* 0x0000003f3f3ff290 */ /* 0x000ff6000fffe03f */
[----:B------:R-:W-:Y:S01]  /*77d10*/  STL.64 [R1+0x1360], R20 ;  /* 0x0013601401007387 */ /* 0x000fe20000100a00 */
[----:B------:R-:W-:Y:S02]  /*77d20*/  STL.64 [R1+0x1368], R22 ;  /* 0x0013681601007387 */ /* 0x000fe40000100a00 */
[----:B------:R2:W-:Y:S02]  /*77d30*/  STL.64 [R1+0x58e0], R14 ;  /* 0x0058e00e01007387 */ /* 0x0005e40000100a00 */
[----:B------:R-:W3:Y:S01]  /*77d40*/  LDL.LU R16, [R1+0x5e0] ;  /* 0x0005e00001107983 */ /* 0x000ee20000300800 */
[----:B------:R-:W3:Y:S01]  /*77d50*/  LDL.LU R17, [R1+0x5e4] ;  /* 0x0005e40001117983 */ /* 0x000ee20000300800 */
[----:B------:R-:W3:Y:S02]  /*77d60*/  LDL.LU R18, [R1+0x5e8] ;  /* 0x0005e80001127983 */ /* 0x000ee40000300800 */
[----:B------:R-:W3:Y:S02]  /*77d70*/  LDL.LU R19, [R1+0x5ec] ;  /* 0x0005ec0001137983 */ /* 0x000ee40000300800 */
[----:B--2---:R-:W-:-:S02]  /*77d80*/  IMAD.MOV.U32 R14, RZ, RZ, R8 ;  /* 0x000000ffff0e7224 */ /* 0x004fc400078e0008 */
[----:B------:R-:W-:Y:S01]  /*77d90*/  IMAD.MOV.U32 R15, RZ, RZ, R9 ;  /* 0x000000ffff0f7224 */ /* 0x000fe200078e0009 */
[----:B---3--:R-:W-:Y:S01]  /*77da0*/  STL.64 [R1+0x58f0], R18 ;  /* 0x0058f01201007387 */ /* 0x008fe20000100a00 */
[----:B------:R-:W-:Y:S02]  /*77db0*/  STL.64 [R1+0x58e8], R16 ;  /* 0x0058e81001007387 */ /* 0x000fe40000100a00 */
[----:B------:R-:W2:Y:S02]  /*77dc0*/  LDL.LU R8, [R1+0x5974] ;  /* 0x0059740001087983 */ /* 0x000ea40000300800 */
[----:B------:R-:W3:Y:S01]  /*77dd0*/  LDL.LU R9, [R1+0x5970] ;  /* 0x0059700001097983 */ /* 0x000ee20000300800 */
[----:B------:R-:W-:Y:S01]  /*77de0*/  STL.64 [R1+0x5900], R14 ;  /* 0x0059000e01007387 */ /* 0x000fe20000100a00 */
[----:B------:R0:W-:Y:S03]  /*77df0*/  STL.64 [R1+0x58f8], R12 ;  /* 0x0058f80c01007387 */ /* 0x0001e60000100a00 */
[----:B0-----:R-:W4:Y:S01]  /*77e00*/  LDL.LU R12, [R1+0x600] ;  /* 0x00060000010c7983 */ /* 0x001f220000300800 */
[----:B------:R-:W4:Y:S02]  /*77e10*/  LDL.LU R13, [R1+0x604] ;  /* 0x00060400010d7983 */ /* 0x000f240000300800 */
[----:B------:R-:W4:Y:S02]  /*77e20*/  LDL.LU R14, [R1+0x608] ;  /* 0x00060800010e7983 */ /* 0x000f240000300800 */
[----:B------:R-:W4:Y:S02]  /*77e30*/  LDL.LU R15, [R1+0x60c] ;  /* 0x00060c00010f7983 */ /* 0x000f240000300800 */
[----:B--2---:R-:W-:-:S02]  /*77e40*/  IMAD.MOV.U32 R23, RZ, RZ, R8 ;  /* 0x000000ffff177224 */ /* 0x004fc400078e0008 */
[----:B---3--:R-:W-:-:S05]  /*77e50*/  IMAD.MOV.U32 R22, RZ, RZ, R9 ;  /* 0x000000ffff167224 */ /* 0x008fca00078e0009 */
[----:B------:R0:W-:Y:S01]  /*77e60*/  STL.64 [R1+0x5968], R22 ;  /* 0x0059681601007387 */ /* 0x0001e20000100a00 */
[----:B------:R-:W2:Y:S02]  /*77e70*/  LDL.LU R20, [R1+0x2a0] ;  /* 0x0002a00001147983 */ /* 0x000ea40000300800 */
[----:B------:R-:W2:Y:S01]  /*77e80*/  LDL.LU R21, [R1+0x2a4] ;  /* 0x0002a40001157983 */ /* 0x000ea20000300800 */
[----:B0-----:R-:W2:Y:S01]  /*77e90*/  LDL.LU R22, [R1+0x2a8] ;  /* 0x0002a80001167983 */ /* 0x001ea20000300800 */
[----:B------:R-:W2:Y:S02]  /*77ea0*/  LDL.LU R23, [R1+0x2ac] ;  /* 0x0002ac0001177983 */ /* 0x000ea40000300800 */
[----:B------:R-:W2:Y:S02]  /*77eb0*/  LDL.64 R6, [R1+0x28] ;  /* 0x0000280001067983 */ /* 0x000ea40000100a00 */
[----:B------:R-:W3:Y:S01]  /*77ec0*/  LDL.LU R8, [R1+0x290] ;  /* 0x0002900001087983 */ /* 0x000ee20000300800 */
[----:B------:R-:W3:Y:S01]  /*77ed0*/  LDL.LU R9, [R1+0x294] ;  /* 0x0002940001097983 */ /* 0x000ee20000300800 */
[----:B------:R-:W3:Y:S02]  /*77ee0*/  LDL.LU R10, [R1+0x298] ;  /* 0x00029800010a7983 */ /* 0x000ee40000300800 */
[----:B------:R-:W3:Y:S02]  /*77ef0*/  LDL.LU R11, [R1+0x29c] ;  /* 0x00029c00010b7983 */ /* 0x000ee40000300800 */
[----:B----4-:R-:W-:Y:S01]  /*77f00*/  STL.64 [R1+0x5910], R14 ;  /* 0x0059100e01007387 */ /* 0x010fe20000100a00 */
[----:B------:R0:W-:Y:S04]  /*77f10*/  STL.64 [R1+0x5908], R12 ;  /* 0x0059080c01007387 */ /* 0x0001e80000100a00 */
[----:B0-----:R-:W4:Y:S01]  /*77f20*/  LDL.LU R12, [R1+0x610] ;  /* 0x00061000010c7983 */ /* 0x001f220000300800 */
[----:B------:R-:W4:Y:S02]  /*77f30*/  LDL.LU R13, [R1+0x614] ;  /* 0x00061400010d7983 */ /* 0x000f240000300800 */
[----:B------:R-:W2:Y:S02]  /*77f40*/  LDL.LU R14, [R1+0x618] ;  /* 0x00061800010e7983 */ /* 0x000ea40000300800 */
[----:B------:R-:W2:Y:S02]  /*77f50*/  LDL.LU R15, [R1+0x61c] ;  /* 0x00061c00010f7983 */ /* 0x000ea40000300800 */
[----:B--2---:R0:W-:Y:S01]  /*77f60*/  STL.64 [R1+0x5920], R14 ;  /* 0x0059200e01007387 */ /* 0x0041e20000100a00 */
[----:B----4-:R-:W-:Y:S03]  /*77f70*/  STL.64 [R1+0x5918], R12 ;  /* 0x0059180c01007387 */ /* 0x010fe60000100a00 */
[----:B0-----:R-:W2:Y:S01]  /*77f80*/  LDL R14, [R1+0xc8] ;  /* 0x0000c800010e7983 */ /* 0x001ea20000100800 */
[----:B------:R-:W-:-:S05]  /*77f90*/  IMAD.MOV.U32 R15, RZ, RZ, R4 ;  /* 0x000000ffff0f7224 */ /* 0x000fca00078e0004 */
[----:B--2---:R-:W-:Y:S01]  /*77fa0*/  STL.64 [R1+0x5938], R14 ;  /* 0x0059380e01007387 */ /* 0x004fe20000100a00 */
[----:B------:R-:W2:Y:S02]  /*77fb0*/  LDL.LU R16, [R1+0x5f0] ;  /* 0x0005f00001107983 */ /* 0x000ea40000300800 */
[----:B------:R-:W2:Y:S02]  /*77fc0*/  LDL.LU R17, [R1+0x5f4] ;  /* 0x0005f40001117983 */ /* 0x000ea40000300800 */
[----:B------:R-:W4:Y:S01]  /*77fd0*/  LDL.LU R18, [R1+0x5f8] ;  /* 0x0005f80001127983 */ /* 0x000f220000300800 */
[----:B------:R-:W4:Y:S01]  /*77fe0*/  LDL.LU R19, [R1+0x5fc] ;  /* 0x0005fc0001137983 */ /* 0x000f220000300800 */
[----:B------:R-:W-:Y:S03]  /*77ff0*/  HMMA.16816.F32.BF16 R20, R24, R6, R20 ;  /* 0x000000061814723c */ /* 0x000fe60000041814 */
[----:B----4-:R-:W-:Y:S01]  /*78000*/  STL.64 [R1+0x5930], R18 ;  /* 0x0059301201007387 */ /* 0x010fe20000100a00 */
[----:B--2---:R0:W-:Y:S03]  /*78010*/  STL.64 [R1+0x5928], R16 ;  /* 0x0059281001007387 */ /* 0x0041e60000100a00 */
[----:B0-----:R-:W2:Y:S01]  /*78020*/  LDL.LU R16, [R1+0x620] ;  /* 0x0006200001107983 */ /* 0x001ea20000300800 */
[----:B------:R-:W2:Y:S02]  /*78030*/  LDL.LU R17, [R1+0x624] ;  /* 0x0006240001117983 */ /* 0x000ea40000300800 */
[----:B------:R-:W4:Y:S02]  /*78040*/  LDL.LU R18, [R1+0x628] ;  /* 0x0006280001127983 */ /* 0x000f240000300800 */
[----:B------:R-:W4:Y:S02]  /*78050*/  LDL.LU R19, [R1+0x62c] ;  /* 0x00062c0001137983 */ /* 0x000f240000300800 */
[----:B------:R-:W-:-:S02]  /*78060*/  IMAD.MOV.U32 R14, RZ, RZ, R2 ;  /* 0x000000ffff0e7224 */ /* 0x000fc400078e0002 */
[----:B------:R-:W-:Y:S02]  /*78070*/  IMAD.MOV.U32 R3, RZ, RZ, R6 ;  /* 0x000000ffff037224 */ /* 0x000fe400078e0006 */
[----:B------:R-:W-:Y:S01]  /*78080*/  IMAD.MOV.U32 R2, RZ, RZ, R7 ;  /* 0x000000ffff027224 */ /* 0x000fe200078e0007 */
[----:B----4-:R-:W-:Y:S01]  /*78090*/  STL.64 [R1+0x5948], R18 ;  /* 0x0059481201007387 */ /* 0x010fe20000100a00 */
[----:B--2---:R0:W-:Y:S03]  /*780a0*/  STL.64 [R1+0x5940], R16 ;  /* 0x0059401001007387 */ /* 0x0041e60000100a00 */
[----:B0-----:R-:W2:Y:S01]  /*780b0*/  LDL.LU R16, [R1+0x630] ;  /* 0x0006300001107983 */ /* 0x001ea20000300800 */
[----:B------:R-:W2:Y:S02]  /*780c0*/  LDL.LU R17, [R1+0x634] ;  /* 0x0006340001117983 */ /* 0x000ea40000300800 */
[----:B------:R-:W2:Y:S02]  /*780d0*/  LDL.LU R18, [R1+0x638] ;  /* 0x0006380001127983 */ /* 0x000ea40000300800 */
[----:B------:R-:W2:Y:S01]  /*780e0*/  LDL.LU R19, [R1+0x63c] ;  /* 0x00063c0001137983 */ /* 0x000ea20000300800 */
[----:B------:R-:W-:Y:S01]  /*780f0*/  STL.64 [R1+0x1340], R20 ;  /* 0x0013401401007387 */ /* 0x000fe20000100a00 */
[----:B------:R0:W-:Y:S03]  /*78100*/  STL.64 [R1+0x1348], R22 ;  /* 0x0013481601007387 */ /* 0x0001e60000100a00 */
[----:B0-----:R-:W3:Y:S01]  /*78110*/  LDL.LU.64 R22, [R1+0x5968] ;  /* 0x0059680001167983 */ /* 0x001ee20000300a00 */
[----:B------:R-:W4:Y:S02]  /*78120*/  LDL.LU.64 R6, [R1+0x5960] ;  /* 0x0059600001067983 */ /* 0x000f240000300a00 */
[----:B------:R-:W2:Y:S02]  /*78130*/  LDL.LU R5, [R1+0x5958] ;  /* 0x0059580001057983 */ /* 0x000ea40000300800 */
[----:B------:R-:W-:Y:S01]  /*78140*/  IMAD.MOV.U32 R15, RZ, RZ, R0 ;  /* 0x000000ffff0f7224 */ /* 0x000fe200078e0000 */
[C---:B---3--:R-:W-:Y:S01]  /*78150*/  HMMA.16816.F32.BF16 R20, R24.reuse, R22, R8 ;  /* 0x000000161814723c */ /* 0x048fe20000041808 */
[----:B------:R-:W3:Y:S11]  /*78160*/  LDL.LU.64 R10, [R1+0x5950] ;  /* 0x00595000010a7983 */ /* 0x000ef60000300a00 */
[----:B------:R-:W-:Y:S11]  /*78170*/  @!UPT UIADD3 URZ, URZ, URZ, URZ ;  /* 0x0000003f3f3ff290 */ /* 0x000ff6000fffe03f */
[----:B------:R-:W-:Y:S01]  /*78180*/  STL.64 [R1+0x1328], R22 ;  /* 0x0013281601007387 */ /* 0x000fe20000100a00 */
[----:B------:R-:W-:Y:S02]  /*78190*/  IMAD.MOV.U32 R8, RZ, RZ, R20 ;  /* 0x000000ffff087224 */ /* 0x000fe400078e0014 */
[----:B------:R-:W-:Y:S02]  /*781a0*/  IMAD.MOV.U32 R9, RZ, RZ, R21 ;  /* 0x000000ffff097224 */ /* 0x000fe400078e0015 */
[----:B--2---:R-:W0:Y:S01]  /*781b0*/  LDSM.16.MT88.4 R20, [R5+0x22180] ;  /* 0x022180000514783b */ /* 0x004e220000004200 */
[C---:B------:R-:W-:Y:S03]  /*781c0*/  HMMA.16816.F32.BF16 R12, R24.reuse, R14, R16 ;  /* 0x0000000e180c723c */ /* 0x040fe60000041810 */
[----:B------:R-:W-:Y:S01]  /*781d0*/  STL [R1+0x47dc], R9 ;  /* 0x0047dc0901007387 */ /* 0x000fe20000100800 */
[----:B------:R-:W-:Y:S03]  /*781e0*/  STL [R1+0x47d8], R8 ;  /* 0x0047d80801007387 */ /* 0x000fe60000100800 */
[----:B0-----:R0:W-:Y:S01]  /*781f0*/  STL.64 [R1+0x57d8], R22 ;  /* 0x0057d81601007387 */ /* 0x0011e20000100a00 */
[----:B------:R-:W-:Y:S03]  /*78200*/  STL.64 [R1+0x57d0], R20 ;  /* 0x0057d01401007387 */ /* 0x000fe60000100a00 */
[----:B0-----:R-:W2:Y:S01]  /*78210*/  LDL.64 R22, [R1+0xb8] ;  /* 0x0000b80001167983 */ /* 0x001ea20000100a00 */
[----:B------:R-:W-:Y:S02]  /*78220*/  STL [R1+0x4cfc], R5 ;  /* 0x004cfc0501007387 */ /* 0x000fe40000100800 */
[----:B------:R-:W2:Y:S02]  /*78230*/  LDL.LU.64 R18, [R1+0x5948] ;  /* 0x0059480001127983 */ /* 0x000ea40000300a00 */
[----:B------:R-:W2:Y:S07]  /*78240*/  LDL.LU.64 R16, [R1+0x5940] ;  /* 0x0059400001107983 */ /* 0x000eae0000300a00 */
[----:B------:R-:W-:Y:S01]  /*78250*/  STL.64 [R1+0x1310], R12 ;  /* 0x0013100c01007387 */ /* 0x000fe20000100a00 */
        /* <DEDUP_REMOVED lines=18> */
[----:B0-----:R-:W2:Y:S02]  /*78380*/  LDL.64 R22, [R1+0xa8] ;  /* 0x0000a80001167983 */ /* 0x001ea40000100a00 */
[----:B--2---:R-:W-:Y:S11]  /*78390*/  HMMA.16816.F32.BF16 R12, R24, R22, R12 ;  /* 0x00000016180c723c */ /* 0x004ff6000004180c */
[----:B------:R-:W-:Y:S11]  /*783a0*/  @!UPT UIADD3 URZ, URZ, URZ, URZ ;  /* 0x0000003f3f3ff290 */ /* 0x000ff6000fffe03f */
[----:B------:R-:W-:Y:S01]  /*783b0*/  @!UPT UIADD3 URZ, URZ, URZ, URZ ;  /* 0x0000003f3f3ff290 */ /* 0x000fe2000fffe03f */
[----:B------:R-:W-:Y:S01]  /*783c0*/  STL.64 [R1+0x12b0], R12 ;  /* 0x0012b00c01007387 */ /* 0x000fe20000100a00 */
[----:B------:R0:W-:Y:S03]  /*783d0*/  STL.64 [R1+0x12b8], R14 ;  /* 0x0012b80e01007387 */ /* 0x0001e60000100a00 */
[----:B0-----:R-:W2:Y:S01]  /*783e0*/  LDL.LU.64 R14, [R1+0x5900] ;  /* 0x00590000010e7983 */ /* 0x001ea20000300a00 */
[----:B------:R-:W2:Y:S02]  /*783f0*/  LDL.LU.64 R12, [R1+0x58f8] ;  /* 0x0058f800010c7983 */ /* 0x000ea40000300a00 */
[----:B------:R-:W-:Y:S02]  /*78400*/  IMAD.MOV.U32 R4, RZ, RZ, R22 ;  /* 0x000000ffff047224 */ /* 0x000fe400078e0016 */
[----:B------:R-:W-:Y:S01]  /*78410*/  IMAD.MOV.U32 R0, RZ, RZ, R23 ;  /* 0x000000ffff007224 */ /* 0x000fe200078e0017 */
[----:B----4-:R0:W-:Y:S02]  /*78420*/  STL.64 [R1+0x58c0], R6 ;  /* 0x0058c00601007387 */ /* 0x0101e40000100a00 */
[----:B------:R-:W-:Y:S02]  /*78430*/  STL [R1+0x58b8], R4 ;  /* 0x0058b80401007387 */ /* 0x000fe40000100800 */
[----:B0-----:R-:W4:Y:S01]  /*78440*/  LDL R6, [R1+0x78] ;  /* 0x0000780001067983 */ /* 0x001f220000100800 */
[----:B--2---:R-:W-:-:S02]  /*78450*/  IMAD.MOV.U32 R22, RZ, RZ, R13 ;  /* 0x000000ffff167224 */ /* 0x004fc400078e000d */
[----:B------:R-:W-:Y:S02]  /*78460*/  IMAD.MOV.U32 R23, RZ, RZ, R12 ;  /* 0x000000ffff177224 */ /* 0x000fe400078e000c */
[C---:B------:R-:W-:Y:S03]  /*78470*/  HMMA.16816.F32.BF16 R12, R24.reuse, R14, R16 ;  /* 0x0000000e180c723c */ /* 0x040fe60000041810 */
[----:B------:R0:W-:Y:S01]  /*78480*/  STL.64 [R1+0x5878], R22 ;  /* 0x0058781601007387 */ /* 0x0001e20000100a00 */
[----:B------:R-:W4:Y:S02]  /*78490*/  LDL.LU R20, [R1+0x5d0] ;  /* 0x0005d00001147983 */ /* 0x000f240000300800 */
[----:B------:R-:W4:Y:S01]  /*784a0*/  LDL.LU R21, [R1+0x5d4] ;  /* 0x0005d40001157983 */ /* 0x000f220000300800 */
[----:B0-----:R-:W4:Y:S01]  /*784b0*/  LDL.LU R22, [R1+0x5d8] ;  /* 0x0005d80001167983 */ /* 0x001f220000300800 */
[----:B------:R-:W4:Y:S02]  /*784c0*/  LDL.LU R23, [R1+0x5dc] ;  /* 0x0005dc0001177983 */ /* 0x000f240000300800 */
[----:B------:R-:W2:Y:S02]  /*784d0*/  LDL.LU.64 R18, [R1+0x58f0] ;  /* 0x0058f00001127983 */ /* 0x000ea40000300a00 */
[----:B------:R-:W2:Y:S11]  /*784e0*/  LDL.LU.64 R16, [R1+0x58e8] ;  /* 0x0058e80001107983 */ /* 0x000eb60000300a00 */
[----:B------:R-:W-:Y:S01]  /*784f0*/  STL.64 [R1+0x1290], R12 ;  /* 0x0012900c01007387 */ /* 0x000fe20000100a00 */
[----:B------:R0:W-:Y:S03]  /*78500*/  STL.64 [R1+0x1298], R14 ;  /* 0x0012980e01007387 */ /* 0x0001e60000100a00 */
[----:B0-----:R-:W2:Y:S01]  /*78510*/  LDL.LU.64 R14, [R1+0x58e0] ;  /* 0x0058e000010e7983 */ /* 0x001ea20000300a00 */
[----:B------:R-:W-:Y:S01]  /*78520*/  IMAD.MOV.U32 R7, RZ, RZ, R28 ;  /* 0x000000ffff077224 */ /* 0x000fe200078e001c */
[C---:B--2---:R-:W-:Y:S02]  /*78530*/  HMMA.16816.F32.BF16 R12, R24.reuse, R14, R16 ;  /* 0x0000000e180c723c */ /* 0x044fe40000041810 */
[----:B------:R-:W2:Y:S06]  /*78540*/  LDL.LU.64 R16, [R1+0x58d8] ;  /* 0x0058d80001107983 */ /* 0x000eac0000300a00 */
[----:B----4-:R-:W-:Y:S11]  /*78550*/  HMMA.16816.F32.BF16 R4, R24, R6, R20 ;  /* 0x000000061804723c */ /* 0x010ff60000041814 */
[----:B------:R-:W-:Y:S04]  /*78560*/  @!UPT UIADD3 URZ, URZ, URZ, URZ ;  /* 0x0000003f3f3ff290 */ /* 0x000fe8000fffe03f */
[----:B------:R-:W-:Y:S01]  /*78570*/  STL.64 [R1+0x1270], R12 ;  /* 0x0012700c01007387 */ /* 0x000fe20000100a00 */
[----:B------:R0:W-:Y:S08]  /*78580*/  STL.64 [R1+0x1278], R14 ;  /* 0x0012780e01007387 */ /* 0x0001f00000100a00 */
[----:B------:R-:W-:Y:S02]  /*78590*/  IMAD.MOV.U32 R9, RZ, RZ, R6 ;  /* 0x000000ffff097224 */ /* 0x000fe400078e0006 */
[----:B------:R-:W-:Y:S01]  /*785a0*/  IMAD.MOV.U32 R8, RZ, RZ, R7 ;  /* 0x000000ffff087224 */ /* 0x000fe200078e0007 */
[----:B0-----:R-:W4:Y:S01]  /*785b0*/  LDL.LU.64 R14, [R1+0x58d0] ;  /* 0x0058d000010e7983 */ /* 0x001f220000300a00 */
[----:B------:R-:W3:Y:S02]  /*785c0*/  LDL.LU.64 R12, [R1+0x58c8] ;  /* 0x0058c800010c7983 */ /* 0x000ee40000300a00 */
[----:B------:R0:W-:Y:S02]  /*785d0*/  STL.64 [R1+0x1250], R4 ;  /* 0x0012500401007387 */ /* 0x0001e40000100a00 */
[----:B--2---:R-:W-:-:S02]  /*785e0*/  IMAD.MOV.U32 R23, RZ, RZ, R16 ;  /* 0x000000ffff177224 */ /* 0x004fc400078e0010 */
[----:B------:R-:W-:Y:S01]  /*785f0*/  IMAD.MOV.U32 R22, RZ, RZ, R17 ;  /* 0x000000ffff167224 */ /* 0x000fe200078e0011 */
[----:B------:R-:W2:Y:S01]  /*78600*/  LDL.LU R16, [R1+0x280] ;  /* 0x0002800001107983 */ /* 0x000ea20000300800 */
[----:B------:R-:W2:Y:S02]  /*78610*/  LDL.LU R17, [R1+0x284] ;  /* 0x0002840001117983 */ /* 0x000ea40000300800 */
[----:B------:R-:W2:Y:S02]  /*78620*/  LDL.LU R18, [R1+0x288] ;  /* 0x0002880001127983 */ /* 0x000ea40000300800 */
[----:B------:R-:W2:Y:S01]  /*78630*/  LDL.LU R19, [R1+0x28c] ;  /* 0x00028c0001137983 */ /* 0x000ea20000300800 */
[----:B0-----:R-:W2:Y:S01]  /*78640*/  LDL.LU R4, [R1+0x5b0] ;  /* 0x0005b00001047983 */ /* 0x001ea20000300800 */
[----:B------:R-:W2:Y:S02]  /*78650*/  LDL.LU R5, [R1+0x5b4] ;  /* 0x0005b40001057983 */ /* 0x000ea40000300800 */
[----:B------:R-:W2:Y:S02]  /*78660*/  LDL.LU R6, [R1+0x5b8] ;  /* 0x0005b80001067983 */ /* 0x000ea40000300800 */
[----:B------:R-:W2:Y:S01]  /*78670*/  LDL.LU R7, [R1+0x5bc] ;  /* 0x0005bc0001077983 */ /* 0x000ea20000300800 */
[----:B------:R0:W-:Y:S01]  /*78680*/  STL.64 [R1+0x5890], R22 ;  /* 0x0058901601007387 */ /* 0x0001e20000100a00 */
[----:B------:R-:W4:Y:S02]  /*78690*/  LDL.LU R20, [R1+0x5c0] ;  /* 0x0005c00001147983 */ /* 0x000f240000300800 */
[----:B------:R-:W4:Y:S01]  /*786a0*/  LDL.LU R21, [R1+0x5c4] ;  /* 0x0005c40001157983 */ /* 0x000f220000300800 */
[----:B0-----:R-:W4:Y:S01]  /*786b0*/  LDL.LU R22, [R1+0x5c8] ;  /* 0x0005c80001167983 */ /* 0x001f220000300800 */
[----:B------:R-:W4:Y:S02]  /*786c0*/  LDL.LU R23, [R1+0x5cc] ;  /* 0x0005cc0001177983 */ /* 0x000f240000300800 */
[----:B------:R-:W-:Y:S02]  /*786d0*/  STL [R1+0x4af0], R8 ;  /* 0x004af00801007387 */ /* 0x000fe40000100800 */
[----:B------:R-:W-:Y:S01]  /*786e0*/  STL [R1+0x4aec], R9 ;  /* 0x004aec0901007387 */ /* 0x000fe20000100800 */
[C---:B----4-:R-:W-:Y:S11]  /*786f0*/  HMMA.16816.F32.BF16 R20, R24.reuse, R14, R20 ;  /* 0x0000000e1814723c */ /* 0x050ff60000041814 */
[----:B------:R-:W-:Y:S11]  /*78700*/  @!UPT UIADD3 URZ, URZ, URZ, URZ ;  /* 0x0000003f3f3ff290 */ /* 0x000ff6000fffe03f */
[----:B------:R-:W-:Y:S01]  /*78710*/  @!UPT UIADD3 URZ, URZ, URZ, URZ ;  /* 0x0000003f3f3ff290 */ /* 0x000fe2000fffe03f */
[----:B------:R-:W-:Y:S01]  /*78720*/  STL.64 [R1+0x1230], R20 ;  /* 0x0012301401007387 */ /* 0x000fe20000100a00 */
[----:B------:R3:W-:Y:S02]  /*78730*/  STL.64 [R1+0x1238], R22 ;  /* 0x0012381601007387 */ /* 0x0007e40000100a00 */
[----:B------:R0:W-:Y:S02]  /*78740*/  STL [R1+0x5804], R14 ;  /* 0x0058040e01007387 */ /* 0x0001e40000100800 */
[----:B------:R1:W-:Y:S02]  /*78750*/  STL [R1+0x5800], R15 ;  /* 0x0058000f01007387 */ /* 0x0003e40000100800 */
[----:B---3--:R-:W-:Y:S02]  /*78760*/  IMAD.MOV.U32 R23, RZ, RZ, R12 ;  /* 0x000000ffff177224 */ /* 0x008fe400078e000c */
[----:B------:R-:W-:Y:S01]  /*78770*/  IMAD.MOV.U32 R22, RZ, RZ, R13 ;  /* 0x000000ffff167224 */ /* 0x000fe200078e000d */
[----:B------:R-:W3:Y:S01]  /*78780*/  LDL.LU R12, [R1+0x1d0] ;  /* 0x0001d000010c7983 */ /* 0x000ee20000300800 */
[----:B------:R-:W3:Y:S02]  /*78790*/  LDL.LU R13, [R1+0x1d4] ;  /* 0x0001d400010d7983 */ /* 0x000ee40000300800 */
[----:B0-----:R-:W4:Y:S02]  /*787a0*/  LDL.LU R14, [R1+0x1d8] ;  /* 0x0001d800010e7983 */ /* 0x001f240000300800 */
[----:B-1----:R-:W4:Y:S02]  /*787b0*/  LDL.LU R15, [R1+0x1dc] ;  /* 0x0001dc00010f7983 */ /* 0x002f240000300800 */
[----:B----4-:R-:W-:Y:S01]  /*787c0*/  STL.64 [R1+0x5870], R14 ;  /* 0x0058700e01007387 */ /* 0x010fe20000100a00 */
[----:B---3--:R0:W-:Y:S03]  /*787d0*/  STL.64 [R1+0x5868], R12 ;  /* 0x0058680c01007387 */ /* 0x0081e60000100a00 */
[----:B0-----:R-:W3:Y:S01]  /*787e0*/  LDL.LU R12, [R1+0x1e0] ;  /* 0x0001e000010c7983 */ /* 0x001ee20000300800 */
[----:B------:R-:W3:Y:S02]  /*787f0*/  LDL.LU R13, [R1+0x1e4] ;  /* 0x0001e400010d7983 */ /* 0x000ee40000300800 */
[----:B------:R-:W4:Y:S02]  /*78800*/  LDL.LU R14, [R1+0x1e8] ;  /* 0x0001e800010e7983 */ /* 0x000f240000300800 */
[----:B------:R-:W4:Y:S01]  /*78810*/  LDL.LU R15, [R1+0x1ec] ;  /* 0x0001ec00010f7983 */ /* 0x000f220000300800 */
[C---:B--2---:R-:W-:Y:S01]  /*78820*/  HMMA.16816.F32.BF16 R4, R24.reuse, R10, R4 ;  /* 0x0000000a1804723c */ /* 0x044fe20000041804 */
[----:B----4-:R-:W-:Y:S01]  /*78830*/  STL.64 [R1+0x5888], R14 ;  /* 0x0058880e01007387 */ /* 0x010fe20000100a00 */
[----:B---3--:R0:W-:Y:S03]  /*78840*/  STL.64 [R1+0x5880], R12 ;  /* 0x0058800c01007387 */ /* 0x0081e60000100a00 */
[----:B0-----:R-:W2:Y:S01]  /*78850*/  LDL.LU R12, [R1+0x1f0] ;  /* 0x0001f000010c7983 */ /* 0x001ea20000300800 */
[----:B------:R-:W2:Y:S02]  /*78860*/  LDL.LU R13, [R1+0x1f4] ;  /* 0x0001f400010d7983 */ /* 0x000ea40000300800 */
[----:B------:R-:W3:Y:S02]  /*78870*/  LDL.LU R14, [R1+0x1f8] ;  /* 0x0001f800010e7983 */ /* 0x000ee40000300800 */
[----:B------:R-:W3:Y:S02]  /*78880*/  LDL.LU R15, [R1+0x1fc] ;  /* 0x0001fc00010f7983 */ /* 0x000ee40000300800 */
[----:B---3--:R-:W-:Y:S01]  /*78890*/  STL.64 [R1+0x58a0], R14 ;  /* 0x0058a00e01007387 */ /* 0x008fe20000100a00 */
[----:B--2---:R0:W-:Y:S03]  /*788a0*/  STL.64 [R1+0x5898], R12 ;  /* 0x0058980c01007387 */ /* 0x0041e60000100a00 */
[----:B0-----:R-:W2:Y:S01]  /*788b0*/  LDL.LU R12, [R1+0x200] ;  /* 0x00020000010c7983 */ /* 0x001ea20000300800 */
[----:B------:R-:W2:Y:S02]  /*788c0*/  LDL.LU R13, [R1+0x204] ;  /* 0x00020400010d7983 */ /* 0x000ea40000300800 */
[----:B------:R-:W2:Y:S02]  /*788d0*/  LDL.LU R14, [R1+0x208] ;  /* 0x00020800010e7983 */ /* 0x000ea40000300800 */
[----:B------:R-:W2:Y:S02]  /*788e0*/  LDL.LU R15, [R1+0x20c] ;  /* 0x00020c00010f7983 */ /* 0x000ea40000300800 */
[----:B------:R-:W-:Y:S01]  /*788f0*/  STL.64 [R1+0x1210], R4 ;  /* 0x0012100401007387 */ /* 0x000fe20000100a00 */
[----:B------:R0:W-:Y:S03]  /*78900*/  STL.64 [R1+0x1218], R6 ;  /* 0x0012180601007387 */ /* 0x0001e60000100a00 */
[----:B0-----:R-:W3:Y:S01]  /*78910*/  LDL.LU.64 R6, [R1+0x58c0] ;  /* 0x0058c00001067983 */ /* 0x001ee20000300a00 */
[----:B------:R-:W4:Y:S02]  /*78920*/  LDL.LU R4, [R1+0x58b8] ;  /* 0x0058b80001047983 */ /* 0x000f240000300800 */
[----:B------:R0:W-:Y:S02]  /*78930*/  STL.64 [R1+0x57f8], R10 ;  /* 0x0057f80a01007387 */ /* 0x0001e40000100a00 */
[----:B0-----:R-:W2:Y:S01]  /*78940*/  LDL.64 R10, [R1+0x38] ;  /* 0x00003800010a7983 */ /* 0x001ea20000100a00 */
[----:B---3--:R-:W-:Y:S03]  /*78950*/  HMMA.16816.F32.BF16 R24, R24, R6, R16 ;  /* 0x000000061818723c */ /* 0x008fe60000041810 */
[----:B------:R-:W2:Y:S01]  /*78960*/  LDL.LU.64 R18, [R1+0x58b0] ;  /* 0x0058b00001127983 */ /* 0x000ea20000300a00 */
[----:B------:R-:W2:Y:S11]  /*78970*/  LDL.LU.64 R16, [R1+0x58a8] ;  /* 0x0058a80001107983 */ /* 0x000eb60000300a00 */
[----:B------:R-:W-:Y:S08]  /*78980*/  @!UPT UIADD3 URZ, URZ, URZ, URZ ;  /* 0x0000003f3f3ff290 */ /* 0x000ff0000fffe03f */
[----:B------:R-:W-:Y:S01]  /*78990*/  STL.64 [R1+0x11e0], R24 ;  /* 0x0011e01801007387 */ /* 0x000fe20000100a00 */
[----:B------:R0:W-:Y:S03]  /*789a0*/  STL.64 [R1+0x11e8], R26 ;  /* 0x0011e81a01007387 */ /* 0x0001e60000100a00 */
[----:B0-----:R-:W3:Y:S01]  /*789b0*/  LDL.64 R26, [R1+0x18] ;  /* 0x00001800011a7983 */ /* 0x001ee20000100a00 */
[C---:B--2---:R-:W-:Y:S03]  /*789c0*/  HMMA.16816.F32.BF16 R20, R16.reuse, R22, R12 ;  /* 0x000000161014723c */ /* 0x044fe6000004180c */
[----:B---3--:R-:W-:Y:S01]  /*789d0*/  STL.64 [R1+0x5858], R26 ;  /* 0x0058581a01007387 */ /* 0x008fe20000100a00 */
[----:B------:R-:W-:Y:S02]  /*789e0*/  STL.64 [R1+0x57e0], R6 ;  /* 0x0057e00601007387 */ /* 0x000fe40000100a00 */
[----:B----4-:R0:W-:Y:S02]  /*789f0*/  STL [R1+0x5860], R4 ;  /* 0x0058600401007387 */ /* 0x0101e40000100800 */
[----:B0-----:R-:W2:Y:S01]  /*78a00*/  LDL.LU R4, [R1+0x1c0] ;  /* 0x0001c00001047983 */ /* 0x001ea20000300800 */
[----:B------:R-:W2:Y:S02]  /*78a10*/  LDL.LU R5, [R1+0x1c4] ;  /* 0x0001c40001057983 */ /* 0x000ea40000300800 */
[----:B------:R-:W2:Y:S02]  /*78a20*/  LDL.LU R6, [R1+0x1c8] ;  /* 0x0001c80001067983 */ /* 0x000ea40000300800 */
[----:B------:R-:W2:Y:S01]  /*78a30*/  LDL.LU R7, [R1+0x1cc] ;  /* 0x0001cc0001077983 */ /* 0x000ea20000300800 */
[----:B------:R-:W3:Y:S01]  /*78a40*/  LDL.LU.64 R14, [R1+0x58a0] ;  /* 0x0058a000010e7983 */ /* 0x000ee20000300a00 */
[----:B------:R-:W3:Y:S08]  /*78a50*/  LDL.LU.64 R12, [R1+0x5898] ;  /* 0x00589800010c7983 */ /* 0x000ef00000300a00 */
[----:B------:R-:W-:Y:S02]  /*78a60*/  STL.64 [R1+0x11b0], R20 ;  /* 0x0011b01401007387 */ /* 0x000fe40000100a00 */
[----:B------:R0:W-:Y:S02]  /*78a70*/  STL.64 [R1+0x11b8], R22 ;  /* 0x0011b81601007387 */ /* 0x0001e40000100a00 */
[----:B0-----:R-:W3:Y:S02]  /*78a80*/  LDL.LU.64 R22, [R1+0x5890] ;  /* 0x0058900001167983 */ /* 0x001ee40000300a00 */
[C---:B---3--:R-:W-:Y:S02]  /*78a90*/  HMMA.16816.F32.BF16 R20, R16.reuse, R22, R12 ;  /* 0x000000161014723c */ /* 0x048fe4000004180c */
[----:B------:R-:W3:Y:S01]  /*78aa0*/  LDL.LU.64 R14, [R1+0x5888] ;  /* 0x00588800010e7983 */ /* 0x000ee20000300a00 */
[----:B------:R-:W3:Y:S11]  /*78ab0*/  LDL.LU.64 R12, [R1+0x5880] ;  /* 0x00588000010c7983 */ /* 0x000ef60000300a00 */
[----:B------:R-:W-:Y:S09]  /*78ac0*/  @!UPT UIADD3 URZ, URZ, URZ, URZ ;  /* 0x0000003f3f3ff290 */ /* 0x000ff2000fffe03f */
[----:B------:R-:W-:Y:S01]  /*78ad0*/  STL.64 [R1+0x1190], R20 ;  /* 0x0011901401007387 */ /* 0x000fe20000100a00 */
        /* <DEDUP_REMOVED lines=8> */
[----:B0-----:R-:W4:Y:S01]  /*78b60*/  LDL.LU R20, [R1+0x500] ;  /* 0x0005000001147983 */ /* 0x001f220000300800 */
[----:B------:R-:W4:Y:S02]  /*78b70*/  LDL.LU R21, [R1+0x504] ;  /* 0x0005040001157983 */ /* 0x000f240000300800 */
[----:B-1----:R-:W2:Y:S02]  /*78b80*/  LDL.LU R22, [R1+0x508] ;  /* 0x0005080001167983 */ /* 0x002ea40000300800 */
[----:B------:R-:W2:Y:S01]  /*78b90*/  LDL.LU R23, [R1+0x50c] ;  /* 0x00050c0001177983 */ /* 0x000ea20000300800 */
[----:B---3--:R-:W-:Y:S01]  /*78ba0*/  HMMA.16816.F32.BF16 R12, R16, R10, R12 ;  /* 0x0000000a100c723c */ /* 0x008fe2000004180c */
[----:B--2---:R0:W-:Y:S01]  /*78bb0*/  STL.64 [R1+0x5840], R22 ;  /* 0x0058401601007387 */ /* 0x0041e20000100a00 */
[----:B----4-:R-:W-:Y:S03]  /*78bc0*/  STL.64 [R1+0x5838], R20 ;  /* 0x0058381401007387 */ /* 0x010fe60000100a00 */
[----:B0-----:R-:W2:Y:S11]  /*78bd0*/  LDL.64 R22, [R1+0x8] ;  /* 0x0000080001167983 */ /* 0x001eb60000100a00 */
[----:B------:R-:W-:Y:S07]  /*78be0*/  @!UPT UIADD3 URZ, URZ, URZ, URZ ;  /* 0x0000003f3f3ff290 */ /* 0x000fee000fffe03f */
[----:B------:R-:W-:Y:S02]  /*78bf0*/  STL.64 [R1+0x1110], R12 ;  /* 0x0011100c01007387 */ /* 0x000fe40000100a00 */
[----:B------:R0:W-:Y:S02]  /*78c00*/  STL.64 [R1+0x1118], R14 ;  /* 0x0011180e01007387 */ /* 0x0001e40000100a00 */
[----:B------:R-:W3:Y:S01]  /*78c10*/  LDL.LU R8, [R1+0x4f0] ;  /* 0x0004f00001087983 */ /* 0x000ee20000300800 */
[----:B------:R-:W3:Y:S01]  /*78c20*/  LDL.LU R9, [R1+0x4f4] ;  /* 0x0004f40001097983 */ /* 0x000ee20000300800 */
[----:B0-----:R-:W-:Y:S02]  /*78c30*/  IMAD.MOV.U32 R14, RZ, RZ, R10 ;  /* 0x000000ffff0e7224 */ /* 0x001fe400078e000a */
[----:B------:R-:W-:Y:S01]  /*78c40*/  IMAD.MOV.U32 R15, RZ, RZ, R11 ;  /* 0x000000ffff0f7224 */ /* 0x000fe200078e000b */
[----:B------:R-:W4:Y:S01]  /*78c50*/  LDL.LU R10, [R1+0x4f8] ;  /* 0x0004f800010a7983 */ /* 0x000f220000300800 */
[----:B------:R-:W4:Y:S02]  /*78c60*/  LDL.LU R11, [R1+0x4fc] ;  /* 0x0004fc00010b7983 */ /* 0x000f240000300800 */
[----:B------:R-:W-:-:S02]  /*78c70*/  IMAD.MOV.U32 R26, RZ, RZ, R3 ;  /* 0x000000ffff1a7224 */ /* 0x000fc400078e0003 */
[----:B------:R-:W-:-:S07]  /*78c80*/  IMAD.MOV.U32 R27, RZ, RZ, R2 ;  /* 0x000000ffff1b7224 */ /* 0x000fce00078e0002 */
[C---:B------:R-:W-:Y:S01]  /*78c90*/  HMMA.16816.F32.BF16 R24, R16.reuse, R26, R4 ;  /* 0x0000001a1018723c */ /* 0x040fe20000041804 */
[----:B----4-:R-:W-:Y:S01]  /*78ca0*/  STL.64 [R1+0x5850], R10 ;  /* 0x0058500a01007387 */ /* 0x010fe20000100a00 */
[----:B---3--:R0:W-:Y:S03]  /*78cb0*/  STL.64 [R1+0x5848], R8 ;  /* 0x0058480801007387 */ /* 0x0081e60000100a00 */
[----:B0-----:R-:W2:Y:S01]  /*78cc0*/  LDL.LU R8, [R1+0x510] ;  /* 0x0005100001087983 */ /* 0x001ea20000300800 */
[----:B------:R-:W2:Y:S02]  /*78cd0*/  LDL.LU R9, [R1+0x514] ;  /* 0x0005140001097983 */ /* 0x000ea40000300800 */
[----:B------:R-:W2:Y:S02]  /*78ce0*/  LDL.LU R10, [R1+0x518] ;  /* 0x00051800010a7983 */ /* 0x000ea40000300800 */
[----:B------:R-:W2:Y:S01]  /*78cf0*/  LDL.LU R11, [R1+0x51c] ;  /* 0x00051c00010b7983 */ /* 0x000ea20000300800 */
[----:B------:R0:W-:Y:S01]  /*78d00*/  STL.64 [R1+0x5828], R14 ;  /* 0x0058280e01007387 */ /* 0x0001e20000100a00 */
[----:B------:R-:W3:Y:S02]  /*78d10*/  LDL.LU R12, [R1+0x1b0] ;  /* 0x0001b000010c7983 */ /* 0x000ee40000300800 */
[----:B------:R-:W3:Y:S01]  /*78d20*/  LDL.LU R13, [R1+0x1b4] ;  /* 0x0001b400010d7983 */ /* 0x000ee20000300800 */
[----:B0-----:R-:W3:Y:S01]  /*78d30*/  LDL.LU R14, [R1+0x1b8] ;  /* 0x0001b800010e7983 */ /* 0x001ee20000300800 */
[----:B------:R-:W3:Y:S02]  /*78d40*/  LDL.LU R15, [R1+0x1bc] ;  /* 0x0001bc00010f7983 */ /* 0x000ee40000300800 */
[----:B------:R-:W4:Y:S05]  /*78d50*/  LDL.LU R4, [R1+0x5860] ;  /* 0x0058600001047983 */ /* 0x000f2a0000300800 */
[----:B------:R-:W-:Y:S01]  /*78d60*/  STL.64 [R1+0x10e0], R24 ;  /* 0x0010e01801007387 */ /* 0x000fe20000100a00 */
[----:B------:R0:W-:Y:S04]  /*78d70*/  STL.64 [R1+0x10e8], R26 ;  /* 0x0010e81a01007387 */ /* 0x0001e80000100a00 */
[----:B0-----:R-:W3:Y:S02]  /*78d80*/  LDL.LU.64 R26, [R1+0x5858] ;  /* 0x00585800011a7983 */ /* 0x001ee40000300a00 */
[C---:B---3--:R-:W-:Y:S11]  /*78d90*/  HMMA.16816.F32.BF16 R12, R16.reuse, R26, R12 ;  /* 0x0000001a100c723c */ /* 0x048ff6000004180c */
[----:B------:R-:W-:Y:S11]  /*78da0*/  @!UPT UIADD3 URZ, URZ, URZ, URZ ;  /* 0x0000003f3f3ff290 */ /* 0x000ff6000fffe03f */
[----:B------:R-:W-:Y:S01]  /*78db0*/  @!UPT UIADD3 URZ, URZ, URZ, URZ ;  /* 0x0000003f3f3ff290 */ /* 0x000fe2000fffe03f */
[----:B------:R-:W-:Y:S01]  /*78dc0*/  STL.64 [R1+0x10b0], R12 ;  /* 0x0010b00c01007387 */ /* 0x000fe20000100a00 */
[----:B------:R-:W-:Y:S02]  /*78dd0*/  STL.64 [R1+0x10b8], R14 ;  /* 0x0010b80e01007387 */ /* 0x000fe40000100a00 */
[----:B------:R-:W3:Y:S02]  /*78de0*/  LDL.64 R6, [R1+0x88] ;  /* 0x0000880001067983 */ /* 0x000ee40000100a00 */
[----:B------:R-:W-:Y:S02]  /*78df0*/  IMAD.MOV.U32 R3, RZ, RZ, R26 ;  /* 0x000000ffff037224 */ /* 0x000fe400078e001a */
[----:B------:R-:W-:Y:S02]  /*78e00*/  IMAD.MOV.U32 R2, RZ, RZ, R27 ;  /* 0x000000ffff027224 */ /* 0x000fe400078e001b */
[----:B------:R-:W0:Y:S01]  /*78e10*/  LDSM.16.MT88.4 R24, [R29+0x22000] ;  /* 0x022000001d18783b */ /* 0x000e220000004200 */
[----:B--2---:R-:W-:Y:S03]  /*78e20*/  HMMA.16816.F32.BF16 R8, R16, R22, R8 ;  /* 0x000000161008723c */ /* 0x004fe60000041808 */
[----:B---3--:R1:W-:Y:S04]  /*78e30*/  STL.64 [R1+0x5818], R6 ;  /* 0x0058180601007387 */ /* 0x0083e80000100a00 */
[----:B-1----:R-:W2:Y:S01]  /*78e40*/  LDL.64 R6, [R1+0x98] ;  /* 0x0000980001067983 */ /* 0x002ea20000100a00 */
[----:B------:R-:W-:-:S03]  /*78e50*/  IMAD.MOV.U32 R28, RZ, RZ, R22 ;  /* 0x000000ffff1c7224 */ /* 0x000fc600078e0016 */
[----:B--2---:R1:W-:Y:S01]  /*78e60*/  STL.64 [R1+0x5820], R6 ;  /* 0x0058200601007387 */ /* 0x0043e20000100a00 */
[----:B------:R-:W2:Y:S02]  /*78e70*/  LDL.LU R12, [R1+0x4e0] ;  /* 0x0004e000010c7983 */ /* 0x000ea40000300800 */
[----:B------:R-:W2:Y:S02]  /*78e80*/  LDL.LU R13, [R1+0x4e4] ;  /* 0x0004e400010d7983 */ /* 0x000ea40000300800 */
[----:B------:R-:W2:Y:S01]  /*78e90*/  LDL.LU R14, [R1+0x4e8] ;  /* 0x0004e800010e7983 */ /* 0x000ea20000300800 */
[----:B------:R-:W2:Y:S01]  /*78ea0*/  LDL.LU R15, [R1+0x4ec] ;  /* 0x0004ec00010f7983 */ /* 0x000ea20000300800 */
[----:B------:R-:W-:Y:S02]  /*78eb0*/  STL [R1+0x5760], R29 ;  /* 0x0057601d01007387 */ /* 0x000fe40000100800 */
[----:B0-----:R0:W-:Y:S02]  /*78ec0*/  STL.64 [R1+0x56c0], R26 ;  /* 0x0056c01a01007387 */ /* 0x0011e40000100a00 */
[----:B------:R-:W-:Y:S02]  /*78ed0*/  STL.64 [R1+0x56b8], R24 ;  /* 0x0056b81801007387 */ /* 0x000fe40000100a00 */
[----:B-1----:R-:W-:-:S02]  /*78ee0*/  IMAD.MOV.U32 R7, RZ, RZ, R0 ;  /* 0x000000ffff077224 */ /* 0x002fc400078e0000 */
[----:B------:R-:W-:Y:S01]  /*78ef0*/  IMAD.MOV.U32 R0, RZ, RZ, R23 ;  /* 0x000000ffff007224 */ /* 0x000fe200078e0017 */
[----:B0-----:R-:W3:Y:S01]  /*78f00*/  LDL.64 R26, [R1+0xc8] ;  /* 0x0000c800011a7983 */ /* 0x001ee20000100a00 */
[----:B------:R-:W-:Y:S02]  /*78f10*/  STL.64 [R1+0x10a0], R8 ;  /* 0x0010a00801007387 */ /* 0x000fe40000100a00 */
[----:B------:R0:W-:Y:S02]  /*78f20*/  STL.64 [R1+0x10a8], R10 ;  /* 0x0010a80a01007387 */ /* 0x0001e40000100a00 */
[----:B0-----:R-:W2:Y:S01]  /*78f30*/  LDL.LU.64 R10, [R1+0x5850] ;  /* 0x00585000010a7983 */ /* 0x001ea20000300a00 */
[----:B------:R-:W2:Y:S02]  /*78f40*/  LDL.LU.64 R8, [R1+0x5848] ;  /* 0x0058480001087983 */ /* 0x000ea40000300a00 */
[----:B------:R-:W3:Y:S02]  /*78f50*/  LDL.LU.64 R22, [R1+0x5840] ;  /* 0x0058400001167983 */ /* 0x000ee40000300a00 */
[----:B------:R-:W3:Y:S01]  /*78f60*/  LDL.LU.64 R20, [R1+0x5838] ;  /* 0x0058380001147983 */ /* 0x000ee20000300a00 */
[----:B------:R-:W-:Y:S01]  /*78f70*/  STL [R1+0x5764], R28 ;  /* 0x0057641c01007387 */ /* 0x000fe20000100800 */
[C---:B---3--:R-:W-:Y:S11]  /*78f80*/  HMMA.16816.F32.BF16 R20, R16.reuse, R26, R20 ;  /* 0x0000001a1014723c */ /* 0x048ff60000041814 */
[----:B------:R-:W-:Y:S11]  /*78f90*/  @!UPT UIADD3 URZ, URZ, URZ, URZ ;  /* 0x0000003f3f3ff290 */ /* 0x000ff6000fffe03f */
[----:B------:R-:W-:Y:S01]  /*78fa0*/  @!UPT UIADD3 URZ, URZ, URZ, URZ ;  /* 0x0000003f3f3ff290 */ /* 0x000fe2000fffe03f */
[----:B------:R-:W-:Y:S01]  /*78fb0*/  STL.64 [R1+0x1080], R20 ;  /* 0x0010801401007387 */ /* 0x000fe20000100a00 */
[----:B------:R0:W-:Y:S03]  /*78fc0*/  STL.64 [R1+0x1088], R22 ;  /* 0x0010881601007387 */ /* 0x0001e60000100a00 */
[----:B0-----:R-:W2:Y:S01]  /*78fd0*/  LDL.LU.64 R22, [R1+0x5830] ;  /* 0x0058300001167983 */ /* 0x001ea20000300a00 */
[----:B------:R0:W-:Y:S02]  /*78fe0*/  STL.64 [R1+0x5758], R26 ;  /* 0x0057581a01007387 */ /* 0x0001e40000100a00 */
[----:B------:R-:W3:Y:S02]  /*78ff0*/  LDL.LU R24, [R1+0x4d0] ;  /* 0x0004d00001187983 */ /* 0x000ee40000300800 */
[----:B------:R-:W3:Y:S01]  /*79000*/  LDL.LU R25, [R1+0x4d4] ;  /* 0x0004d40001197983 */ /* 0x000ee20000300800 */
[----:B0-----:R-:W3:Y:S01]  /*79010*/  LDL.LU R26, [R1+0x4d8] ;  /* 0x0004d800011a7983 */ /* 0x001ee20000300800 */
[----:B------:R-:W3:Y:S01]  /*79020*/  LDL.LU R27, [R1+0x4dc] ;  /* 0x0004dc00011b7983 */ /* 0x000ee20000300800 */
[----:B--2---:R-:W-:Y:S01]  /*79030*/  HMMA.16816.F32.BF16 R8, R16, R22, R8 ;  /* 0x000000161008723c */ /* 0x004fe20000041808 */
[----:B------:R-:W-:-:S02]  /*79040*/  IMAD.MOV.U32 R28, RZ, RZ, R22 ;  /* 0x000000ffff1c7224 */ /* 0x000fc400078e0016 */
[----:B------:R-:W-:Y:S11]  /*79050*/  IMAD.MOV.U32 R29, RZ, RZ, R23 ;  /* 0x000000ffff1d7224 */ /* 0x000ff600078e0017 */
[----:B------:R-:W-:Y:S09]  /*79060*/  @!UPT UIADD3 URZ, URZ, URZ, URZ ;  /* 0x0000003f3f3ff290 */ /* 0x000ff2000fffe03f */
[----:B------:R0:W-:Y:S01]  /*79070*/  STL.64 [R1+0x1060], R8 ;  /* 0x0010600801007387 */ /* 0x0001e20000100a00 */
[----:B------:R1:W-:Y:S02]  /*79080*/  STL.64 [R1+0x1068], R10 ;  /* 0x0010680a01007387 */ /* 0x0003e40000100a00 */
[----:B------:R-:W2:Y:S02]  /*79090*/  LDL.LU R20, [R1+0x4a0] ;  /* 0x0004a00001147983 */ /* 0x000ea40000300800 */
[----:B------:R-:W2:Y:S01]  /*790a0*/  LDL.LU R21, [R1+0x4a4] ;  /* 0x0004a40001157983 */ /* 0x000ea20000300800 */
[----:B------:R-:W2:Y:S01]  /*790b0*/  LDL.LU R22, [R1+0x4a8] ;  /* 0x0004a80001167983 */ /* 0x000ea20000300800 */
[----:B------:R-:W2:Y:S03]  /*790c0*/  LDL.LU R23, [R1+0x4ac] ;  /* 0x0004ac0001177983 */ /* 0x000ea60000300800 */
[----:B0-----:R-:W2:Y:S01]  /*790d0*/  LDL.LU R8, [R1+0x4b0] ;  /* 0x0004b00001087983 */ /* 0x001ea20000300800 */
[----:B------:R-:W2:Y:S02]  /*790e0*/  LDL.LU R9, [R1+0x4b4] ;  /* 0x0004b40001097983 */ /* 0x000ea40000300800 */
[----:B-1----:R-:W2:Y:S02]  /*790f0*/  LDL.LU R10, [R1+0x4b8] ;  /* 0x0004b800010a7983 */ /* 0x002ea40000300800 */
[----:B------:R-:W2:Y:S02]  /*79100*/  LDL.LU R11, [R1+0x4bc] ;  /* 0x0004bc00010b7983 */ /* 0x000ea40000300800 */
[----:B----4-:R-:W-:-:S07]  /*79110*/  IMAD.MOV.U32 R6, RZ, RZ, R4 ;  /* 0x000000ffff067224 */ /* 0x010fce00078e0004 */
[C---:B------:R-:W-:Y:S11]  /*79120*/  HMMA.16816.F32.BF16 R4, R16.reuse, R6, R12 ;  /* 0x000000061004723c */ /* 0x040ff6000004180c */
[----:B------:R-:W-:Y:S11]  /*79130*/  @!UPT UIADD3 URZ, URZ, URZ, URZ ;  /* 0x0000003f3f3ff290 */ /* 0x000ff6000fffe03f */
[----:B------:R-:W-:Y:S02]  /*79140*/  @!UPT UIADD3 URZ, URZ, URZ, URZ ;  /* 0x0000003f3f3ff290 */ /* 0x000fe4000fffe03f */
[----:B------:R-:W-:Y:S02]  /*79150*/  IMAD.MOV.U32 R13, RZ, RZ, R6 ;  /* 0x000000ffff0d7224 */ /* 0x000fe400078e0006 */
[----:B------:R-:W-:Y:S01]  /*79160*/  IMAD.MOV.U32 R12, RZ, RZ, R7 ;  /* 0x000000ffff0c7224 */ /* 0x000fe200078e0007 */
[----:B--2---:R-:W-:Y:S01]  /*79170*/  STL.64 [R1+0x5810], R10 ;  /* 0x0058100a01007387 */ /* 0x004fe20000100a00 */
[----:B------:R0:W-:Y:S03]  /*79180*/  STL.64 [R1+0x5808], R8 ;  /* 0x0058080801007387 */ /* 0x0001e60000100a00 */
[----:B0-----:R-:W2:Y:S01]  /*79190*/  LDL.LU R8, [R1+0x4c0] ;  /* 0x0004c00001087983 */ /* 0x001ea20000300800 */
[----:B------:R-:W2:Y:S02]  /*791a0*/  LDL.LU R9, [R1+0x4c4] ;  /* 0x0004c40001097983 */ /* 0x000ea40000300800 */
[----:B------:R-:W2:Y:S02]  /*791b0*/  LDL.LU R10, [R1+0x4c8] ;  /* 0x0004c800010a7983 */ /* 0x000ea40000300800 */
[----:B------:R-:W2:Y:S01]  /*791c0*/  LDL.LU R11, [R1+0x4cc] ;  /* 0x0004cc00010b7983 */ /* 0x000ea20000300800 */
[----:B------:R0:W-:Y:S01]  /*791d0*/  STL.64 [R1+0x57f0], R22 ;  /* 0x0057f01601007387 */ /* 0x0001e20000100a00 */
[----:B------:R-:W-:Y:S03]  /*791e0*/  STL.64 [R1+0x57e8], R20 ;  /* 0x0057e81401007387 */ /* 0x000fe60000100a00 */
[----:B0-----:R-:W4:Y:S01]  /*791f0*/  LDL.64 R22, [R1+0x78] ;  /* 0x0000780001167983 */ /* 0x001f220000100a00 */
[----:B------:R-:W2:Y:S02]  /*79200*/  LDL.LU.64 R14, [R1+0x5828] ;  /* 0x00582800010e7983 */ /* 0x000ea40000300a00 */
[----:B------:R-:W-:Y:S02]  /*79210*/  STL.64 [R1+0x1040], R4 ;  /* 0x0010400401007387 */ /* 0x000fe40000100a00 */
[----:B------:R-:W3:Y:S01]  /*79220*/  LDL.LU.64 R6, [R1+0x5820] ;  /* 0x0058200001067983 */ /* 0x000ee20000300a00 */
[----:B------:R-:W-:Y:S01]  /*79230*/  STL [R1+0x4af8], R12 ;  /* 0x004af80c01007387 */ /* 0x000fe20000100800 */
[----:B------:R-:W-:Y:S01]  /*79240*/  STL [R1+0x4af4], R13 ;  /* 0x004af40d01007387 */ /* 0x000fe20000100800 */
[C---:B---3--:R-:W-:Y:S11]  /*79250*/  HMMA.16816.F32.BF16 R24, R16.reuse, R6, R24 ;  /* 0x000000061018723c */ /* 0x048ff60000041818 */
[----:B------:R-:W-:Y:S11]  /*79260*/  @!UPT UIADD3 URZ, URZ, URZ, URZ ;  /* 0x0000003f3f3ff290 */ /* 0x000ff6000fffe03f */
[----:B------:R-:W-:Y:S01]  /*79270*/  @!UPT UIADD3 URZ, URZ, URZ, URZ ;  /* 0x0000003f3f3ff290 */ /* 0x000fe2000fffe03f */
[----:B------:R0:W-:Y:S01]  /*79280*/  STL.64 [R1+0x1030], R24 ;  /* 0x0010301801007387 */ /* 0x0001e20000100a00 */
[----:B------:R1:W-:Y:S02]  /*79290*/  STL.64 [R1+0x1038], R26 ;  /* 0x0010381a01007387 */ /* 0x0003e40000100a00 */
[----:B0-----:R-:W-:Y:S02]  /*792a0*/  IMAD.MOV.U32 R25, RZ, RZ, R6 ;  /* 0x000000ffff197224 */ /* 0x001fe400078e0006 */
[----:B------:R-:W-:Y:S02]  /*792b0*/  IMAD.MOV.U32 R24, RZ, RZ, R7 ;  /* 0x000000ffff187224 */ /* 0x000fe400078e0007 */
[----:B------:R-:W2:Y:S02]  /*792c0*/  LDL.LU.64 R6, [R1+0x5818] ;  /* 0x0058180001067983 */ /* 0x000ea40000300a00 */
[----:B--2---:R-:W-:Y:S01]  /*792d0*/  HMMA.16816.F32.BF16 R8, R16, R6, R8 ;  /* 0x000000061008723c */ /* 0x004fe20000041808 */
[----:B-1----:R-:W-:-:S02]  /*792e0*/  IMAD.MOV.U32 R27, RZ, RZ, R6 ;  /* 0x000000ffff1b7224 */ /* 0x002fc400078e0006 */
[----:B------:R-:W-:Y:S11]  /*792f0*/  IMAD.MOV.U32 R26, RZ, RZ, R7 ;  /* 0x000000ffff1a7224 */ /* 0x000ff600078e0007 */
[----:B------:R-:W-:Y:S09]  /*79300*/  @!UPT UIADD3 URZ, URZ, URZ, URZ ;  /* 0x0000003f3f3ff290 */ /* 0x000ff2000fffe03f */
[----:B------:R-:W-:Y:S01]  /*79310*/  STL.64 [R1+0x1000], R8 ;  /* 0x0010000801007387 */ /* 0x000fe20000100a00 */
[----:B------:R0:W-:Y:S03]  /*79320*/  STL.64 [R1+0x1008], R10 ;  /* 0x0010080a01007387 */ /* 0x0001e60000100a00 */
[----:B0-----:R-:W4:Y:S01]  /*79330*/  LDL.LU.64 R10, [R1+0x5810] ;  /* 0x00581000010a7983 */ /* 0x001f220000300a00 */
[----:B------:R-:W4:Y:S02]  /*79340*/  LDL.LU.64 R8, [R1+0x5808] ;  /* 0x0058080001087983 */ /* 0x000f240000300a00 */
[----:B------:R-:W2:Y:S02]  /*79350*/  LDL.LU R4, [R1+0x490] ;  /* 0x0004900001047983 */ /* 0x000ea40000300800 */
[----:B------:R-:W2:Y:S01]  /*79360*/  LDL.LU R5, [R1+0x494] ;  /* 0x0004940001057983 */ /* 0x000ea20000300800 */
[----:B------:R-:W2:Y:S01]  /*79370*/  LDL.LU R6, [R1+0x498] ;  /* 0x0004980001067983 */ /* 0x000ea20000300800 */
[----:B------:R-:W2:Y:S02]  /*79380*/  LDL.LU R7, [R1+0x49c] ;  /* 0x00049c0001077983 */ /* 0x000ea40000300800 */
[----:B------:R0:W-:Y:S02]  /*79390*/  STL.64 [R1+0x5770], R26 ;  /* 0x0057701a01007387 */ /* 0x0001e40000100a00 */
[----:B------:R-:W-:Y:S01]  /*793a0*/  STL.64 [R1+0x5768], R24 ;  /* 0x0057681801007387 */ /* 0x000fe20000100a00 */
[----:B0-----:R-:W3:Y:S04]  /*793b0*/  LDL R26, [R1+0x28] ;  /* 0x00002800011a7983 */ /* 0x001ee80000100800 */
[----:B------:R-:W3:Y:S04]  /*793c0*/  LDL R27, [R1+0x2c] ;  /* 0x00002c00011b7983 */ /* 0x000ee80000100800 */
[----:B---3--:R0:W-:Y:S02]  /*793d0*/  STL.64 [R1+0x5780], R26 ;  /* 0x0057801a01007387 */ /* 0x0081e40000100a00 */
[----:B0-----:R-:W-:-:S02]  /*793e0*/  IMAD.MOV.U32 R26, RZ, RZ, R14 ;  /* 0x000000ffff1a7224 */ /* 0x001fc400078e000e */
[----:B------:R-:W-:Y:S01]  /*793f0*/  IMAD.MOV.U32 R27, RZ, RZ, R15 ;  /* 0x000000ffff1b7224 */ /* 0x000fe200078e000f */
[----:B------:R-:W3:Y:S01]  /*79400*/  LDL.LU R14, [R1+0x5804] ;  /* 0x00580400010e7983 */ /* 0x000ee20000300800 */
[----:B------:R-:W3:Y:S03]  /*79410*/  LDL.LU R15, [R1+0x5800] ;  /* 0x00580000010f7983 */ /* 0x000ee60000300800 */
[----:B------:R0:W-:Y:S04]  /*79420*/  STL.64 [R1+0x5798], R26 ;  /* 0x0057981a01007387 */ /* 0x0001e80000100a00 */
[----:B0-----:R-:W2:Y:S01]  /*79430*/  LDL.64 R26, [R1+0x48] ;  /* 0x00004800011a7983 */ /* 0x001ea20000100a00 */
[----:B----4-:R-:W-:Y:S03]  /*79440*/  HMMA.16816.F32.BF16 R8, R16, R22, R8 ;  /* 0x000000161008723c */ /* 0x010fe60000041808 */
[----:B--2---:R0:W-:Y:S04]  /*79450*/  STL.64 [R1+0x57b0], R26 ;  /* 0x0057b01a01007387 */ /* 0x0041e80000100a00 */
[----:B0-----:R-:W2:Y:S04]  /*79460*/  LDL.64 R26, [R1+0x58] ;  /* 0x00005800011a7983 */ /* 0x001ea80000100a00 */
[----:B--2---:R0:W-:Y:S04]  /*79470*/  STL.64 [R1+0x57b8], R26 ;  /* 0x0057b81a01007387 */ /* 0x0041e80000100a00 */
[----:B0-----:R-:W2:Y:S08]  /*79480*/  LDL.64 R26, [R1+0x68] ;  /* 0x00006800011a7983 */ /* 0x001eb00000100a00 */
[----:B------:R0:W-:Y:S02]  /*79490*/  STL.64 [R1+0xfe0], R8 ;  /* 0x000fe00801007387 */ /* 0x0001e40000100a00 */
[----:B------:R1:W-:Y:S02]  /*794a0*/  STL.64 [R1+0xfe8], R10 ;  /* 0x000fe80a01007387 */ /* 0x0003e40000100a00 */
[----:B0-----:R-:W-:Y:S01]  /*794b0*/  IMAD.MOV.U32 R9, RZ, RZ, R22 ;  /* 0x000000ffff097224 */ /* 0x001fe200078e0016 */
[----:B-1----:R-:W4:Y:S01]  /*794c0*/  LDL.LU.64 R10, [R1+0x57f8] ;  /* 0x0057f800010a7983 */ /* 0x002f220000300a00 */
[----:B------:R-:W-:-:S02]  /*794d0*/  IMAD.MOV.U32 R8, RZ, RZ, R23 ;  /* 0x000000ffff087224 */ /* 0x000fc400078e0017 */
[----:B------:R-:W3:Y:S02]  /*794e0*/  LDL.LU.64 R22, [R1+0x57f0] ;  /* 0x0057f00001167983 */ /* 0x000ee40000300a00 */
[----:B------:R-:W3:Y:S02]  /*794f0*/  LDL.LU.64 R20, [R1+0x57e8] ;  /* 0x0057e80001147983 */ /* 0x000ee40000300a00 */
[C---:B---3--:R-:W-:Y:S11]  /*79500*/  HMMA.16816.F32.BF16 R20, R16.reuse, R14, R20 ;  /* 0x0000000e1014723c */ /* 0x048ff60000041814 */
[----:B------:R-:W-:Y:S11]  /*79510*/  @!UPT UIADD3 URZ, URZ, URZ, URZ ;  /* 0x0000003f3f3ff290 */ /* 0x000ff6000fffe03f */
[----:B------:R-:W-:Y:S01]  /*79520*/  @!UPT UIADD3 URZ, URZ, URZ, URZ ;  /* 0x0000003f3f3ff290 */ /* 0x000fe2000fffe03f */
[----:B------:R0:W-:Y:S01]  /*79530*/  STL.64 [R1+0xfc0], R20 ;  /* 0x000fc01401007387 */ /* 0x0001e20000100a00 */
[----:B------:R1:W-:Y:S03]  /*79540*/  STL.64 [R1+0xfc8], R22 ;  /* 0x000fc81601007387 */ /* 0x0003e60000100a00 */
[----:B0-----:R-:W3:Y:S01]  /*79550*/  LDL.LU R20, [R1+0x1a0] ;  /* 0x0001a00001147983 */ /* 0x001ee20000300800 */
[----:B------:R-:W3:Y:S02]  /*79560*/  LDL.LU R21, [R1+0x1a4] ;  /* 0x0001a40001157983 */ /* 0x000ee40000300800 */
[----:B-1----:R-:W3:Y:S02]  /*79570*/  LDL.LU R22, [R1+0x1a8] ;  /* 0x0001a80001167983 */ /* 0x002ee40000300800 */
[----:B------:R-:W3:Y:S01]  /*79580*/  LDL.LU R23, [R1+0x1ac] ;  /* 0x0001ac0001177983 */ /* 0x000ee20000300800 */
[----:B------:R0:W-:Y:S01]  /*79590*/  STL.64 [R1+0x56e0], R14 ;  /* 0x0056e00e01007387 */ /* 0x0001e20000100a00 */
[----:B------:R-:W2:Y:S02]  /*795a0*/  LDL.LU R12, [R1+0x120] ;  /* 0x00012000010c7983 */ /* 0x000ea40000300800 */
[----:B------:R-:W2:Y:S01]  /*795b0*/  LDL.LU R13, [R1+0x124] ;  /* 0x00012400010d7983 */ /* 0x000ea20000300800 */
[----:B0-----:R-:W2:Y:S01]  /*795c0*/  LDL.LU R14, [R1+0x128] ;  /* 0x00012800010e7983 */ /* 0x001ea20000300800 */
[----:B------:R-:W2:Y:S01]  /*795d0*/  LDL.LU R15, [R1+0x12c] ;  /* 0x00012c00010f7983 */ /* 0x000ea20000300800 */
[C---:B----4-:R-:W-:Y:S02]  /*795e0*/  HMMA.16816.F32.BF16 R4, R16.reuse, R10, R4 ;  /* 0x0000000a1004723c */ /* 0x050fe40000041804 */
[----:B--2---:R-:W-:Y:S01]  /*795f0*/  STL.64 [R1+0x57c8], R14 ;  /* 0x0057c80e01007387 */ /* 0x004fe20000100a00 */
[----:B------:R0:W-:Y:S03]  /*79600*/  STL.64 [R1+0x57c0], R12 ;  /* 0x0057c00c01007387 */ /* 0x0001e60000100a00 */
[----:B0-----:R-:W2:Y:S01]  /*79610*/  LDL.LU R12, [R1+0x130] ;  /* 0x00013000010c7983 */ /* 0x001ea20000300800 */
[----:B------:R-:W2:Y:S02]  /*79620*/  LDL.LU R13, [R1+0x134] ;  /* 0x00013400010d7983 */ /* 0x000ea40000300800 */
[----:B------:R-:W2:Y:S02]  /*79630*/  LDL.LU R14, [R1+0x138] ;  /* 0x00013800010e7983 */ /* 0x000ea40000300800 */
[----:B------:R-:W2:Y:S11]  /*79640*/  LDL.LU R15, [R1+0x13c] ;  /* 0x00013c00010f7983 */ /* 0x000eb60000300800 */
[----:B------:R-:W-:Y:S01]  /*79650*/  @!UPT UIADD3 URZ, URZ, URZ, URZ ;  /* 0x0000003f3f3ff290 */ /* 0x000fe2000fffe03f */
[----:B------:R-:W-:Y:S01]  /*79660*/  STL.64 [R1+0xfa0], R4 ;  /* 0x000fa00401007387 */ /* 0x000fe20000100a00 */
[----:B------:R0:W-:Y:S03]  /*79670*/  STL.64 [R1+0xfa8], R6 ;  /* 0x000fa80601007387 */ /* 0x0001e60000100a00 */
[----:B0-----:R-:W3:Y:S01]  /*79680*/  LDL.LU.64 R6, [R1+0x57e0] ;  /* 0x0057e00001067983 */ /* 0x001ee20000300a00 */
[----:B------:R-:W-:Y:S02]  /*79690*/  STL.64 [R1+0x56d8], R10 ;  /* 0x0056d80a01007387 */ /* 0x000fe40000100a00 */
[----:B------:R0:W-:Y:S02]  /*796a0*/  STL.64 [R1+0x5778], R8 ;  /* 0x0057780801007387 */ /* 0x0001e40000100a00 */
[----:B0-----:R-:W4:Y:S01]  /*796b0*/  LDL.LU R8, [R1+0xf0] ;  /* 0x0000f00001087983 */ /* 0x001f220000300800 */
[----:B------:R-:W4:Y:S02]  /*796c0*/  LDL.LU R9, [R1+0xf4] ;  /* 0x0000f40001097983 */ /* 0x000f240000300800 */
[----:B------:R-:W2:Y:S02]  /*796d0*/  LDL.LU R10, [R1+0xf8] ;  /* 0x0000f800010a7983 */ /* 0x000ea40000300800 */
[----:B------:R-:W2:Y:S02]  /*796e0*/  LDL.LU R11, [R1+0xfc] ;  /* 0x0000fc00010b7983 */ /* 0x000ea40000300800 */
[----:B--2---:R-:W-:Y:S01]  /*796f0*/  STL.64 [R1+0x5790], R10 ;  /* 0x0057900a01007387 */ /* 0x004fe20000100a00 */
[----:B----4-:R0:W-:Y:S03]  /*79700*/  STL.64 [R1+0x5788], R8 ;  /* 0x0057880801007387 */ /* 0x0101e60000100a00 */
[----:B0-----:R-:W2:Y:S01]  /*79710*/  LDL.LU R8, [R1+0x100] ;  /* 0x0001000001087983 */ /* 0x001ea20000300800 */
[----:B------:R-:W2:Y:S02]  /*79720*/  LDL.LU R9, [R1+0x104] ;  /* 0x0001040001097983 */ /* 0x000ea40000300800 */
[----:B------:R-:W4:Y:S02]  /*79730*/  LDL.LU R10, [R1+0x108] ;  /* 0x00010800010a7983 */ /* 0x000f240000300800 */
[----:B------:R-:W4:Y:S01]  /*79740*/  LDL.LU R11, [R1+0x10c] ;  /* 0x00010c00010b7983 */ /* 0x000f220000300800 */
[----:B---3--:R-:W-:Y:S01]  /*79750*/  HMMA.16816.F32.BF16 R16, R16, R6, R20 ;  /* 0x000000061010723c */ /* 0x008fe20000041814 */
[----:B----4-:R-:W-:Y:S01]  /*79760*/  STL.64 [R1+0x57a8], R10 ;  /* 0x0057a80a01007387 */ /* 0x010fe20000100a00 */
[----:B--2---:R0:W-:Y:S03]  /*79770*/  STL.64 [R1+0x57a0], R8 ;  /* 0x0057a00801007387 */ /* 0x0041e60000100a00 */
[----:B0-----:R-:W2:Y:S01]  /*79780*/  LDL.LU R8, [R1+0x110] ;  /* 0x0001100001087983 */ /* 0x001ea20000300800 */
[----:B------:R-:W2:Y:S02]  /*79790*/  LDL.LU R9, [R1+0x114] ;  /* 0x0001140001097983 */ /* 0x000ea40000300800 */
[----:B------:R-:W2:Y:S02]  /*797a0*/  LDL.LU R10, [R1+0x118] ;  /* 0x00011800010a7983 */ /* 0x000ea40000300800 */
[----:B------:R-:W2:Y:S01]  /*797b0*/  LDL.LU R11, [R1+0x11c] ;  /* 0x00011c00010b7983 */ /* 0x000ea20000300800 */
[----:B------:R-:W3:Y:S01]  /*797c0*/  LDL.LU.64 R22, [R1+0x57d8] ;  /* 0x0057d80001167983 */ /* 0x000ee20000300a00 */
[----:B------:R-:W3:Y:S11]  /*797d0*/  LDL.LU.64 R20, [R1+0x57d0] ;  /* 0x0057d00001147983 */ /* 0x000ef60000300a00 */
[----:B------:R-:W-:Y:S02]  /*797e0*/  STL.64 [R1+0xf70], R16 ;  /* 0x000f701001007387 */ /* 0x000fe40000100a00 */
[----:B------:R0:W-:Y:S02]  /*797f0*/  STL.64 [R1+0xf78], R18 ;  /* 0x000f781201007387 */ /* 0x0001e40000100a00 */
[----:B0-----:R-:W-:-:S02]  /*79800*/  IMAD.MOV.U32 R18, RZ, RZ, R3 ;  /* 0x000000ffff127224 */ /* 0x001fc400078e0003 */
[----:B------:R-:W-:Y:S02]  /*79810*/  IMAD.MOV.U32 R19, RZ, RZ, R2 ;  /* 0x000000ffff137224 */ /* 0x000fe400078e0002 */
[----:B------:R-:W-:Y:S02]  /*79820*/  IMAD.MOV.U32 R3, RZ, RZ, R26 ;  /* 0x000000ffff037224 */ /* 0x000fe400078e001a */
[----:B------:R-:W-:Y:S01]  /*79830*/  IMAD.MOV.U32 R2, RZ, RZ, R27 ;  /* 0x000000ffff027224 */ /* 0x000fe200078e001b */
        /* <DEDUP_REMOVED lines=11> */
[----:B------:R0:W-:Y:S01]  /*798f0*/  STL.64 [R1+0x1ba0], R12 ;  /* 0x001ba00c01007387 */ /* 0x0001e20000100a00 */
[----:B------:R-:W-:Y:S02]  /*79900*/  STL.64 [R1+0x1ba8], R14 ;  /* 0x001ba80e01007387 */ /* 0x000fe40000100a00 */
[----:B0-----:R-:W-:Y:S02]  /*79910*/  IMAD.MOV.U32 R13, RZ, RZ, R26 ;  /* 0x000000ffff0d7224 */ /* 0x001fe400078e001a */
        /* <DEDUP_REMOVED lines=11> */
[----:B------:R-:W-:Y:S01]  /*799d0*/  STL.64 [R1+0x56d0], R6 ;  /* 0x0056d00601007387 */ /* 0x000fe20000100a00 */
[----:B------:R0:W-:Y:S04]  /*799e0*/  STL.64 [R1+0x56c8], R4 ;  /* 0x0056c80401007387 */ /* 0x0001e80000100a00 */
[----:B0-----:R-:W3:Y:S01]  /*799f0*/  LDL.LU R4, [R1+0xe0] ;  /* 0x0000e00001047983 */ /* 0x001ee20000300800 */
[----:B------:R-:W3:Y:S02]  /*79a00*/  LDL.LU R5, [R1+0xe4] ;  /* 0x0000e40001057983 */ /* 0x000ee40000300800 */
[----:B------:R-:W3:Y:S02]  /*79a10*/  LDL.LU R6, [R1+0xe8] ;  /* 0x0000e80001067983 */ /* 0x000ee40000300800 */
[----:B------:R-:W3:Y:S01]  /*79a20*/  LDL.LU R7, [R1+0xec] ;  /* 0x0000ec0001077983 */ /* 0x000ee20000300800 */
[C---:B--2---:R-:W-:Y:S01]  /*79a30*/  HMMA.16816.F32.BF16 R24, R20.reuse, R26, R8 ;  /* 0x0000001a1418723c */ /* 0x044fe20000041808 */
[----:B------:R-:W2:Y:S01]  /*79a40*/  LDL.LU.64 R10, [R1+0x5790] ;  /* 0x00579000010a7983 */ /* 0x000ea20000300a00 */
[----:B------:R-:W2:Y:S11]  /*79a50*/  LDL.LU.64 R8, [R1+0x5788] ;  /* 0x0057880001087983 */ /* 0x000eb60000300a00 */
[----:B------:R-:W-:Y:S10]  /*79a60*/  @!UPT UIADD3 URZ, URZ, URZ, URZ ;  /* 0x0000003f3f3ff290 */ /* 0x000ff4000fffe03f */
[----:B------:R-:W-:Y:S01]  /*79a70*/  STL.64 [R1+0x1b80], R24 ;  /* 0x001b801801007387 */ /* 0x000fe20000100a00 */
[----:B------:R0:W-:Y:S03]  /*79a80*/  STL.64 [R1+0x1b88], R26 ;  /* 0x001b881a01007387 */ /* 0x0001e60000100a00 */
[----:B0-----:R-:W2:Y:S01]  /*79a90*/  LDL.LU.64 R26, [R1+0x5780] ;  /* 0x00578000011a7983 */ /* 0x001ea20000300a00 */
[C---:B---3--:R-:W-:Y:S08]  /*79aa0*/  HMMA.16816.F32.BF16 R4, R20.reuse, R18, R4 ;  /* 0x000000121404723c */ /* 0x048ff00000041804 */
[----:B--2---:R-:W-:Y:S01]  /*79ab0*/  HMMA.16816.F32.BF16 R24, R20, R26, R8 ;  /* 0x0000001a1418723c */ /* 0x004fe20000041808 */
[----:B------:R-:W2:Y:S11]  /*79ac0*/  LDL.LU.64 R8, [R1+0x5778] ;  /* 0x0057780001087983 */ /* 0x000eb60000300a00 */
[----:B------:R-:W-:Y:S11]  /*79ad0*/  @!UPT UIADD3 URZ, URZ, URZ, URZ ;  /* 0x0000003f3f3ff290 */ /* 0x000ff6000fffe03f */
[----:B------:R-:W-:Y:S01]  /*79ae0*/  STL.64 [R1+0x1b70], R24 ;  /* 0x001b701801007387 */ /* 0x000fe20000100a00 */
[----:B------:R0:W-:Y:S03]  /*79af0*/  STL.64 [R1+0x1b78], R26 ;  /* 0x001b781a01007387 */ /* 0x0001e60000100a00 */
[----:B0-----:R-:W3:Y:S01]  /*79b00*/  LDL.LU.64 R26, [R1+0x5770] ;  /* 0x00577000011a7983 */ /* 0x001ee20000300a00 */
[----:B------:R-:W4:Y:S02]  /*79b10*/  LDL.LU.64 R24, [R1+0x5768] ;  /* 0x0057680001187983 */ /* 0x000f240000300a00 */
[----:B------:R-:W-:Y:S02]  /*79b20*/  STL.64 [R1+0x1b60], R4 ;  /* 0x001b600401007387 */ /* 0x000fe40000100a00 */
[----:B------:R-:W-:Y:S02]  /*79b30*/  STL.64 [R1+0x1b68], R6 ;  /* 0x001b680601007387 */ /* 0x000fe40000100a00 */
[----:B--2---:R-:W-:-:S02]  /*79b40*/  IMAD.MOV.U32 R14, RZ, RZ, R9 ;  /* 0x000000ffff0e7224 */ /* 0x004fc400078e0009 */
[----:B------:R-:W-:-:S05]  /*79b50*/  IMAD.MOV.U32 R15, RZ, RZ, R8 ;  /* 0x000000ffff0f7224 */ /* 0x000fca00078e0008 */
[----:B------:R3:W-:Y:S01]  /*79b60*/  STL.64 [R1+0x56f8], R14 ;  /* 0x0056f80e01007387 */ /* 0x0007e20000100a00 */
[----:B------:R-:W2:Y:S02]  /*79b70*/  LDL.LU R8, [R1+0x3e0] ;  /* 0x0003e00001087983 */ /* 0x000ea40000300800 */
[----:B------:R-:W2:Y:S02]  /*79b80*/  LDL.LU R9, [R1+0x3e4] ;  /* 0x0003e40001097983 */ /* 0x000ea40000300800 */
[----:B------:R-:W2:Y:S01]  /*79b90*/  LDL.LU R10, [R1+0x3e8] ;  /* 0x0003e800010a7983 */ /* 0x000ea20000300800 */
[----:B------:R-:W2:Y:S01]  /*79ba0*/  LDL.LU R11, [R1+0x3ec] ;  /* 0x0003ec00010b7983 */ /* 0x000ea20000300800 */
[----:B---3--:R-:W-:Y:S02]  /*79bb0*/  IMAD.MOV.U32 R14, RZ, RZ, R27 ;  /* 0x000000ffff0e7224 */ /* 0x008fe400078e001b */
[----:B------:R-:W-:-:S05]  /*79bc0*/  IMAD.MOV.U32 R15, RZ, RZ, R26 ;  /* 0x000000ffff0f7224 */ /* 0x000fca00078e001a */
[----:B------:R-:W-:Y:S04]  /*79bd0*/  STL.64 [R1+0x5710], R14 ;  /* 0x0057100e01007387 */ /* 0x000fe80000100a00 */
[----:B--2---:R-:W-:Y:S01]  /*79be0*/  STL.64 [R1+0x56f0], R10 ;  /* 0x0056f00a01007387 */ /* 0x004fe20000100a00 */
[----:B------:R0:W-:Y:S03]  /*79bf0*/  STL.64 [R1+0x56e8], R8 ;  /* 0x0056e80801007387 */ /* 0x0001e60000100a00 */
[----:B0-----:R-:W2:Y:S01]  /*79c00*/  LDL.LU R8, [R1+0x3f0] ;  /* 0x0003f00001087983 */ /* 0x001ea20000300800 */
[----:B------:R-:W2:Y:S02]  /*79c10*/  LDL.LU R9, [R1+0x3f4] ;  /* 0x0003f40001097983 */ /* 0x000ea40000300800 */
[----:B------:R-:W3:Y:S02]  /*79c20*/  LDL.LU R10, [R1+0x3f8] ;  /* 0x0003f800010a7983 */ /* 0x000ee40000300800 */
[----:B------:R-:W3:Y:S01]  /*79c30*/  LDL.LU R11, [R1+0x3fc] ;  /* 0x0003fc00010b7983 */ /* 0x000ee20000300800 */
[----:B------:R-:W2:Y:S01]  /*79c40*/  LDL.LU R4, [R1+0x440] ;  /* 0x0004400001047983 */ /* 0x000ea20000300800 */
[----:B------:R-:W2:Y:S02]  /*79c50*/  LDL.LU R5, [R1+0x444] ;  /* 0x0004440001057983 */ /* 0x000ea40000300800 */
[----:B------:R-:W2:Y:S02]  /*79c60*/  LDL.LU R6, [R1+0x448] ;  /* 0x0004480001067983 */ /* 0x000ea40000300800 */
[----:B----4-:R-:W-:-:S02]  /*79c70*/  IMAD.MOV.U32 R14, RZ, RZ, R25 ;  /* 0x000000ffff0e7224 */ /* 0x010fc400078e0019 */
[----:B------:R-:W-:Y:S01]  /*79c80*/  IMAD.MOV.U32 R15, RZ, RZ, R24 ;  /* 0x000000ffff0f7224 */ /* 0x000fe200078e0018 */
[----:B------:R-:W4:Y:S01]  /*79c90*/  LDL.LU R7, [R1+0x44c] ;  /* 0x00044c0001077983 */ /* 0x000f220000300800 */
[----:B------:R-:W4:Y:S02]  /*79ca0*/  LDL.LU R24, [R1+0x450] ;  /* 0x0004500001187983 */ /* 0x000f240000300800 */
[----:B------:R-:W4:Y:S02]  /*79cb0*/  LDL.LU R25, [R1+0x454] ;  /* 0x0004540001197983 */ /* 0x000f240000300800 */
[----:B------:R-:W4:Y:S01]  /*79cc0*/  LDL.LU R26, [R1+0x458] ;  /* 0x00045800011a7983 */ /* 0x000f220000300800 */
[----:B------:R-:W4:Y:S01]  /*79cd0*/  LDL.LU R27, [R1+0x45c] ;  /* 0x00045c00011b7983 */ /* 0x000f220000300800 */
[----:B------:R-:W-:Y:S03]  /*79ce0*/  STL.64 [R1+0x5728], R14 ;  /* 0x0057280e01007387 */ /* 0x000fe60000100a00 */
[----:B---3--:R-:W-:Y:S01]  /*79cf0*/  STL.64 [R1+0x5708], R10 ;  /* 0x0057080a01007387 */ /* 0x008fe20000100a00 */
[----:B--2---:R0:W-:Y:S03]  /*79d00*/  STL.64 [R1+0x5700], R8 ;  /* 0x0057000801007387 */ /* 0x0041e60000100a00 */
[----:B0-----:R-:W2:Y:S01]  /*79d10*/  LDL.LU R8, [R1+0x400] ;  /* 0x0004000001087983 */ /* 0x001ea20000300800 */
[----:B------:R-:W2:Y:S02]  /*79d20*/  LDL.LU R9, [R1+0x404] ;  /* 0x0004040001097983 */ /* 0x000ea40000300800 */
[----:B------:R-:W3:Y:S02]  /*79d30*/  LDL.LU R10, [R1+0x408] ;  /* 0x00040800010a7983 */ /* 0x000ee40000300800 */
[----:B------:R-:W3:Y:S01]  /*79d40*/  LDL.LU R11, [R1+0x40c] ;  /* 0x00040c00010b7983 */ /* 0x000ee20000300800 */
[----:B------:R-:W2:Y:S04]  /*79d50*/  LDL.64 R14, [R1+0xa8] ;  /* 0x0000a800010e7983 */ /* 0x000ea80000100a00 */
[----:B--2---:R0:W-:Y:S02]  /*79d60*/  STL.64 [R1+0x5740], R14 ;  /* 0x0057400e01007387 */ /* 0x0041e40000100a00 */
[----:B0-----:R-:W-:-:S02]  /*79d70*/  IMAD.MOV.U32 R14, RZ, RZ, R28 ;  /* 0x000000ffff0e7224 */ /* 0x001fc400078e001c */
[----:B------:R-:W-:Y:S01]  /*79d80*/  IMAD.MOV.U32 R15, RZ, RZ, R29 ;  /* 0x000000ffff0f7224 */ /* 0x000fe200078e001d */
[----:B------:R-:W2:Y:S01]  /*79d90*/  LDL.LU R28, [R1+0x5764] ;  /* 0x00576400011c7983 */ /* 0x000ea20000300800 */
[----:B------:R-:W2:Y:S02]  /*79da0*/  LDL.LU R29, [R1+0x5760] ;  /* 0x00576000011d7983 */ /* 0x000ea40000300800 */
[----:B---3--:R-:W-:Y:S02]  /*79db0*/  STL.64 [R1+0x5720], R10 ;  /* 0x0057200a01007387 */ /* 0x008fe40000100a00 */
[----:B------:R0:W-:Y:S02]  /*79dc0*/  STL.64 [R1+0x5718], R8 ;  /* 0x0057180801007387 */ /* 0x0001e40000100a00 */
[----:B0-----:R-:W3:Y:S01]  /*79dd0*/  LDL.LU R8, [R1+0x410] ;  /* 0x0004100001087983 */ /* 0x001ee20000300800 */
[----:B------:R-:W3:Y:S02]  /*79de0*/  LDL.LU R9, [R1+0x414] ;  /* 0x0004140001097983 */ /* 0x000ee40000300800 */
[----:B------:R-:W3:Y:S02]  /*79df0*/  LDL.LU R10, [R1+0x418] ;  /* 0x00041800010a7983 */ /* 0x000ee40000300800 */
[----:B------:R-:W3:Y:S01]  /*79e00*/  LDL.LU R11, [R1+0x41c] ;  /* 0x00041c00010b7983 */ /* 0x000ee20000300800 */
[----:B--2---:R-:W0:Y:S04]  /*79e10*/  LDSM.16.MT88.4 R16, [R29+0x22080] ;  /* 0x022080001d10783b */ /* 0x004e280000004200 */
[----:B---3--:R-:W-:Y:S01]  /*79e20*/  STL.64 [R1+0x5738], R10 ;  /* 0x0057380a01007387 */ /* 0x008fe20000100a00 */
[----:B------:R1:W-:Y:S03]  /*79e30*/  STL.64 [R1+0x5730], R8 ;  /* 0x0057300801007387 */ /* 0x0003e60000100a00 */
[----:B-1----:R-:W2:Y:S01]  /*79e40*/  LDL.LU R8, [R1+0x420] ;  /* 0x0004200001087983 */ /* 0x002ea20000300800 */
[----:B------:R-:W2:Y:S02]  /*79e50*/  LDL.LU R9, [R1+0x424] ;  /* 0x0004240001097983 */ /* 0x000ea40000300800 */
[----:B------:R-:W3:Y:S02]  /*79e60*/  LDL.LU R10, [R1+0x428] ;  /* 0x00042800010a7983 */ /* 0x000ee40000300800 */
[----:B------:R-:W3:Y:S02]  /*79e70*/  LDL.LU R11, [R1+0x42c] ;  /* 0x00042c00010b7983 */ /* 0x000ee40000300800 */
[----:B---3--:R-:W-:Y:S01]  /*79e80*/  STL.64 [R1+0x5750], R10 ;  /* 0x0057500a01007387 */ /* 0x008fe20000100a00 */
[----:B--2---:R1:W-:Y:S03]  /*79e90*/  STL.64 [R1+0x5748], R8 ;  /* 0x0057480801007387 */ /* 0x0043e60000100a00 */
[----:B-1----:R-:W2:Y:S01]  /*79ea0*/  LDL.LU R8, [R1+0x430] ;  /* 0x0004300001087983 */ /* 0x002ea20000300800 */
[----:B------:R-:W2:Y:S02]  /*79eb0*/  LDL.LU R9, [R1+0x434] ;  /* 0x0004340001097983 */ /* 0x000ea40000300800 */
[----:B------:R-:W2:Y:S02]  /*79ec0*/  LDL.LU R10, [R1+0x438] ;  /* 0x00043800010a7983 */ /* 0x000ea40000300800 */
[----:B------:R-:W2:Y:S01]  /*79ed0*/  LDL.LU R11, [R1+0x43c] ;  /* 0x00043c00010b7983 */ /* 0x000ea20000300800 */
[----:B0-----:R0:W-:Y:S01]  /*79ee0*/  STL.64 [R1+0x55c0], R18 ;  /* 0x0055c01201007387 */ /* 0x0011e20000100a00 */
[----:B------:R4:W-:Y:S02]  /*79ef0*/  STL.64 [R1+0x55b8], R16 ;  /* 0x0055b81001007387 */ /* 0x0009e40000100a00 */
[----:B0-----:R-:W-:-:S02]  /*79f00*/  IMAD.MOV.U32 R18, RZ, RZ, R28 ;  /* 0x000000ffff127224 */ /* 0x001fc400078e001c */
[----:B------:R-:W-:-:S07]  /*79f10*/  IMAD.MOV.U32 R19, RZ, RZ, R0 ;  /* 0x000000ffff137224 */ /* 0x000fce00078e0000 */
[C---:B----4-:R-:W-:Y:S01]  /*79f20*/  HMMA.16816.F32.BF16 R16, R20.reuse, R18, R24 ;  /* 0x000000121410723c */ /* 0x050fe20000041818 */
[----:B------:R-:W3:Y:S11]  /*79f30*/  LDL.LU.64 R26, [R1+0x5758] ;  /* 0x00575800011a7983 */ /* 0x000ef60000300a00 */
[----:B------:R-:W-:Y:S11]  /*79f40*/  @!UPT UIADD3 URZ, URZ, URZ, URZ ;  /* 0x0000003f3f3ff290 */ /* 0x000ff6000fffe03f */
[----:B------:R-:W-:Y:S01]  /*79f50*/  STL.64 [R1+0x1b50], R16 ;  /* 0x001b501001007387 */ /* 0x000fe20000100a00 */
[----:B------:R0:W-:Y:S01]  /*79f60*/  STL.64 [R1+0x1b58], R18 ;  /* 0x001b581201007387 */ /* 0x0001e20000100a00 */
[----:B---3--:R-:W-:Y:S01]  /*79f70*/  HMMA.16816.F32.BF16 R4, R20, R26, R4 ;  /* 0x0000001a1404723c */ /* 0x008fe20000041804 */
[----:B0-----:R-:W-:Y:S02]  /*79f80*/  IMAD.MOV.U32 R18, RZ, RZ, R26 ;  /* 0x000000ffff127224 */ /* 0x001fe400078e001a */
[----:B------:R-:W-:Y:S11]  /*79f90*/  IMAD.MOV.U32 R0, RZ, RZ, R27 ;  /* 0x000000ffff007224 */ /* 0x000ff600078e001b */
[----:B------:R-:W-:Y:S09]  /*79fa0*/  @!UPT UIADD3 URZ, URZ, URZ, URZ ;  /* 0x0000003f3f3ff290 */ /* 0x000ff2000fffe03f */
[----:B------:R0:W-:Y:S01]  /*79fb0*/  STL.64 [R1+0x1b40], R4 ;  /* 0x001b400401007387 */ /* 0x0001e20000100a00 */
[----:B------:R1:W-:Y:S03]  /*79fc0*/  STL.64 [R1+0x1b48], R6 ;  /* 0x001b480601007387 */ /* 0x0003e60000100a00 */
[----:B0-----:R-:W3:Y:S01]  /*79fd0*/  LDL.LU R4, [R1+0x3d0] ;  /* 0x0003d00001047983 */ /* 0x001ee20000300800 */
[----:B------:R-:W3:Y:S02]  /*79fe0*/  LDL.LU R5, [R1+0x3d4] ;  /* 0x0003d40001057983 */ /* 0x000ee40000300800 */
[----:B-1----:R-:W3:Y:S02]  /*79ff0*/  LDL.LU R6, [R1+0x3d8] ;  /* 0x0003d80001067983 */ /* 0x002ee40000300800 */
[----:B------:R-:W3:Y:S01]  /*7a000*/  LDL.LU R7, [R1+0x3dc] ;  /* 0x0003dc0001077983 */ /* 0x000ee20000300800 */
[----:B------:R-:W4:Y:S01]  /*7a010*/  LDL.LU R24, [R1+0xd0] ;  /* 0x0000d00001187983 */ /* 0x000f220000300800 */
[----:B------:R-:W4:Y:S02]  /*7a020*/  LDL.LU R25, [R1+0xd4] ;  /* 0x0000d40001197983 */ /* 0x000f240000300800 */
[----:B------:R-:W4:Y:S02]  /*7a030*/  LDL.LU R26, [R1+0xd8] ;  /* 0x0000d800011a7983 */ /* 0x000f240000300800 */
[----:B------:R-:W4:Y:S01]  /*7a040*/  LDL.LU R27, [R1+0xdc] ;  /* 0x0000dc00011b7983 */ /* 0x000f220000300800 */
[----:B------:R0:W-:Y:S04]  /*7a050*/  STL [R1+0x5688], R18 ;  /* 0x0056881201007387 */ /* 0x0001e80000100800 */
[----:B0-----:R-:W2:Y:S04]  /*7a060*/  LDL.64 R18, [R1+0x38] ;  /* 0x0000380001127983 */ /* 0x001ea80000100a00 */
[----:B--2---:R0:W-:Y:S02]  /*7a070*/  STL.64 [R1+0x5690], R18 ;  /* 0x0056901201007387 */ /* 0x0041e40000100a00 */
[----:B0-----:R-:W-:-:S02]  /*7a080*/  IMAD.MOV.U32 R18, RZ, RZ, R13 ;  /* 0x000000ffff127224 */ /* 0x001fc400078e000d */
[----:B------:R-:W-:Y:S02]  /*7a090*/  IMAD.MOV.U32 R19, RZ, RZ, R12 ;  /* 0x000000ffff137224 */ /* 0x000fe400078e000c */
[C---:B------:R-:W-:Y:S03]  /*7a0a0*/  HMMA.16816.F32.BF16 R12, R20.reuse, R14, R8 ;  /* 0x0000000e140c723c */ /* 0x040fe60000041808 */
[----:B------:R-:W-:Y:S01]  /*7a0b0*/  STL.64 [R1+0x56a0], R18 ;  /* 0x0056a01201007387 */ /* 0x000fe20000100a00 */
[----:B------:R-:W2:Y:S02]  /*7a0c0*/  LDL.LU.64 R10, [R1+0x5750] ;  /* 0x00575000010a7983 */ /* 0x000ea40000300a00 */
[----:B------:R-:W2:Y:S11]  /*7a0d0*/  LDL.LU.64 R8, [R1+0x5748] ;  /* 0x0057480001087983 */ /* 0x000eb60000300a00 */
[----:B------:R-:W-:Y:S06]  /*7a0e0*/  @!UPT UIADD3 URZ, URZ, URZ, URZ ;  /* 0x0000003f3f3ff290 */ /* 0x000fec000fffe03f */
[----:B------:R-:W-:Y:S01]  /*7a0f0*/  STL.64 [R1+0x1b30], R12 ;  /* 0x001b300c01007387 */ /* 0x000fe20000100a00 */
[----:B------:R0:W-:Y:S03]  /*7a100*/  STL.64 [R1+0x1b38], R14 ;  /* 0x001b380e01007387 */ /* 0x0001e60000100a00 */
        /* <DEDUP_REMOVED lines=33> */
[C---:B--2---:R-:W-:Y:S11]  /*7a320*/  HMMA.16816.F32.BF16 R8, R20.reuse, R14, R8 ;  /* 0x0000000e1408723c */ /* 0x044ff60000041808 */
[----:B------:R-:W-:Y:S11]  /*7a330*/  @!UPT UIADD3 URZ, URZ, URZ, URZ ;  /* 0x0000003f3f3ff290 */ /* 0x000ff6000fffe03f */
[----:B------:R-:W-:Y:S01]  /*7a340*/  @!UPT UIADD3 URZ, URZ, URZ, URZ ;  /* 0x0000003f3f3ff290 */ /* 0x000fe2000fffe03f */
[----:B------:R-:W-:Y:S01]  /*7a350*/  STL.64 [R1+0x1ae0], R8 ;  /* 0x001ae00801007387 */ /* 0x000fe20000100a00 */
[----:B------:R0:W-:Y:S03]  /*7a360*/  STL.64 [R1+0x1ae8], R10 ;  /* 0x001ae80a01007387 */ /* 0x0001e60000100a00 */
[----:B0-----:R-:W3:Y:S01]  /*7a370*/  LDL.LU.64 R10, [R1+0x56d8] ;  /* 0x0056d800010a7983 */ /* 0x001ee20000300a00 */
[----:B------:R0:W-:Y:S02]  /*7a380*/  STL.64 [R1+0x5698], R14 ;  /* 0x0056980e01007387 */ /* 0x0001e40000100a00 */
[----:B------:R-:W2:Y:S02]  /*7a390*/  LDL.LU R12, [R1+0x340] ;  /* 0x00034000010c7983 */ /* 0x000ea40000300800 */
[----:B------:R-:W2:Y:S01]  /*7a3a0*/  LDL.LU R13, [R1+0x344] ;  /* 0x00034400010d7983 */ /* 0x000ea20000300800 */
[----:B0-----:R-:W2:Y:S01]  /*7a3b0*/  LDL.LU R14, [R1+0x348] ;  /* 0x00034800010e7983 */ /* 0x001ea20000300800 */
[----:B------:R-:W2:Y:S01]  /*7a3c0*/  LDL.LU R15, [R1+0x34c] ;  /* 0x00034c00010f7983 */ /* 0x000ea20000300800 */
[C---:B---3--:R-:W-:Y:S02]  /*7a3d0*/  HMMA.16816.F32.BF16 R4, R20.reuse, R10, R4 ;  /* 0x0000000a1404723c */ /* 0x048fe40000041804 */
        /* <DEDUP_REMOVED lines=9> */
[----:B0-----:R-:W4:Y:S01]  /*7a470*/  LDL.LU.64 R6, [R1+0x56d0] ;  /* 0x0056d00001067983 */ /* 0x001f220000300a00 */
[----:B------:R-:W3:Y:S02]  /*7a480*/  LDL.LU.64 R4, [R1+0x56c8] ;  /* 0x0056c80001047983 */ /* 0x000ee40000300a00 */
[----:B------:R0:W-:Y:S02]  /*7a490*/  STL.64 [R1+0x5668], R10 ;  /* 0x0056680a01007387 */ /* 0x0001e40000100a00 */
[----:B------:R-:W2:Y:S01]  /*7a4a0*/  LDL.LU R8, [R1+0x320] ;  /* 0x0003200001087983 */ /* 0x000ea20000300800 */
[----:B------:R-:W2:Y:S04]  /*7a4b0*/  LDL.LU R9, [R1+0x324] ;  /* 0x0003240001097983 */ /* 0x000ea80000300800 */
[----:B0-----:R-:W2:Y:S01]  /*7a4c0*/  LDL.LU R10, [R1+0x328] ;  /* 0x00032800010a7983 */ /* 0x001ea20000300800 */
[----:B------:R-:W2:Y:S01]  /*7a4d0*/  LDL.LU R11, [R1+0x32c] ;  /* 0x00032c00010b7983 */ /* 0x000ea20000300800 */
[----:B----4-:R-:W-:Y:S02]  /*7a4e0*/  HMMA.16816.F32.BF16 R20, R20, R6, R24 ;  /* 0x000000061414723c */ /* 0x010fe40000041818 */
[----:B------:R-:W2:Y:S01]  /*7a4f0*/  LDL.LU.64 R26, [R1+0x56c0] ;  /* 0x0056c000011a7983 */ /* 0x000ea20000300a00 */
[----:B------:R-:W2:Y:S11]  /*7a500*/  LDL.LU.64 R24, [R1+0x56b8] ;  /* 0x0056b80001187983 */ /* 0x000eb60000300a00 */
[----:B------:R-:W-:Y:S09]  /*7a510*/  @!UPT UIADD3 URZ, URZ, URZ, URZ ;  /* 0x0000003f3f3ff290 */ /* 0x000ff2000fffe03f */
[----:B------:R-:W-:Y:S01]  /*7a520*/  STL.64 [R1+0x1ac0], R20 ;  /* 0x001ac01401007387 */ /* 0x000fe20000100a00 */
[----:B------:R3:W-:Y:S02]  /*7a530*/  STL.64 [R1+0x1ac8], R22 ;  /* 0x001ac81601007387 */ /* 0x0007e40000100a00 */
[----:B------:R0:W-:Y:S02]  /*7a540*/  STL.64 [R1+0x55c8], R6 ;  /* 0x0055c80601007387 */ /* 0x0001e40000100a00 */
[----:B---3--:R-:W-:Y:S02]  /*7a550*/  IMAD.MOV.U32 R23, RZ, RZ, R4 ;  /* 0x000000ffff177224 */ /* 0x008fe400078e0004 */
[----:B------:R-:W-:Y:S01]  /*7a560*/  IMAD.MOV.U32 R22, RZ, RZ, R5 ;  /* 0x000000ffff167224 */ /* 0x000fe200078e0005 */
[----:B------:R-:W3:Y:S01]  /*7a570*/  LDL.LU R4, [R1+0x330] ;  /* 0x0003300001047983 */ /* 0x000ee20000300800 */
[----:B------:R-:W3:Y:S02]  /*7a580*/  LDL.LU R5, [R1+0x334] ;  /* 0x0003340001057983 */ /* 0x000ee40000300800 */
[----:B0-----:R-:W3:Y:S02]  /*7a590*/  LDL.LU R6, [R1+0x338] ;  /* 0x0003380001067983 */ /* 0x001ee40000300800 */
[----:B------:R-:W3:Y:S01]  /*7a5a0*/  LDL.LU R7, [R1+0x33c] ;  /* 0x00033c0001077983 */ /* 0x000ee20000300800 */
        /* <DEDUP_REMOVED lines=13> */
[C---:B---3--:R-:W-:Y:S11]  /*7a680*/  HMMA.16816.F32.BF16 R20, R24.reuse, R22, R4 ;  /* 0x000000161814723c */ /* 0x048ff60000041804 */
[----:B------:R-:W-:Y:S11]  /*7a690*/  @!UPT UIADD3 URZ, URZ, URZ, URZ ;  /* 0x0000003f3f3ff290 */ /* 0x000ff6000fffe03f */
[----:B------:R-:W-:Y:S01]  /*7a6a0*/  @!UPT UIADD3 URZ, URZ, URZ, URZ ;  /* 0x0000003f3f3ff290 */ /* 0x000fe2000fffe03f */
[----:B------:R-:W-:Y:S01]  /*7a6b0*/  STL.64 [R1+0xd00], R20 ;  /* 0x000d001401007387 */ /* 0x000fe20000100a00 */
[----:B------:R-:W-:Y:S01]  /*7a6c0*/  STL.64 [R1+0xd08], R22 ;  /* 0x000d081601007387 */ /* 0x000fe20000100a00 */
[----:B----4-:R-:W-:Y:S01]  /*7a6d0*/  HMMA.16816.F32.BF16 R4, R24, R18, R8 ;  /* 0x000000121804723c */ /* 0x010fe20000041808 */
[----:B------:R-:W-:Y:S02]  /*7a6e0*/  IMAD.MOV.U32 R13, RZ, RZ, R18 ;  /* 0x000000ffff0d7224 */ /* 0x000fe400078e0012 */
[----:B------:R-:W-:Y:S11]  /*7a6f0*/  IMAD.MOV.U32 R12, RZ, RZ, R19 ;  /* 0x000000ffff0c7224 */ /* 0x000ff600078e0013 */
[----:B------:R-:W-:Y:S09]  /*7a700*/  @!UPT UIADD3 URZ, URZ, URZ, URZ ;  /* 0x0000003f3f3ff290 */ /* 0x000ff2000fffe03f */
[----:B------:R-:W-:Y:S01]  /*7a710*/  STL.64 [R1+0xce0], R4 ;  /* 0x000ce00401007387 */ /* 0x000fe20000100a00 */
[----:B------:R-:W-:Y:S02]  /*7a720*/  STL.64 [R1+0xce8], R6 ;  /* 0x000ce80601007387 */ /* 0x000fe40000100a00 */
[----:B--2---:R-:W-:Y:S02]  /*7a730*/  STL.64 [R1+0x55e8], R14 ;  /* 0x0055e80e01007387 */ /* 0x004fe40000100a00 */
[----:B------:R0:W-:Y:S02]  /*7a740*/  STL.64 [R1+0x55e0], R12 ;  /* 0x0055e00c01007387 */ /* 0x0001e40000100a00 */
[----:B0-----:R-:W2:Y:S01]  /*7a750*/  LDL.LU R12, [R1+0x660] ;  /* 0x00066000010c7983 */ /* 0x001ea20000300800 */
[----:B------:R-:W2:Y:S02]  /*7a760*/  LDL.LU R13, [R1+0x664] ;  /* 0x00066400010d7983 */ /* 0x000ea40000300800 */
[----:B------:R-:W3:Y:S02]  /*7a770*/  LDL.LU R14, [R1+0x668] ;  /* 0x00066800010e7983 */ /* 0x000ee40000300800 */
[----:B------:R-:W3:Y:S02]  /*7a780*/  LDL.LU R15, [R1+0x66c] ;  /* 0x00066c00010f7983 */ /* 0x000ee40000300800 */
[----:B---3--:R0:W-:Y:S01]  /*7a790*/  STL.64 [R1+0x55f8], R14 ;  /* 0x0055f80e01007387 */ /* 0x0081e20000100a00 */
[----:B--2---:R-:W-:Y:S03]  /*7a7a0*/  STL.64 [R1+0x55f0], R12 ;  /* 0x0055f00c01007387 */ /* 0x004fe60000100a00 */
[----:B0-----:R-:W2:Y:S04]  /*7a7b0*/  LDL.64 R14, [R1+0x88] ;  /* 0x00008800010e7983 */ /* 0x001ea80000100a00 */
[----:B--2---:R0:W-:Y:S04]  /*7a7c0*/  STL.64 [R1+0x5608], R14 ;  /* 0x0056080e01007387 */ /* 0x0041e80000100a00 */
[----:B0-----:R-:W2:Y:S04]  /*7a7d0*/  LDL.64 R14, [R1+0x98] ;  /* 0x00009800010e7983 */ /* 0x001ea80000100a00 */
[----:B--2---:R0:W-:Y:S02]  /*7a7e0*/  STL.64 [R1+0x5620], R14 ;  /* 0x0056200e01007387 */ /* 0x0041e40000100a00 */
[----:B0-----:R-:W-:-:S02]  /*7a7f0*/  IMAD.MOV.U32 R14, RZ, RZ, R3 ;  /* 0x000000ffff0e7224 */ /* 0x001fc400078e0003 */
[----:B------:R-:W-:-:S05]  /*7a800*/  IMAD.MOV.U32 R15, RZ, RZ, R2 ;  /* 0x000000ffff0f7224 */ /* 0x000fca00078e0002 */
[----:B------:R0:W-:Y:S04]  /*7a810*/  STL.64 [R1+0x5638], R14 ;  /* 0x0056380e01007387 */ /* 0x0001e80000100a00 */
[----:B0-----:R-:W2:Y:S04]  /*7a820*/  LDL.64 R14, [R1+0xb8] ;  /* 0x0000b800010e7983 */ /* 0x001ea80000100a00 */
[----:B--2---:R-:W-:Y:S01]  /*7a830*/  STL.64 [R1+0x5650], R14 ;  /* 0x0056500e01007387 */ /* 0x004fe20000100a00 */
[----:B------:R-:W2:Y:S03]  /*7a840*/  LDL.64 R6, [R1+0x78] ;  /* 0x0000780001067983 */ /* 0x000ea60000100a00 */
[----:B--2---:R0:W-:Y:S01]  /*7a850*/  STL.64 [R1+0x5600], R6 ;  /* 0x0056000601007387 */ /* 0x0041e20000100a00 */
[----:B------:R-:W2:Y:S02]  /*7a860*/  LDL.LU R4, [R1+0x670] ;  /* 0x0006700001047983 */ /* 0x000ea40000300800 */
[----:B------:R-:W2:Y:S01]  /*7a870*/  LDL.LU R5, [R1+0x674] ;  /* 0x0006740001057983 */ /* 0x000ea20000300800 */
[----:B0-----:R-:W3:Y:S01]  /*7a880*/  LDL.LU R6, [R1+0x678] ;  /* 0x0006780001067983 */ /* 0x001ee20000300800 */
[----:B------:R-:W3:Y:S02]  /*7a890*/  LDL.LU R7, [R1+0x67c] ;  /* 0x00067c0001077983 */ /* 0x000ee40000300800 */
[----:B------:R-:W4:Y:S02]  /*7a8a0*/  LDL.64 R22, [R1+0x18] ;  /* 0x0000180001167983 */ /* 0x000f240000100a00 */
[----:B----4-:R0:W-:Y:S01]  /*7a8b0*/  STL.64 [R1+0x5680], R22 ;  /* 0x0056801601007387 */ /* 0x0101e20000100a00 */
[----:B------:R-:W4:Y:S02]  /*7a8c0*/  LDL.LU R12, [R1+0x6b0] ;  /* 0x0006b000010c7983 */ /* 0x000f240000300800 */
[----:B------:R-:W4:Y:S02]  /*7a8d0*/  LDL.LU R13, [R1+0x6b4] ;  /* 0x0006b400010d7983 */ /* 0x000f240000300800 */
[----:B------:R-:W2:Y:S01]  /*7a8e0*/  LDL.LU R14, [R1+0x6b8] ;  /* 0x0006b800010e7983 */ /* 0x000ea20000300800 */
[----:B------:R-:W2:Y:S01]  /*7a8f0*/  LDL.LU R15, [R1+0x6bc] ;  /* 0x0006bc00010f7983 */ /* 0x000ea20000300800 */
[----:B------:R-:W2:Y:S02]  /*7a900*/  LDL.LU R16, [R1+0x310] ;  /* 0x0003100001107983 */ /* 0x000ea40000300800 */
[----:B------:R-:W2:Y:S02]  /*7a910*/  LDL.LU R17, [R1+0x314] ;  /* 0x0003140001117983 */ /* 0x000ea40000300800 */
[----:B------:R-:W2:Y:S01]  /*7a920*/  LDL.LU R18, [R1+0x318] ;  /* 0x0003180001127983 */ /* 0x000ea20000300800 */
[----:B------:R-:W2:Y:S04]  /*7a930*/  LDL.LU R19, [R1+0x31c] ;  /* 0x00031c0001137983 */ /* 0x000ea80000300800 */
[----:B0-----:R-:W2:Y:S01]  /*7a940*/  LDL.64 R22, [R1+0x28] ;  /* 0x0000280001167983 */ /* 0x001ea20000100a00 */
[----:B------:R-:W2:Y:S02]  /*7a950*/  LDL.LU R8, [R1+0x6c0] ;  /* 0x0006c00001087983 */ /* 0x000ea40000300800 */
[----:B------:R-:W2:Y:S02]  /*7a960*/  LDL.LU R9, [R1+0x6c4] ;  /* 0x0006c40001097983 */ /* 0x000ea40000300800 */
[----:B------:R-:W2:Y:S01]  /*7a970*/  LDL.LU R10, [R1+0x6c8] ;  /* 0x0006c800010a7983 */ /* 0x000ea20000300800 */
[----:B------:R-:W2:Y:S04]  /*7a980*/  LDL.LU R11, [R1+0x6cc] ;  /* 0x0006cc00010b7983 */ /* 0x000ea80000300800 */
[----:B--2---:R-:W-:Y:S01]  /*7a990*/  STL.64 [R1+0x5678], R10 ;  /* 0x0056780a01007387 */ /* 0x004fe20000100a00 */
[----:B------:R0:W-:Y:S03]  /*7a9a0*/  STL.64 [R1+0x5670], R8 ;  /* 0x0056700801007387 */ /* 0x0001e60000100a00 */
[----:B0-----:R-:W2:Y:S01]  /*7a9b0*/  LDL.LU R8, [R1+0x300] ;  /* 0x0003000001087983 */ /* 0x001ea20000300800 */
[----:B------:R-:W2:Y:S02]  /*7a9c0*/  LDL.LU R9, [R1+0x304] ;  /* 0x0003040001097983 */ /* 0x000ea40000300800 */
[----:B------:R-:W2:Y:S02]  /*7a9d0*/  LDL.LU R10, [R1+0x308] ;  /* 0x00030800010a7983 */ /* 0x000ea40000300800 */
[----:B------:R-:W2:Y:S01]  /*7a9e0*/  LDL.LU R11, [R1+0x30c] ;  /* 0x00030c00010b7983 */ /* 0x000ea20000300800 */
[----:B------:R0:W-:Y:S01]  /*7a9f0*/  STL.64 [R1+0x5660], R14 ;  /* 0x0056600e01007387 */ /* 0x0001e20000100a00 */
[----:B----4-:R-:W-:Y:S03]  /*7aa00*/  STL.64 [R1+0x5658], R12 ;  /* 0x0056580c01007387 */ /* 0x010fe60000100a00 */
[----:B0-----:R-:W4:Y:S01]  /*7aa10*/  LDL.64 R14, [R1+0x8] ;  /* 0x00000800010e7983 */ /* 0x001f220000100a00 */
[----:B---3--:R-:W-:Y:S02]  /*7aa20*/  STL.64 [R1+0x5618], R6 ;  /* 0x0056180601007387 */ /* 0x008fe40000100a00 */
[----:B------:R0:W-:Y:S02]  /*7aa30*/  STL.64 [R1+0x5610], R4 ;  /* 0x0056100401007387 */ /* 0x0001e40000100a00 */
[----:B0-----:R-:W3:Y:S01]  /*7aa40*/  LDL.LU R4, [R1+0x680] ;  /* 0x0006800001047983 */ /* 0x001ee20000300800 */
[----:B------:R-:W3:Y:S02]  /*7aa50*/  LDL.LU R5, [R1+0x684] ;  /* 0x0006840001057983 */ /* 0x000ee40000300800 */
[----:B------:R-:W2:Y:S02]  /*7aa60*/  LDL.LU R6, [R1+0x688] ;  /* 0x0006880001067983 */ /* 0x000ea40000300800 */
[----:B------:R-:W2:Y:S01]  /*7aa70*/  LDL.LU R7, [R1+0x68c] ;  /* 0x00068c0001077983 */ /* 0x000ea20000300800 */
[----:B------:R-:W-:Y:S01]  /*7aa80*/  HMMA.16816.F32.BF16 R16, R24, R22, R16 ;  /* 0x000000161810723c */ /* 0x000fe20000041810 */
[----:B--2---:R-:W-:Y:S01]  /*7aa90*/  STL.64 [R1+0x5630], R6 ;  /* 0x0056300601007387 */ /* 0x004fe20000100a00 */
        /* <DEDUP_REMOVED lines=11> */
[----:B------:R0:W-:Y:S01]  /*7ab50*/  STL.64 [R1+0xcc0], R16 ;  /* 0x000cc01001007387 */ /* 0x0001e20000100a00 */
[----:B------:R1:W-:Y:S02]  /*7ab60*/  STL.64 [R1+0xcc8], R18 ;  /* 0x000cc81201007387 */ /* 0x0003e40000100a00 */
[----:B0-----:R-:W-:Y:S01]  /*7ab70*/  IMAD.MOV.U32 R17, RZ, RZ, R22 ;  /* 0x000000ffff117224 */ /* 0x001fe200078e0016 */
[----:B-1----:R-:W3:Y:S01]  /*7ab80*/  LDL.LU R18, [R1+0x5688] ;  /* 0x0056880001127983 */ /* 0x002ee20000300800 */
[----:B------:R-:W-:-:S02]  /*7ab90*/  IMAD.MOV.U32 R16, RZ, RZ, R23 ;  /* 0x000000ffff107224 */ /* 0x000fc400078e0017 */
[----:B------:R-:W2:Y:S02]  /*7aba0*/  LDL.LU.64 R22, [R1+0x5680] ;  /* 0x0056800001167983 */ /* 0x000ea40000300a00 */
[C---:B--2---:R-:W-:Y:S11]  /*7abb0*/  HMMA.16816.F32.BF16 R8, R24.reuse, R22, R8 ;  /* 0x000000161808723c */ /* 0x044ff60000041808 */
[----:B------:R-:W-:Y:S11]  /*7abc0*/  @!UPT UIADD3 URZ, URZ, URZ, URZ ;  /* 0x0000003f3f3ff290 */ /* 0x000ff6000fffe03f */
[----:B------:R-:W-:Y:S01]  /*7abd0*/  @!UPT UIADD3 URZ, URZ, URZ, URZ ;  /* 0x0000003f3f3ff290 */ /* 0x000fe2000fffe03f */
[----:B------:R-:W-:Y:S01]  /*7abe0*/  STL.64 [R1+0xca0], R8 ;  /* 0x000ca00801007387 */ /* 0x000fe20000100a00 */
[----:B------:R0:W-:Y:S03]  /*7abf0*/  STL.64 [R1+0xca8], R10 ;  /* 0x000ca80a01007387 */ /* 0x0001e60000100a00 */
[----:B0-----:R-:W4:Y:S01]  /*7ac00*/  LDL.LU.64 R10, [R1+0x5678] ;  /* 0x00567800010a7983 */ /* 0x001f220000300a00 */
[----:B------:R-:W4:Y:S02]  /*7ac10*/  LDL.LU.64 R8, [R1+0x5670] ;  /* 0x0056700001087983 */ /* 0x000f240000300a00 */
[----:B------:R-:W-:Y:S02]  /*7ac20*/  IMAD.MOV.U32 R3, RZ, RZ, R22 ;  /* 0x000000ffff037224 */ /* 0x000fe400078e0016 */
[----:B------:R-:W-:Y:S02]  /*7ac30*/  IMAD.MOV.U32 R2, RZ, RZ, R23 ;  /* 0x000000ffff027224 */ /* 0x000fe400078e0017 */
[----:B------:R-:W0:Y:S04]  /*7ac40*/  LDSM.16.MT88.4 R20, [R29+0x22100] ;  /* 0x022100001d14783b */ /* 0x000e280000004200 */
[----:B0-----:R-:W-:Y:S01]  /*7ac50*/  STL.64 [R1+0x54a8], R22 ;  /* 0x0054a81601007387 */ /* 0x001fe20000100a00 */
[----:B------:R-:W-:Y:S01]  /*7ac60*/  STL.64 [R1+0x54a0], R20 ;  /* 0x0054a01401007387 */ /* 0x000fe20000100a00 */
[----:B----4-:R-:W-:Y:S11]  /*7ac70*/  HMMA.16816.F32.BF16 R8, R24, R14, R8 ;  /* 0x0000000e1808723c */ /* 0x010ff60000041808 */
        /* <DEDUP_REMOVED lines=8> */
[----:B------:R-:W4:Y:S02]  /*7ad00*/  LDL.LU.64 R12, [R1+0x5658] ;  /* 0x00565800010c7983 */ /* 0x000f240000300a00 */
[----:B---3--:R-:W-:-:S02]  /*7ad10*/  IMAD.MOV.U32 R22, RZ, RZ, R18 ;  /* 0x000000ffff167224 */ /* 0x008fc400078e0012 */
[----:B------:R-:W-:Y:S01]  /*7ad20*/  IMAD.MOV.U32 R23, RZ, RZ, R0 ;  /* 0x000000ffff177224 */ /* 0x000fe200078e0000 */
[----:B------:R-:W-:Y:S01]  /*7ad30*/  STL [R1+0x5548], R8 ;  /* 0x0055480801007387 */ /* 0x000fe20000100800 */
[----:B------:R-:W-:Y:S05]  /*7ad40*/  STL [R1+0x5544], R9 ;  /* 0x0055440901007387 */ /* 0x000fea0000100800 */
[C---:B----4-:R-:W-:Y:S01]  /*7ad50*/  HMMA.16816.F32.BF16 R20, R24.reuse, R22, R12 ;  /* 0x000000161814723c */ /* 0x050fe2000004180c */
[----:B------:R-:W3:Y:S11]  /*7ad60*/  LDL.LU.64 R14, [R1+0x5650] ;  /* 0x00565000010e7983 */ /* 0x000ef60000300a00 */
[----:B------:R-:W-:Y:S11]  /*7ad70*/  @!UPT UIADD3 URZ, URZ, URZ, URZ ;  /* 0x0000003f3f3ff290 */ /* 0x000ff6000fffe03f */
[----:B------:R-:W-:Y:S01]  /*7ad80*/  STL.64 [R1+0xc70], R20 ;  /* 0x000c701401007387 */ /* 0x000fe20000100a00 */
[----:B------:R0:W-:Y:S03]  /*7ad90*/  STL.64 [R1+0xc78], R22 ;  /* 0x000c781601007387 */ /* 0x0001e60000100a00 */
[----:B0-----:R-:W4:Y:S01]  /*7ada0*/  LDL R23, [R1+0x33f4] ;  /* 0x0033f40001177983 */ /* 0x001f220000100800 */
[C---:B---3--:R-:W-:Y:S01]  /*7adb0*/  HMMA.16816.F32.BF16 R4, R24.reuse, R14, R4 ;  /* 0x0000000e1804723c */ /* 0x048fe20000041804 */
[----:B------:R-:W-:Y:S02]  /*7adc0*/  IMAD.MOV.U32 R9, RZ, RZ, R14 ;  /* 0x000000ffff097224 */ /* 0x000fe400078e000e */
[----:B------:R-:W-:Y:S11]  /*7add0*/  IMAD.MOV.U32 R0, RZ, RZ, R15 ;  /* 0x000000ffff007224 */ /* 0x000ff600078e000f */
[----:B------:R-:W-:Y:S09]  /*7ade0*/  @!UPT UIADD3 URZ, URZ, URZ, URZ ;  /* 0x0000003f3f3ff290 */ /* 0x000ff2000fffe03f */
[----:B------:R-:W-:Y:S01]  /*7adf0*/  STL.64 [R1+0xc50], R4 ;  /* 0x000c500401007387 */ /* 0x000fe20000100a00 */
[----:B------:R0:W-:Y:S03]  /*7ae00*/  STL.64 [R1+0xc58], R6 ;  /* 0x000c580601007387 */ /* 0x0001e60000100a00 */
[----:B0-----:R-:W3:Y:S01]  /*7ae10*/  LDL.LU.64 R6, [R1+0x5648] ;  /* 0x0056480001067983 */ /* 0x001ee20000300a00 */
[----:B------:R-:W3:Y:S02]  /*7ae20*/  LDL.LU.64 R4, [R1+0x5640] ;  /* 0x0056400001047983 */ /* 0x000ee40000300a00 */
[----:B------:R-:W3:Y:S02]  /*7ae30*/  LDL.LU.64 R14, [R1+0x5638] ;  /* 0x00563800010e7983 */ /* 0x000ee40000300a00 */
[C---:B---3--:R-:W-:Y:S01]  /*7ae40*/  HMMA.16816.F32.BF16 R12, R24.reuse, R14, R4 ;  /* 0x0000000e180c723c */ /* 0x048fe20000041804 */
[----:B------:R-:W3:Y:S01]  /*7ae50*/  LDL.LU.64 R6, [R1+0x5630] ;  /* 0x0056300001067983 */ /* 0x000ee20000300a00 */
[----:B------:R-:W3:Y:S11]  /*7ae60*/  LDL.LU.64 R4, [R1+0x5628] ;  /* 0x0056280001047983 */ /* 0x000ef60000300a00 */
[----:B------:R-:W-:Y:S10]  /*7ae70*/  @!UPT UIADD3 URZ, URZ, URZ, URZ ;  /* 0x0000003f3f3ff290 */ /* 0x000ff4000fffe03f */
[----:B------:R-:W-:Y:S01]  /*7ae80*/  STL.64 [R1+0xc30], R12 ;  /* 0x000c300c01007387 */ /* 0x000fe20000100a00 */
[----:B------:R0:W-:Y:S03]  /*7ae90*/  STL.64 [R1+0xc38], R14 ;  /* 0x000c380e01007387 */ /* 0x0001e60000100a00 */
[----:B0-----:R-:W3:Y:S02]  /*7aea0*/  LDL.LU.64 R14, [R1+0x5620] ;  /* 0x00562000010e7983 */ /* 0x001ee40000300a00 */
        /* <DEDUP_REMOVED lines=10> */
[----:B------:R-:W-:Y:S11]  /*7af50*/  IMAD.MOV.U32 R8, RZ, RZ, R15 ;  /* 0x000000ffff087224 */ /* 0x000ff600078e000f */
[----:B------:R-:W-:Y:S11]  /*7af60*/  @!UPT UIADD3 URZ, URZ, URZ, URZ ;  /* 0x0000003f3f3ff290 */ /* 0x000ff6000fffe03f */
[----:B------:R-:W-:Y:S01]  /*7af70*/  STL.64 [R1+0xbe0], R4 ;  /* 0x000be00401007387 */ /* 0x000fe20000100a00 */
[----:B------:R0:W-:Y:S03]  /*7af80*/  STL.64 [R1+0xbe8], R6 ;  /* 0x000be80601007387 */ /* 0x0001e60000100a00 */
[----:B0-----:R-:W3:Y:S01]  /*7af90*/  LDL.LU.64 R6, [R1+0x5600] ;  /* 0x0056000001067983 */ /* 0x001ee20000300a00 */
[----:B------:R-:W3:Y:S02]  /*7afa0*/  LDL.LU.64 R14, [R1+0x55f8] ;  /* 0x0055f800010e7983 */ /* 0x000ee40000300a00 */
[----:B------:R-:W3:Y:S02]  /*7afb0*/  LDL.LU.64 R12, [R1+0x55f0] ;  /* 0x0055f000010c7983 */ /* 0x000ee40000300a00 */
[----:B--2---:R-:W-:Y:S01]  /*7afc0*/  STL.64 [R1+0x55d8], R10 ;  /* 0x0055d80a01007387 */ /* 0x004fe20000100a00 */
[----:B------:R0:W-:Y:S04]  /*7afd0*/  STL.64 [R1+0x55d0], R8 ;  /* 0x0055d00801007387 */ /* 0x0001e80000100a00 */
[----:B0-----:R-:W2:Y:S01]  /*7afe0*/  LDL.LU R8, [R1+0x650] ;  /* 0x0006500001087983 */ /* 0x001ea20000300800 */
[----:B------:R-:W2:Y:S02]  /*7aff0*/  LDL.LU R9, [R1+0x654] ;  /* 0x0006540001097983 */ /* 0x000ea40000300800 */
[----:B------:R-:W2:Y:S02]  /*7b000*/  LDL.LU R10, [R1+0x658] ;  /* 0x00065800010a7983 */ /* 0x000ea40000300800 */
[----:B------:R-:W2:Y:S01]  /*7b010*/  LDL.LU R11, [R1+0x65c] ;  /* 0x00065c00010b7983 */ /* 0x000ea20000300800 */
[----:B---3--:R-:W-:Y:S01]  /*7b020*/  HMMA.16816.F32.BF16 R12, R24, R6, R12 ;  /* 0x00000006180c723c */ /* 0x008fe2000004180c */
[----:B------:R-:W-:-:S02]  /*7b030*/  IMAD.MOV.U32 R21, RZ, RZ, R6 ;  /* 0x000000ffff157224 */ /* 0x000fc400078e0006 */
[----:B------:R-:W-:Y:S11]  /*7b040*/  IMAD.MOV.U32 R20, RZ, RZ, R7 ;  /* 0x000000ffff147224 */ /* 0x000ff600078e0007 */
[----:B------:R-:W-:Y:S09]  /*7b050*/  @!UPT UIADD3 URZ, URZ, URZ, URZ ;  /* 0x0000003f3f3ff290 */ /* 0x000ff2000fffe03f */
[----:B------:R-:W-:Y:S01]  /*7b060*/  STL.64 [R1+0xbc0], R12 ;  /* 0x000bc00c01007387 */ /* 0x000fe20000100a00 */
[----:B------:R0:W-:Y:S03]  /*7b070*/  STL.64 [R1+0xbc8], R14 ;  /* 0x000bc80e01007387 */ /* 0x0001e60000100a00 */
[----:B0-----:R-:W2:Y:S01]  /*7b080*/  LDL.LU.64 R14, [R1+0x55e8] ;  /* 0x0055e800010e7983 */ /* 0x001ea20000300a00 */
[----:B------:R-:W3:Y:S02]  /*7b090*/  LDL.LU.64 R12, [R1+0x55e0] ;  /* 0x0055e000010c7983 */ /* 0x000ee40000300a00 */
[----:B------:R-:W2:Y:S02]  /*7b0a0*/  LDL.LU R4, [R1+0x640] ;  /* 0x0006400001047983 */ /* 0x000ea40000300800 */
[----:B------:R-:W2:Y:S01]  /*7b0b0*/  LDL.LU R5, [R1+0x644] ;  /* 0x0006440001057983 */ /* 0x000ea20000300800 */
[----:B------:R-:W2:Y:S01]  /*7b0c0*/  LDL.LU R6, [R1+0x648] ;  /* 0x0006480001067983 */ /* 0x000ea20000300800 */
[----:B------:R-:W2:Y:S02]  /*7b0d0*/  LDL.LU R7, [R1+0x64c] ;  /* 0x00064c0001077983 */ /* 0x000ea40000300800 */
[----:B----4-:R-:W-:Y:S02]  /*7b0e0*/  STL [R1+0x5558], R23 ;  /* 0x0055581701007387 */ /* 0x010fe40000100800 */
[----:B------:R0:W-:Y:S02]  /*7b0f0*/  STL.64 [R1+0x5550], R20 ;  /* 0x0055501401007387 */ /* 0x0001e40000100a00 */
[----:B0-----:R-:W4:Y:S01]  /*7b100*/  LDL.LU R20, [R1+0x220] ;  /* 0x0002200001147983 */ /* 0x001f220000300800 */
[----:B------:R-:W4:Y:S02]  /*7b110*/  LDL.LU R21, [R1+0x224] ;  /* 0x0002240001157983 */ /* 0x000f240000300800 */
[----:B------:R-:W2:Y:S02]  /*7b120*/  LDL.LU R22, [R1+0x228] ;  /* 0x0002280001167983 */ /* 0x000ea40000300800 */
[----:B------:R-:W2:Y:S02]  /*7b130*/  LDL.LU R23, [R1+0x22c] ;  /* 0x00022c0001177983 */ /* 0x000ea40000300800 */
[----:B--2---:R0:W-:Y:S01]  /*7b140*/  STL.64 [R1+0x5568], R22 ;  /* 0x0055681601007387 */ /* 0x0041e20000100a00 */
[----:B----4-:R-:W-:Y:S02]  /*7b150*/  STL.64 [R1+0x5560], R20 ;  /* 0x0055601401007387 */ /* 0x010fe40000100a00 */
[----:B0-----:R-:W-:-:S02]  /*7b160*/  IMAD.MOV.U32 R22, RZ, RZ, R17 ;  /* 0x000000ffff167224 */ /* 0x001fc400078e0011 */
        /* <DEDUP_REMOVED lines=8> */
[----:B------:R0:W-:Y:S04]  /*7b1f0*/  STL.64 [R1+0x5590], R22 ;  /* 0x0055901601007387 */ /* 0x0001e80000100a00 */
[----:B0-----:R-:W3:Y:S01]  /*7b200*/  LDL.64 R22, [R1+0x48] ;  /* 0x0000480001167983 */ /* 0x001ee20000100a00 */
[C---:B------:R-:W-:Y:S03]  /*7b210*/  HMMA.16816.F32.BF16 R8, R24.reuse, R14, R8 ;  /* 0x0000000e1808723c */ /* 0x040fe60000041808 */
[----:B---3--:R0:W-:Y:S04]  /*7b220*/  STL.64 [R1+0x5598], R22 ;  /* 0x0055981601007387 */ /* 0x0081e80000100a00 */
[----:B0-----:R-:W3:Y:S04]  /*7b230*/  LDL.64 R22, [R1+0x58] ;  /* 0x0000580001167983 */ /* 0x001ee80000100a00 */
[----:B---3--:R0:W-:Y:S04]  /*7b240*/  STL.64 [R1+0x55a0], R22 ;  /* 0x0055a01601007387 */ /* 0x0081e80000100a00 */
[----:B0-----:R-:W3:Y:S08]  /*7b250*/  LDL.64 R22, [R1+0x68] ;  /* 0x0000680001167983 */ /* 0x001ef00000100a00 */
[----:B------:R-:W-:Y:S02]  /*7b260*/  STL.64 [R1+0xba0], R8 ;  /* 0x000ba00801007387 */ /* 0x000fe40000100a00 */
[----:B------:R0:W-:Y:S02]  /*7b270*/  STL.64 [R1+0xba8], R10 ;  /* 0x000ba80a01007387 */ /* 0x0001e40000100a00 */
[----:B0-----:R-:W4:Y:S01]  /*7b280*/  LDL.LU.64 R10, [R1+0x55d8] ;  /* 0x0055d800010a7983 */ /* 0x001f220000300a00 */
[----:B------:R-:W2:Y:S02]  /*7b290*/  LDL.LU.64 R8, [R1+0x55d0] ;  /* 0x0055d00001087983 */ /* 0x000ea40000300a00 */
[----:B------:R0:W-:Y:S02]  /*7b2a0*/  STL.64 [R1+0x54b8], R14 ;  /* 0x0054b80e01007387 */ /* 0x0001e40000100a00 */
[----:B------:R-:W2:Y:S01]  /*7b2b0*/  LDL.LU R12, [R1+0x250] ;  /* 0x00025000010c7983 */ /* 0x000ea20000300800 */
[----:B------:R-:W2:Y:S04]  /*7b2c0*/  LDL.LU R13, [R1+0x254] ;  /* 0x00025400010d7983 */ /* 0x000ea80000300800 */
        /* <DEDUP_REMOVED lines=13> */
[----:B------:R-:W-:Y:S02]  /*7b3a0*/  STL.64 [R1+0x54c0], R10 ;  /* 0x0054c00a01007387 */ /* 0x000fe40000100a00 */
[----:B------:R0:W-:Y:S02]  /*7b3b0*/  STL.64 [R1+0x5570], R8 ;  /* 0x0055700801007387 */ /* 0x0001e40000100a00 */
[----:B0-----:R-:W2:Y:S01]  /*7b3c0*/  LDL.LU R8, [R1+0x230] ;  /* 0x0002300001087983 */ /* 0x001ea20000300800 */
[----:B------:R-:W2:Y:S02]  /*7b3d0*/  LDL.LU R9, [R1+0x234] ;  /* 0x0002340001097983 */ /* 0x000ea40000300800 */
[----:B------:R-:W2:Y:S02]  /*7b3e0*/  LDL.LU R10, [R1+0x238] ;  /* 0x00023800010a7983 */ /* 0x000ea40000300800 */
[----:B------:R-:W2:Y:S01]  /*7b3f0*/  LDL.LU R11, [R1+0x23c] ;  /* 0x00023c00010b7983 */ /* 0x000ea20000300800 */
[----:B----4-:R-:W-:Y:S01]  /*7b400*/  HMMA.16816.F32.BF16 R24, R24, R6, R16 ;  /* 0x000000061818723c */ /* 0x010fe20000041810 */
[----:B--2---:R-:W-:Y:S01]  /*7b410*/  STL.64 [R1+0x5588], R10 ;  /* 0x0055880a01007387 */ /* 0x004fe20000100a00 */
[----:B------:R0:W-:Y:S03]  /*7b420*/  STL.64 [R1+0x5580], R8 ;  /* 0x0055800801007387 */ /* 0x0001e60000100a00 */
[----:B0-----:R-:W2:Y:S01]  /*7b430*/  LDL.LU R8, [R1+0x240] ;  /* 0x0002400001087983 */ /* 0x001ea20000300800 */
[----:B------:R-:W2:Y:S02]  /*7b440*/  LDL.LU R9, [R1+0x244] ;  /* 0x0002440001097983 */ /* 0x000ea40000300800 */
[----:B------:R-:W2:Y:S02]  /*7b450*/  LDL.LU R10, [R1+0x248] ;  /* 0x00024800010a7983 */ /* 0x000ea40000300800 */
[----:B------:R-:W2:Y:S01]  /*7b460*/  LDL.LU R11, [R1+0x24c] ;  /* 0x00024c00010b7983 */ /* 0x000ea20000300800 */
[----:B------:R-:W4:Y:S01]  /*7b470*/  LDL.LU.64 R18, [R1+0x55c0] ;  /* 0x0055c00001127983 */ /* 0x000f220000300a00 */
[----:B------:R-:W4:Y:S11]  /*7b480*/  LDL.LU.64 R16, [R1+0x55b8] ;  /* 0x0055b80001107983 */ /* 0x000f360000300a00 */
[----:B------:R-:W-:Y:S02]  /*7b490*/  STL.64 [R1+0xb40], R24 ;  /* 0x000b401801007387 */ /* 0x000fe40000100a00 */
[----:B------:R-:W-:Y:S01]  /*7b4a0*/  STL.64 [R1+0xb48], R26 ;  /* 0x000b481a01007387 */ /* 0x000fe20000100a00 */
[----:B------:R0:W-:Y:S01]  /*7b4b0*/  STL.64 [R1+0x54b0], R6 ;  /* 0x0054b00601007387 */ /* 0x0001e20000100a00 */
[----:B------:R-:W2:Y:S02]  /*7b4c0*/  LDL.LU R4, [R1+0x260] ;  /* 0x0002600001047983 */ /* 0x000ea40000300800 */
[----:B------:R-:W2:Y:S01]  /*7b4d0*/  LDL.LU R5, [R1+0x264] ;  /* 0x0002640001057983 */ /* 0x000ea20000300800 */
[----:B0-----:R-:W2:Y:S01]  /*7b4e0*/  LDL.LU R6, [R1+0x268] ;  /* 0x0002680001067983 */ /* 0x001ea20000300800 */
[----:B------:R-:W2:Y:S02]  /*7b4f0*/  LDL.LU R7, [R1+0x26c] ;  /* 0x00026c0001077983 */ /* 0x000ea40000300800 */
[----:B------:R-:W-:-:S02]  /*7b500*/  IMAD.MOV.U32 R26, RZ, RZ, R3 ;  /* 0x000000ffff1a7224 */ /* 0x000fc400078e0003 */
[----:B------:R-:W-:Y:S02]  /*7b510*/  IMAD.MOV.U32 R27, RZ, RZ, R2 ;  /* 0x000000ffff1b7224 */ /* 0x000fe400078e0002 */
[----:B---3--:R-:W-:Y:S02]  /*7b520*/  IMAD.MOV.U32 R3, RZ, RZ, R22 ;  /* 0x000000ffff037224 */ /* 0x008fe400078e0016 */
[----:B------:R-:W-:Y:S01]  /*7b530*/  IMAD.MOV.U32 R2, RZ, RZ, R23 ;  /* 0x000000ffff027224 */ /* 0x000fe200078e0017 */
[C---:B----4-:R-:W-:Y:S11]  /*7b540*/  HMMA.16816.F32.BF16 R12, R16.reuse, R22, R12 ;  /* 0x00000016100c723c */ /* 0x050ff6000004180c */
[----:B------:R-:W-:Y:S11]  /*7b550*/  @!UPT UIADD3 URZ, URZ, URZ, URZ ;  /* 0x0000003f3f3ff290 */ /* 0x000ff6000fffe03f */
[----:B------:R-:W-:Y:S01]  /*7b560*/  @!UPT UIADD3 URZ, URZ, URZ, URZ ;  /* 0x0000003f3f3ff290 */ /* 0x000fe2000fffe03f */
[----:B------:R-:W-:Y:S01]  /*7b570*/  STL.64 [R1+0xb20], R12 ;  /* 0x000b200c01007387 */ /* 0x000fe20000100a00 */
[----:B------:R0:W-:Y:S03]  /*7b580*/  STL.64 [R1+0xb28], R14 ;  /* 0x000b280e01007387 */ /* 0x0001e60000100a00 */
[----:B0-----:R-:W3:Y:S01]  /*7b590*/  LDL.LU.64 R14, [R1+0x55b0] ;  /* 0x0055b000010e7983 */ /* 0x001ee20000300a00 */
[----:B------:R-:W3:Y:S02]  /*7b5a0*/  LDL.LU.64 R12, [R1+0x55a8] ;  /* 0x0055a800010c7983 */ /* 0x000ee40000300a00 */
[----:B------:R-:W2:Y:S02]  /*7b5b0*/  LDL.LU.64 R22, [R1+0x55a0] ;  /* 0x0055a00001167983 */ /* 0x000ea40000300a00 */
[C---:B--2---:R-:W-:Y:S11]  /*7b5c0*/  HMMA.16816.F32.BF16 R4, R16.reuse, R22, R4 ;  /* 0x000000161004723c */ /* 0x044ff60000041804 */
[----:B------:R-:W-:Y:S11]  /*7b5d0*/  @!UPT UIADD3 URZ, URZ, URZ, URZ ;  /* 0x0000003f3f3ff290 */ /* 0x000ff6000fffe03f */
[----:B------:R-:W-:Y:S01]  /*7b5e0*/  @!UPT UIADD3 URZ, URZ, URZ, URZ ;  /* 0x0000003f3f3ff290 */ /* 0x000fe2000fffe03f */
[----:B------:R0:W-:Y:S01]  /*7b5f0*/  STL.64 [R1+0xb10], R4 ;  /* 0x000b100401007387 */ /* 0x0001e20000100a00 */
[----:B------:R-:W-:Y:S02]  /*7b600*/  STL.64 [R1+0xb18], R6 ;  /* 0x000b180601007387 */ /* 0x000fe40000100a00 */
[----:B0-----:R-:W-:Y:S02]  /*7b610*/  IMAD.MOV.U32 R5, RZ, RZ, R22 ;  /* 0x000000ffff057224 */ /* 0x001fe400078e0016 */
[----:B------:R-:W-:Y:S02]  /*7b620*/  IMAD.MOV.U32 R4, RZ, RZ, R23 ;  /* 0x000000ffff047224 */ /* 0x000fe400078e0017 */
        /* <DEDUP_REMOVED lines=21> */
[----:B0-----:R-:W3:Y:S01]  /*7b780*/  LDL.LU.64 R22, [R1+0x5568] ;  /* 0x0055680001167983 */ /* 0x001ee20000300a00 */
[----:B------:R-:W3:Y:S02]  /*7b790*/  LDL.LU.64 R20, [R1+0x5560] ;  /* 0x0055600001147983 */ /* 0x000ee40000300a00 */
[----:B---3--:R-:W-:Y:S01]  /*7b7a0*/  HMMA.16816.F32.BF16 R24, R16, R26, R20 ;  /* 0x0000001a1018723c */ /* 0x008fe20000041814 */
[----:B------:R-:W3:Y:S01]  /*7b7b0*/  LDL.LU R23, [R1+0x5558] ;  /* 0x0055580001177983 */ /* 0x000ee20000300800 */
[----:B------:R-:W4:Y:S11]  /*7b7c0*/  LDL.LU.64 R20, [R1+0x5550] ;  /* 0x0055500001147983 */ /* 0x000f360000300a00 */
[----:B------:R-:W-:Y:S10]  /*7b7d0*/  @!UPT UIADD3 URZ, URZ, URZ, URZ ;  /* 0x0000003f3f3ff290 */ /* 0x000ff4000fffe03f */
[----:B------:R-:W-:Y:S01]  /*7b7e0*/  STL.64 [R1+0xa90], R24 ;  /* 0x000a901801007387 */ /* 0x000fe20000100a00 */
[----:B------:R-:W-:Y:S03]  /*7b7f0*/  STL.64 [R1+0xa98], R26 ;  /* 0x000a981a01007387 */ /* 0x000fe60000100a00 */
[----:B---3--:R0:W1:Y:S01]  /*7b800*/  LDSM.16.MT88.4 R24, [R23+0x22180] ;  /* 0x022180001718783b */ /* 0x0080620000004200 */
[----:B----4-:R-:W-:Y:S02]  /*7b810*/  IMAD.MOV.U32 R6, RZ, RZ, R21 ;  /* 0x000000ffff067224 */ /* 0x010fe400078e0015 */
[----:B------:R-:W-:-:S05]  /*7b820*/  IMAD.MOV.U32 R7, RZ, RZ, R20 ;  /* 0x000000ffff077224 */ /* 0x000fca00078e0014 */
[----:B------:R-:W-:Y:S01]  /*7b830*/  STL.64 [R1+0x54c8], R6 ;  /* 0x0054c80601007387 */ /* 0x000fe20000100a00 */
[----:B------:R-:W3:Y:S02]  /*7b840*/  LDL.LU R20, [R1+0x530] ;  /* 0x0005300001147983 */ /* 0x000ee40000300800 */
[----:B------:R-:W3:Y:S02]  /*7b850*/  LDL.LU R21, [R1+0x534] ;  /* 0x0005340001157983 */ /* 0x000ee40000300800 */
[----:B------:R-:W4:Y:S01]  /*7b860*/  LDL.LU R22, [R1+0x538] ;  /* 0x0005380001167983 */ /* 0x000f220000300800 */
[----:B0-----:R-:W4:Y:S01]  /*7b870*/  LDL.LU R23, [R1+0x53c] ;  /* 0x00053c0001177983 */ /* 0x001f220000300800 */
[----:B--2---:R-:W-:-:S03]  /*7b880*/  IMAD.MOV.U32 R15, RZ, RZ, R8 ;  /* 0x000000ffff0f7224 */ /* 0x004fc600078e0008 */
[----:B----4-:R-:W-:Y:S01]  /*7b890*/  STL.64 [R1+0x54d8], R22 ;  /* 0x0054d81601007387 */ /* 0x010fe20000100a00 */
[----:B---3--:R-:W-:Y:S02]  /*7b8a0*/  STL.64 [R1+0x54d0], R20 ;  /* 0x0054d01401007387 */ /* 0x008fe40000100a00 */
[----:B------:R-:W2:Y:S02]  /*7b8b0*/  LDL R14, [R1+0x88] ;  /* 0x00008800010e7983 */ /* 0x000ea40000100800 */
[----:B------:R-:W3:Y:S01]  /*7b8c0*/  LDL.LU R8, [R1+0x5548] ;  /* 0x0055480001087983 */ /* 0x000ee20000300800 */
[----:B--2---:R0:W-:Y:S01]  /*7b8d0*/  STL.64 [R1+0x54e8], R14 ;  /* 0x0054e80e01007387 */ /* 0x0041e20000100a00 */
[----:B------:R-:W-:Y:S03]  /*7b8e0*/  STL.64 [R1+0x54e0], R12 ;  /* 0x0054e00c01007387 */ /* 0x000fe60000100a00 */
[----:B0-----:R-:W2:Y:S04]  /*7b8f0*/  LDL.64 R14, [R1+0xa8] ;  /* 0x0000a800010e7983 */ /* 0x001ea80000100a00 */
[----:B--2---:R0:W-:Y:S02]  /*7b900*/  STL.64 [R1+0x5500], R14 ;  /* 0x0055000e01007387 */ /* 0x0041e40000100a00 */
[----:B0-----:R-:W-:-:S02]  /*7b910*/  IMAD.MOV.U32 R14, RZ, RZ, R9 ;  /* 0x000000ffff0e7224 */ /* 0x001fc400078e0009 */
[----:B------:R-:W-:Y:S01]  /*7b920*/  IMAD.MOV.U32 R15, RZ, RZ, R0 ;  /* 0x000000ffff0f7224 */ /* 0x000fe200078e0000 */
[----:B------:R-:W2:Y:S01]  /*7b930*/  LDL.LU R9, [R1+0x5544] ;  /* 0x0055440001097983 */ /* 0x000ea20000300800 */
[----:B------:R-:W4:Y:S03]  /*7b940*/  LDL.LU R0, [R1+0x5540] ;  /* 0x0055400001007983 */ /* 0x000f260000300800 */
[----:B------:R0:W-:Y:S01]  /*7b950*/  STL.64 [R1+0x5518], R14 ;  /* 0x0055180e01007387 */ /* 0x0001e20000100a00 */
[----:B------:R-:W2:Y:S02]  /*7b960*/  LDL.LU R12, [R1+0x590] ;  /* 0x00059000010c7983 */ /* 0x000ea40000300800 */
[----:B------:R-:W2:Y:S01]  /*7b970*/  LDL.LU R13, [R1+0x594] ;  /* 0x00059400010d7983 */ /* 0x000ea20000300800 */
[----:B0-----:R-:W2:Y:S01]  /*7b980*/  LDL.LU R14, [R1+0x598] ;  /* 0x00059800010e7983 */ /* 0x001ea20000300800 */
[----:B------:R-:W2:Y:S03]  /*7b990*/  LDL.LU R15, [R1+0x59c] ;  /* 0x00059c00010f7983 */ /* 0x000ea60000300800 */
[----:B--2---:R3:W-:Y:S01]  /*7b9a0*/  STL.64 [R1+0x5528], R14 ;  /* 0x0055280e01007387 */ /* 0x0047e20000100a00 */
[----:B------:R-:W-:Y:S02]  /*7b9b0*/  STL.64 [R1+0x5520], R12 ;  /* 0x0055200c01007387 */ /* 0x000fe40000100a00 */
[----:B---3--:R-:W-:-:S02]  /*7b9c0*/  IMAD.MOV.U32 R15, RZ, RZ, R8 ;  /* 0x000000ffff0f7224 */ /* 0x008fc400078e0008 */
[----:B------:R-:W-:Y:S01]  /*7b9d0*/  IMAD.MOV.U32 R14, RZ, RZ, R9 ;  /* 0x000000ffff0e7224 */ /* 0x000fe200078e0009 */
[----:B------:R-:W2:Y:S01]  /*7b9e0*/  LDL.LU R8, [R1+0x550] ;  /* 0x0005500001087983 */ /* 0x000ea20000300800 */
[----:B------:R-:W2:Y:S02]  /*7b9f0*/  LDL.LU R9, [R1+0x554] ;  /* 0x0005540001097983 */ /* 0x000ea40000300800 */
[----:B------:R-:W3:Y:S02]  /*7ba00*/  LDL.LU R10, [R1+0x558] ;  /* 0x00055800010a7983 */ /* 0x000ee40000300800 */
[----:B------:R-:W3:Y:S02]  /*7ba10*/  LDL.LU R11, [R1+0x55c] ;  /* 0x00055c00010b7983 */ /* 0x000ee40000300800 */
[----:B---3--:R-:W-:Y:S01]  /*7ba20*/  STL.64 [R1+0x54f8], R10 ;  /* 0x0054f80a01007387 */ /* 0x008fe20000100a00 */
[----:B--2---:R0:W-:Y:S03]  /*7ba30*/  STL.64 [R1+0x54f0], R8 ;  /* 0x0054f00801007387 */ /* 0x0041e60000100a00 */
        /* <DEDUP_REMOVED lines=15> */
[----:B------:R-:W2:Y:S01]  /*7bb30*/  LDL.LU R11, [R1+0x5ac] ;  /* 0x0005ac00010b7983 */ /* 0x000ea20000300800 */
[----:B------:R-:W3:Y:S01]  /*7bb40*/  LDL.LU R20, [R1+0x560] ;  /* 0x0005600001147983 */ /* 0x000ee20000300800 */
[----:B------:R-:W3:Y:S02]  /*7bb50*/  LDL.LU R21, [R1+0x564] ;  /* 0x0005640001157983 */ /* 0x000ee40000300800 */
[----:B------:R-:W3:Y:S02]  /*7bb60*/  LDL.LU R22, [R1+0x568] ;  /* 0x0005680001167983 */ /* 0x000ee40000300800 */
[----:B------:R-:W3:Y:S01]  /*7bb70*/  LDL.LU R23, [R1+0x56c] ;  /* 0x00056c0001177983 */ /* 0x000ee20000300800 */
[----:B-1----:R0:W-:Y:S01]  /*7bb80*/  STL.64 [R1+0x5388], R26 ;  /* 0x0053881a01007387 */ /* 0x0021e20000100a00 */
[----:B------:R-:W-:Y:S03]  /*7bb90*/  STL.64 [R1+0x5380], R24 ;  /* 0x0053801801007387 */ /* 0x000fe60000100a00 */
[----:B0-----:R-:W3:Y:S01]  /*7bba0*/  LDL.64 R26, [R1+0xc8] ;  /* 0x0000c800011a7983 */ /* 0x001ee20000100a00 */
[C---:B--2---:R-:W-:Y:S03]  /*7bbb0*/  HMMA.16816.F32.BF16 R12, R16.reuse, R14, R8 ;  /* 0x0000000e100c723c */ /* 0x044fe60000041808 */
[----:B------:R-:W2:Y:S01]  /*7bbc0*/  LDL.LU.64 R10, [R1+0x5538] ;  /* 0x00553800010a7983 */ /* 0x000ea20000300a00 */
[----:B------:R-:W2:Y:S11]  /*7bbd0*/  LDL.LU.64 R8, [R1+0x5530] ;  /* 0x0055300001087983 */ /* 0x000eb60000300a00 */
[----:B------:R-:W-:Y:S08]  /*7bbe0*/  @!UPT UIADD3 URZ, URZ, URZ, URZ ;  /* 0x0000003f3f3ff290 */ /* 0x000ff0000fffe03f */
[----:B------:R-:W-:Y:S01]  /*7bbf0*/  STL.64 [R1+0xa80], R12 ;  /* 0x000a800c01007387 */ /* 0x000fe20000100a00 */
[----:B------:R0:W-:Y:S03]  /*7bc00*/  STL.64 [R1+0xa88], R14 ;  /* 0x000a880e01007387 */ /* 0x0001e60000100a00 */
[----:B0-----:R-:W3:Y:S01]  /*7bc10*/  LDL.LU.64 R14, [R1+0x5528] ;  /* 0x00552800010e7983 */ /* 0x001ee20000300a00 */
[----:B------:R-:W3:Y:S02]  /*7bc20*/  LDL.LU.64 R12, [R1+0x5520] ;  /* 0x00552000010c7983 */ /* 0x000ee40000300a00 */
[C---:B---3--:R-:W-:Y:S11]  /*7bc30*/  HMMA.16816.F32.BF16 R12, R16.reuse, R26, R12 ;  /* 0x0000001a100c723c */ /* 0x048ff6000004180c */
[----:B------:R-:W-:Y:S11]  /*7bc40*/  @!UPT UIADD3 URZ, URZ, URZ, URZ ;  /* 0x0000003f3f3ff290 */ /* 0x000ff6000fffe03f */
[----:B------:R-:W-:Y:S01]  /*7bc50*/  @!UPT UIADD3 URZ, URZ, URZ, URZ ;  /* 0x0000003f3f3ff290 */ /* 0x000fe2000fffe03f */
        /* <DEDUP_REMOVED lines=10> */
[----:B--2---:R-:W-:Y:S01]  /*7bd00*/  HMMA.16816.F32.BF16 R8, R16, R14, R8 ;  /* 0x0000000e1008723c */ /* 0x004fe20000041808 */
        /* <DEDUP_REMOVED lines=8> */
[----:B------:R-:W3:Y:S01]  /*7bd90*/  LDL.LU.64 R12, [R1+0x54e0] ;  /* 0x0054e000010c7983 */ /* 0x000ee20000300a00 */
[----:B------:R-:W-:Y:S01]  /*7bda0*/  STL.64 [R1+0x5420], R26 ;  /* 0x0054201a01007387 */ /* 0x000fe20000100a00 */
[----:B------:R0:W-:Y:S03]  /*7bdb0*/  STL.64 [R1+0x5418], R24 ;  /* 0x0054181801007387 */ /* 0x0001e60000100a00 */
[----:B0-----:R-:W2:Y:S01]  /*7bdc0*/  LDL.LU R24, [R1+0x140] ;  /* 0x0001400001187983 */ /* 0x001ea20000300800 */
[----:B------:R-:W2:Y:S02]  /*7bdd0*/  LDL.LU R25, [R1+0x144] ;  /* 0x0001440001197983 */ /* 0x000ea40000300800 */
[----:B------:R-:W2:Y:S02]  /*7bde0*/  LDL.LU R26, [R1+0x148] ;  /* 0x00014800011a7983 */ /* 0x000ea40000300800 */
[----:B------:R-:W2:Y:S02]  /*7bdf0*/  LDL.LU R27, [R1+0x14c] ;  /* 0x00014c00011b7983 */ /* 0x000ea40000300800 */
[----:B--2---:R0:W-:Y:S01]  /*7be00*/  STL.64 [R1+0x5430], R26 ;  /* 0x0054301a01007387 */ /* 0x0041e20000100a00 */
[----:B------:R-:W-:Y:S03]  /*7be10*/  STL.64 [R1+0x5428], R24 ;  /* 0x0054281801007387 */ /* 0x000fe60000100a00 */
[----:B0-----:R-:W2:Y:S04]  /*7be20*/  LDL.64 R26, [R1+0x28] ;  /* 0x00002800011a7983 */ /* 0x001ea80000100a00 */
[----:B--2---:R0:W-:Y:S04]  /*7be30*/  STL.64 [R1+0x5440], R26 ;  /* 0x0054401a01007387 */ /* 0x0041e80000100a00 */
[----:B0-----:R-:W2:Y:S01]  /*7be40*/  LDL.64 R26, [R1+0x38] ;  /* 0x00003800011a7983 */ /* 0x001ea20000100a00 */
[----:B------:R-:W-:-:S02]  /*7be50*/  IMAD.MOV.U32 R6, RZ, RZ, R29 ;  /* 0x000000ffff067224 */ /* 0x000fc400078e001d */
[----:B------:R-:W-:Y:S01]  /*7be60*/  IMAD.MOV.U32 R7, RZ, RZ, R28 ;  /* 0x000000ffff077224 */ /* 0x000fe200078e001c */
[----:B--2---:R3:W-:Y:S02]  /*7be70*/  STL.64 [R1+0x5458], R26 ;  /* 0x0054581a01007387 */ /* 0x0047e40000100a00 */
[----:B---3--:R-:W-:Y:S02]  /*7be80*/  IMAD.MOV.U32 R26, RZ, RZ, R13 ;  /* 0x000000ffff1a7224 */ /* 0x008fe400078e000d */
[----:B------:R-:W-:-:S05]  /*7be90*/  IMAD.MOV.U32 R27, RZ, RZ, R12 ;  /* 0x000000ffff1b7224 */ /* 0x000fca00078e000c */
[----:B------:R0:W-:Y:S01]  /*7bea0*/  STL.64 [R1+0x5470], R26 ;  /* 0x0054701a01007387 */ /* 0x0001e20000100a00 */
[----:B------:R-:W-:Y:S01]  /*7beb0*/  HMMA.16816.F32.BF16 R12, R16, R14, R8 ;  /* 0x0000000e100c723c */ /* 0x000fe20000041808 */
[----:B0-----:R-:W-:Y:S02]  /*7bec0*/  IMAD.MOV.U32 R26, RZ, RZ, R5 ;  /* 0x000000ffff1a7224 */ /* 0x001fe400078e0005 */
[----:B------:R-:W-:-:S05]  /*7bed0*/  IMAD.MOV.U32 R27, RZ, RZ, R4 ;  /* 0x000000ffff1b7224 */ /* 0x000fca00078e0004 */
[C---:B------:R-:W-:Y:S01]  /*7bee0*/  HMMA.16816.F32.BF16 R4, R16.reuse, R6, R20 ;  /* 0x000000061004723c */ /* 0x040fe20000041814 */
[----:B------:R0:W-:Y:S01]  /*7bef0*/  STL.64 [R1+0x5488], R26 ;  /* 0x0054881a01007387 */ /* 0x0001e20000100a00 */
[----:B------:R-:W2:Y:S02]  /*7bf00*/  LDL.LU R24, [R1+0x540] ;  /* 0x0005400001187983 */ /* 0x000ea40000300800 */
[----:B------:R-:W2:Y:S01]  /*7bf10*/  LDL.LU R25, [R1+0x544] ;  /* 0x0005440001197983 */ /* 0x000ea20000300800 */
[----:B0-----:R-:W2:Y:S01]  /*7bf20*/  LDL.LU R26, [R1+0x548] ;  /* 0x00054800011a7983 */ /* 0x001ea20000300800 */
[----:B------:R-:W2:Y:S02]  /*7bf30*/  LDL.LU R27, [R1+0x54c] ;  /* 0x00054c00011b7983 */ /* 0x000ea40000300800 */
[----:B------:R-:W3:Y:S02]  /*7bf40*/  LDL.LU.64 R22, [R1+0x54d8] ;  /* 0x0054d80001167983 */ /* 0x000ee40000300a00 */
[----:B------:R-:W3:Y:S11]  /*7bf50*/  LDL.LU.64 R20, [R1+0x54d0] ;  /* 0x0054d00001147983 */ /* 0x000ef60000300a00 */
[----:B------:R-:W-:Y:S02]  /*7bf60*/  @!UPT UIADD3 URZ, URZ, URZ, URZ ;  /* 0x0000003f3f3ff290 */ /* 0x000fe4000fffe03f */
[----:B------:R-:W-:Y:S01]  /*7bf70*/  STL.64 [R1+0x9e0], R4 ;  /* 0x0009e00401007387 */ /* 0x000fe20000100a00 */
[----:B------:R0:W-:Y:S03]  /*7bf80*/  STL.64 [R1+0x9e8], R6 ;  /* 0x0009e80601007387 */ /* 0x0001e60000100a00 */
[----:B0-----:R-:W2:Y:S01]  /*7bf90*/  LDL.LU.64 R6, [R1+0x54c8] ;  /* 0x0054c80001067983 */ /* 0x001ea20000300a00 */
[----:B------:R-:W3:Y:S02]  /*7bfa0*/  LDL.LU.64 R10, [R1+0x54c0] ;  /* 0x0054c000010a7983 */ /* 0x000ee40000300a00 */
[----:B------:R-:W-:Y:S02]  /*7bfb0*/  STL.64 [R1+0x9c0], R12 ;  /* 0x0009c00c01007387 */ /* 0x000fe40000100a00 */
[----:B------:R0:W-:Y:S02]  /*7bfc0*/  STL.64 [R1+0x9c8], R14 ;  /* 0x0009c80e01007387 */ /* 0x0001e40000100a00 */
[----:B0-----:R-:W3:Y:S01]  /*7bfd0*/  LDL.LU.64 R14, [R1+0x54b8] ;  /* 0x0054b800010e7983 */ /* 0x001ee20000300a00 */
[C---:B--2---:R-:W-:Y:S08]  /*7bfe0*/  HMMA.16816.F32.BF16 R24, R16.reuse, R6, R24 ;  /* 0x000000061018723c */ /* 0x044ff00000041818 */
[C---:B---3--:R-:W-:Y:S11]  /*7bff0*/  HMMA.16816.F32.BF16 R4, R16.reuse, R14, R20 ;  /* 0x0000000e1004723c */ /* 0x048ff60000041814 */
[----:B------:R-:W-:Y:S04]  /*7c000*/  @!UPT UIADD3 URZ, URZ, URZ, URZ ;  /* 0x0000003f3f3ff290 */ /* 0x000fe8000fffe03f */
[----:B------:R-:W-:Y:S01]  /*7c010*/  STL.64 [R1+0x9a0], R24 ;  /* 0x0009a01801007387 */ /* 0x000fe20000100a00 */
[----:B------:R-:W-:Y:S07]  /*7c020*/  STL.64 [R1+0x9a8], R26 ;  /* 0x0009a81a01007387 */ /* 0x000fee0000100a00 */
[----:B------:R0:W-:Y:S01]  /*7c030*/  STL.64 [R1+0x980], R4 ;  /* 0x0009800401007387 */ /* 0x0001e20000100a00 */
[----:B------:R1:W-:Y:S03]  /*7c040*/  STL.64 [R1+0x988], R6 ;  /* 0x0009880601007387 */ /* 0x0003e60000100a00 */
[----:B0-----:R-:W2:Y:S01]  /*7c050*/  LDL.LU R4, [R1+0x520] ;  /* 0x0005200001047983 */ /* 0x001ea20000300800 */
[----:B------:R-:W2:Y:S02]  /*7c060*/  LDL.LU R5, [R1+0x524] ;  /* 0x0005240001057983 */ /* 0x000ea40000300800 */
[----:B-1----:R-:W2:Y:S02]  /*7c070*/  LDL.LU R6, [R1+0x528] ;  /* 0x0005280001067983 */ /* 0x002ea40000300800 */
[----:B------:R-:W2:Y:S01]  /*7c080*/  LDL.LU R7, [R1+0x52c] ;  /* 0x00052c0001077983 */ /* 0x000ea20000300800 */
[----:B------:R-:W3:Y:S01]  /*7c090*/  LDL.LU R20, [R1+0x210] ;  /* 0x0002100001147983 */ /* 0x000ee20000300800 */
[----:B------:R-:W3:Y:S02]  /*7c0a0*/  LDL.LU R21, [R1+0x214] ;  /* 0x0002140001157983 */ /* 0x000ee40000300800 */
[----:B------:R-:W3:Y:S02]  /*7c0b0*/  LDL.LU R22, [R1+0x218] ;  /* 0x0002180001167983 */ /* 0x000ee40000300800 */
[----:B------:R-:W3:Y:S01]  /*7c0c0*/  LDL.LU R23, [R1+0x21c] ;  /* 0x00021c0001177983 */ /* 0x000ee20000300800 */
[----:B------:R0:W-:Y:S01]  /*7c0d0*/  STL.64 [R1+0x5438], R14 ;  /* 0x0054380e01007387 */ /* 0x0001e20000100a00 */
[----:B------:R-:W2:Y:S02]  /*7c0e0*/  LDL.LU R12, [R1+0x150] ;  /* 0x00015000010c7983 */ /* 0x000ea40000300800 */
[----:B------:R-:W2:Y:S01]  /*7c0f0*/  LDL.LU R13, [R1+0x154] ;  /* 0x00015400010d7983 */ /* 0x000ea20000300800 */
[----:B0-----:R-:W2:Y:S01]  /*7c100*/  LDL.LU R14, [R1+0x158] ;  /* 0x00015800010e7983 */ /* 0x001ea20000300800 */
[----:B------:R-:W2:Y:S03]  /*7c110*/  LDL.LU R15, [R1+0x15c] ;  /* 0x00015c00010f7983 */ /* 0x000ea60000300800 */
[----:B--2---:R-:W-:Y:S01]  /*7c120*/  STL.64 [R1+0x5450], R14 ;  /* 0x0054500e01007387 */ /* 0x004fe20000100a00 */
[----:B------:R0:W-:Y:S03]  /*7c130*/  STL.64 [R1+0x5448], R12 ;  /* 0x0054480c01007387 */ /* 0x0001e60000100a00 */
[----:B0-----:R-:W2:Y:S01]  /*7c140*/  LDL.LU R12, [R1+0x160] ;  /* 0x00016000010c7983 */ /* 0x001ea20000300800 */
[----:B------:R-:W2:Y:S02]  /*7c150*/  LDL.LU R13, [R1+0x164] ;  /* 0x00016400010d7983 */ /* 0x000ea40000300800 */
[----:B------:R-:W2:Y:S02]  /*7c160*/  LDL.LU R14, [R1+0x168] ;  /* 0x00016800010e7983 */ /* 0x000ea40000300800 */
[----:B------:R-:W2:Y:S02]  /*7c170*/  LDL.LU R15, [R1+0x16c] ;  /* 0x00016c00010f7983 */ /* 0x000ea40000300800 */
[----:B--2---:R-:W-:Y:S01]  /*7c180*/  STL.64 [R1+0x5468], R14 ;  /* 0x0054680e01007387 */ /* 0x004fe20000100a00 */
[----:B------:R0:W-:Y:S03]  /*7c190*/  STL.64 [R1+0x5460], R12 ;  /* 0x0054600c01007387 */ /* 0x0001e60000100a00 */
[----:B0-----:R-:W2:Y:S01]  /*7c1a0*/  LDL.LU R12, [R1+0x170] ;  /* 0x00017000010c7983 */ /* 0x001ea20000300800 */
[----:B------:R-:W2:Y:S02]  /*7c1b0*/  LDL.LU R13, [R1+0x174] ;  /* 0x00017400010d7983 */ /* 0x000ea40000300800 */
[----:B------:R-:W2:Y:S02]  /*7c1c0*/  LDL.LU R14, [R1+0x178] ;  /* 0x00017800010e7983 */ /* 0x000ea40000300800 */
[----:B------:R-:W2:Y:S01]  /*7c1d0*/  LDL.LU R15, [R1+0x17c] ;  /* 0x00017c00010f7983 */ /* 0x000ea20000300800 */
[----:B------:R-:W-:Y:S01]  /*7c1e0*/  HMMA.16816.F32.BF16 R4, R16, R10, R4 ;  /* 0x0000000a1004723c */ /* 0x000fe20000041804 */
        /* <DEDUP_REMOVED lines=11> */
[----:B------:R-:W2:Y:S02]  /*7c2a0*/  LDL.LU R15, [R1+0x19c] ;  /* 0x00019c00010f7983 */ /* 0x000ea40000300800 */
[----:B------:R-:W-:Y:S01]  /*7c2b0*/  STL.64 [R1+0x950], R4 ;  /* 0x0009500401007387 */ /* 0x000fe20000100a00 */
[----:B------:R0:W-:Y:S03]  /*7c2c0*/  STL.64 [R1+0x958], R6 ;  /* 0x0009580601007387 */ /* 0x0001e60000100a00 */
[----:B0-----:R-:W3:Y:S01]  /*7c2d0*/  LDL.LU.64 R6, [R1+0x54b0] ;  /* 0x0054b00001067983 */ /* 0x001ee20000300a00 */
[----:B------:R-:W-:-:S02]  /*7c2e0*/  IMAD.MOV.U32 R26, RZ, RZ, R3 ;  /* 0x000000ffff1a7224 */ /* 0x000fc400078e0003 */
[----:B------:R-:W-:Y:S01]  /*7c2f0*/  IMAD.MOV.U32 R27, RZ, RZ, R2 ;  /* 0x000000ffff1b7224 */ /* 0x000fe200078e0002 */
[----:B---3--:R-:W-:Y:S01]  /*7c300*/  HMMA.16816.F32.BF16 R16, R16, R6, R20 ;  /* 0x000000061010723c */ /* 0x008fe20000041814 */
[----:B------:R-:W2:Y:S01]  /*7c310*/  LDL.LU.64 R22, [R1+0x54a8] ;  /* 0x0054a80001167983 */ /* 0x000ea20000300a00 */
[----:B------:R-:W2:Y:S11]  /*7c320*/  LDL.LU.64 R20, [R1+0x54a0] ;  /* 0x0054a00001147983 */ /* 0x000eb60000300a00 */
[----:B------:R-:W-:Y:S10]  /*7c330*/  @!UPT UIADD3 URZ, URZ, URZ, URZ ;  /* 0x0000003f3f3ff290 */ /* 0x000ff4000fffe03f */
[----:B------:R-:W-:Y:S01]  /*7c340*/  STL.64 [R1+0x930], R16 ;  /* 0x0009301001007387 */ /* 0x000fe20000100a00 */
[----:B------:R0:W-:Y:S03]  /*7c350*/  STL.64 [R1+0x938], R18 ;  /* 0x0009381201007387 */ /* 0x0001e60000100a00 */
[----:B0-----:R-:W3:Y:S01]  /*7c360*/  LDL.64 R18, [R1+0x18] ;  /* 0x0000180001127983 */ /* 0x001ee20000100a00 */
[----:B------:R0:W-:Y:S02]  /*7c370*/  STL.64 [R1+0x53c0], R6 ;  /* 0x0053c00601007387 */ /* 0x0001e40000100a00 */
[----:B------:R-:W3:Y:S02]  /*7c380*/  LDL.LU R4, [R1+0x470] ;  /* 0x0004700001047983 */ /* 0x000ee40000300800 */
[----:B------:R-:W3:Y:S01]  /*7c390*/  LDL.LU R5, [R1+0x474] ;  /* 0x0004740001057983 */ /* 0x000ee20000300800 */
[----:B0-----:R-:W3:Y:S01]  /*7c3a0*/  LDL.LU R6, [R1+0x478] ;  /* 0x0004780001067983 */ /* 0x001ee20000300800 */
[----:B------:R-:W3:Y:S01]  /*7c3b0*/  LDL.LU R7, [R1+0x47c] ;  /* 0x00047c0001077983 */ /* 0x000ee20000300800 */
        /* <DEDUP_REMOVED lines=30> */
[----:B------:R-:W-:Y:S01]  /*7c5a0*/  STL [R1+0x5344], R2 ;  /* 0x0053440201007387 */ /* 0x000fe20000100800 */
[----:B------:R-:W-:Y:S01]  /*7c5b0*/  STL [R1+0x5340], R3 ;  /* 0x0053400301007387 */ /* 0x000fe20000100800 */
        /* <DEDUP_REMOVED lines=9> */
[----:B------:R0:W-:Y:S01]  /*7c650*/  STL.64 [R1+0x53a8], R10 ;  /* 0x0053a80a01007387 */ /* 0x0001e20000100a00 */
[----:B------:R-:W-:Y:S01]  /*7c660*/  STL.64 [R1+0x53a0], R8 ;  /* 0x0053a00801007387 */ /* 0x000fe20000100a00 */
[----:B---3--:R-:W-:-:S02]  /*7c670*/  IMAD.MOV.U32 R13, RZ, RZ, R18 ;  /* 0x000000ffff0d7224 */ /* 0x008fc400078e0012 */
[----:B------:R-:W-:Y:S01]  /*7c680*/  IMAD.MOV.U32 R12, RZ, RZ, R19 ;  /* 0x000000ffff0c7224 */ /* 0x000fe200078e0013 */
[----:B0-----:R-:W3:Y:S01]  /*7c690*/  LDL.64 R10, [R1+0x8] ;  /* 0x00000800010a7983 */ /* 0x001ee20000100a00 */
[----:B--2---:R-:W-:Y:S03]  /*7c6a0*/  HMMA.16816.F32.BF16 R24, R20, R18, R24 ;  /* 0x000000121418723c */ /* 0x004fe60000041818 */
[----:B----4-:R-:W0:Y:S11]  /*7c6b0*/  LDSM.16.MT88.4 R16, [R0+0x22000] ;  /* 0x022000000010783b */ /* 0x010e360000004200 */
[----:B------:R-:W-:Y:S09]  /*7c6c0*/  @!UPT UIADD3 URZ, URZ, URZ, URZ ;  /* 0x0000003f3f3ff290 */ /* 0x000ff2000fffe03f */
[----:B------:R-:W-:Y:S01]  /*7c6d0*/  STL.64 [R1+0x690], R24 ;  /* 0x0006901801007387 */ /* 0x000fe20000100a00 */
[----:B------:R1:W-:Y:S03]  /*7c6e0*/  STL.64 [R1+0x698], R26 ;  /* 0x0006981a01007387 */ /* 0x0003e60000100a00 */
[----:B-1----:R-:W2:Y:S01]  /*7c6f0*/  LDL.LU.64 R26, [R1+0x5420] ;  /* 0x00542000011a7983 */ /* 0x002ea20000300a00 */
[----:B------:R-:W4:Y:S02]  /*7c700*/  LDL.LU.64 R24, [R1+0x5418] ;  /* 0x0054180001187983 */ /* 0x000f240000300a00 */
[----:B------:R-:W-:Y:S02]  /*7c710*/  STL.64 [R1+0x53b8], R14 ;  /* 0x0053b80e01007387 */ /* 0x000fe40000100a00 */
[----:B------:R1:W-:Y:S02]  /*7c720*/  STL.64 [R1+0x53b0], R12 ;  /* 0x0053b00c01007387 */ /* 0x0003e40000100a00 */
[----:B-1----:R-:W4:Y:S01]  /*7c730*/  LDL.LU R12, [R1+0x480] ;  /* 0x00048000010c7983 */ /* 0x002f220000300800 */
[----:B------:R-:W4:Y:S02]  /*7c740*/  LDL.LU R13, [R1+0x484] ;  /* 0x00048400010d7983 */ /* 0x000f240000300800 */
[----:B------:R-:W4:Y:S02]  /*7c750*/  LDL.LU R14, [R1+0x488] ;  /* 0x00048800010e7983 */ /* 0x000f240000300800 */
[----:B------:R-:W4:Y:S01]  /*7c760*/  LDL.LU R15, [R1+0x48c] ;  /* 0x00048c00010f7983 */ /* 0x000f220000300800 */
[----:B0-----:R-:W-:Y:S01]  /*7c770*/  STL.64 [R1+0x5268], R18 ;  /* 0x0052681201007387 */ /* 0x001fe20000100a00 */
[----:B------:R3:W-:Y:S02]  /*7c780*/  STL.64 [R1+0x5260], R16 ;  /* 0x0052601001007387 */ /* 0x0007e40000100a00 */
[----:B---3--:R-:W-:-:S02]  /*7c790*/  IMAD.MOV.U32 R17, RZ, RZ, R10 ;  /* 0x000000ffff117224 */ /* 0x008fc400078e000a */
[----:B------:R-:W-:Y:S01]  /*7c7a0*/  IMAD.MOV.U32 R16, RZ, RZ, R11 ;  /* 0x000000ffff107224 */ /* 0x000fe200078e000b */
[C---:B--2---:R-:W-:Y:S08]  /*7c7b0*/  HMMA.16816.F32.BF16 R4, R20.reuse, R26, R4 ;  /* 0x0000001a1404723c */ /* 0x044ff00000041804 */
[----:B----4-:R-:W-:Y:S01]  /*7c7c0*/  HMMA.16816.F32.BF16 R12, R20, R10, R12 ;  /* 0x0000000a140c723c */ /* 0x010fe2000004180c */
[----:B------:R-:W-:-:S02]  /*7c7d0*/  IMAD.MOV.U32 R18, RZ, RZ, R25 ;  /* 0x000000ffff127224 */ /* 0x000fc400078e0019 */
[----:B------:R-:W-:Y:S02]  /*7c7e0*/  IMAD.MOV.U32 R19, RZ, RZ, R24 ;  /* 0x000000ffff137224 */ /* 0x000fe400078e0018 */
[----:B------:R-:W-:Y:S02]  /*7c7f0*/  IMAD.MOV.U32 R29, RZ, RZ, R26 ;  /* 0x000000ffff1d7224 */ /* 0x000fe400078e001a */
[----:B------:R-:W-:Y:S11]  /*7c800*/  IMAD.MOV.U32 R28, RZ, RZ, R27 ;  /* 0x000000ffff1c7224 */ /* 0x000ff600078e001b */
[----:B------:R-:W-:Y:S05]  /*7c810*/  @!UPT UIADD3 URZ, URZ, URZ, URZ ;  /* 0x0000003f3f3ff290 */ /* 0x000fea000fffe03f */
[----:B------:R-:W-:Y:S01]  /*7c820*/  STL.64 [R1+0x680], R12 ;  /* 0x0006800c01007387 */ /* 0x000fe20000100a00 */
[----:B------:R-:W-:Y:S02]  /*7c830*/  STL.64 [R1+0x688], R14 ;  /* 0x0006880e01007387 */ /* 0x000fe40000100a00 */
[----:B------:R0:W-:Y:S02]  /*7c840*/  STL.64 [R1+0x5400], R18 ;  /* 0x0054001201007387 */ /* 0x0001e40000100a00 */
[----:B------:R-:W-:Y:S01]  /*7c850*/  STL.64 [R1+0x53f8], R16 ;  /* 0x0053f81001007387 */ /* 0x000fe20000100a00 */
[----:B------:R-:W-:Y:S01]  /*7c860*/  STL.64 [R1+0x670], R4 ;  /* 0x0006700401007387 */ /* 0x000fe20000100a00 */
[----:B------:R-:W-:Y:S03]  /*7c870*/  STL.64 [R1+0x678], R6 ;  /* 0x0006780601007387 */ /* 0x000fe60000100a00 */
[----:B0-----:R-:W2:Y:S01]  /*7c880*/  LDL.64 R18, [R1+0xb8] ;  /* 0x0000b80001127983 */ /* 0x001ea20000100a00 */
[----:B------:R-:W3:Y:S02]  /*7c890*/  LDL.LU R24, [R1+0x760] ;  /* 0x0007600001187983 */ /* 0x000ee40000300800 */
[----:B------:R-:W3:Y:S02]  /*7c8a0*/  LDL.LU R25, [R1+0x764] ;  /* 0x0007640001197983 */ /* 0x000ee40000300800 */
[----:B------:R-:W4:Y:S01]  /*7c8b0*/  LDL.LU R26, [R1+0x768] ;  /* 0x00076800011a7983 */ /* 0x000f220000300800 */
[----:B------:R-:W4:Y:S04]  /*7c8c0*/  LDL.LU R27, [R1+0x76c] ;  /* 0x00076c00011b7983 */ /* 0x000f280000300800 */
[----:B----4-:R-:W-:Y:S01]  /*7c8d0*/  STL.64 [R1+0x5410], R26 ;  /* 0x0054101a01007387 */ /* 0x010fe20000100a00 */
[----:B---3--:R0:W-:Y:S03]  /*7c8e0*/  STL.64 [R1+0x5408], R24 ;  /* 0x0054081801007387 */ /* 0x0081e60000100a00 */
[----:B0-----:R-:W2:Y:S01]  /*7c8f0*/  LDL.LU R24, [R1+0x460] ;  /* 0x0004600001187983 */ /* 0x001ea20000300800 */
[----:B------:R-:W2:Y:S02]  /*7c900*/  LDL.LU R25, [R1+0x464] ;  /* 0x0004640001197983 */ /* 0x000ea40000300800 */
[----:B------:R-:W2:Y:S02]  /*7c910*/  LDL.LU R26, [R1+0x468] ;  /* 0x00046800011a7983 */ /* 0x000ea40000300800 */
[----:B------:R-:W2:Y:S01]  /*7c920*/  LDL.LU R27, [R1+0x46c] ;  /* 0x00046c00011b7983 */ /* 0x000ea20000300800 */
[----:B------:R-:W3:Y:S01]  /*7c930*/  LDL.LU R4, [R1+0x790] ;  /* 0x0007900001047983 */ /* 0x000ee20000300800 */
[----:B------:R-:W3:Y:S02]  /*7c940*/  LDL.LU R5, [R1+0x794] ;  /* 0x0007940001057983 */ /* 0x000ee40000300800 */
[----:B------:R-:W4:Y:S02]  /*7c950*/  LDL.LU R6, [R1+0x798] ;  /* 0x0007980001067983 */ /* 0x000f240000300800 */
[----:B------:R-:W4:Y:S02]  /*7c960*/  LDL.LU R7, [R1+0x79c] ;  /* 0x00079c0001077983 */ /* 0x000f240000300800 */
[----:B----4-:R0:W-:Y:S01]  /*7c970*/  STL.64 [R1+0x53d0], R6 ;  /* 0x0053d00601007387 */ /* 0x0101e20000100a00 */
[----:B---3--:R-:W-:Y:S03]  /*7c980*/  STL.64 [R1+0x53c8], R4 ;  /* 0x0053c80401007387 */ /* 0x008fe60000100a00 */
[----:B0-----:R-:W3:Y:S04]  /*7c990*/  LDL R6, [R1+0x88] ;  /* 0x0000880001067983 */ /* 0x001ee80000100800 */
[----:B------:R-:W3:Y:S04]  /*7c9a0*/  LDL R7, [R1+0x8c] ;  /* 0x00008c0001077983 */ /* 0x000ee80000100800 */
[----:B---3--:R-:W-:Y:S01]  /*7c9b0*/  STL.64 [R1+0x53e0], R6 ;  /* 0x0053e00601007387 */ /* 0x008fe20000100a00 */
[----:B------:R-:W3:Y:S01]  /*7c9c0*/  LDL.64 R14, [R1+0x78] ;  /* 0x00007800010e7983 */ /* 0x000ee20000100a00 */
[----:B--2---:R-:W-:Y:S02]  /*7c9d0*/  HMMA.16816.F32.BF16 R24, R20, R18, R24 ;  /* 0x000000121418723c */ /* 0x004fe40000041818 */
[----:B---3--:R0:W-:Y:S01]  /*7c9e0*/  STL.64 [R1+0x53d8], R14 ;  /* 0x0053d80e01007387 */ /* 0x0081e20000100a00 */
[----:B------:R-:W2:Y:S02]  /*7c9f0*/  LDL.LU R12, [R1+0x780] ;  /* 0x00078000010c7983 */ /* 0x000ea40000300800 */
[----:B------:R-:W2:Y:S01]  /*7ca00*/  LDL.LU R13, [R1+0x784] ;  /* 0x00078400010d7983 */ /* 0x000ea20000300800 */
[----:B0-----:R-:W3:Y:S01]  /*7ca10*/  LDL.LU R14, [R1+0x788] ;  /* 0x00078800010e7983 */ /* 0x001ee20000300800 */
[----:B------:R-:W3:Y:S02]  /*7ca20*/  LDL.LU R15, [R1+0x78c] ;  /* 0x00078c00010f7983 */ /* 0x000ee40000300800 */
[----:B------:R-:W-:-:S02]  /*7ca30*/  IMAD.MOV.U32 R2, RZ, RZ, R18 ;  /* 0x000000ffff027224 */ /* 0x000fc400078e0012 */
[----:B------:R-:W-:Y:S01]  /*7ca40*/  IMAD.MOV.U32 R3, RZ, RZ, R19 ;  /* 0x000000ffff037224 */ /* 0x000fe200078e0013 */
[----:B---3--:R-:W-:Y:S01]  /*7ca50*/  STL.64 [R1+0x53f0], R14 ;  /* 0x0053f00e01007387 */ /* 0x008fe20000100a00 */
[----:B--2---:R0:W-:Y:S02]  /*7ca60*/  STL.64 [R1+0x53e8], R12 ;  /* 0x0053e80c01007387 */ /* 0x0041e40000100a00 */
[----:B------:R-:W2:Y:S02]  /*7ca70*/  LDL R6, [R1+0x98] ;  /* 0x0000980001067983 */ /* 0x000ea40000100800 */
[----:B------:R-:W2:Y:S01]  /*7ca80*/  LDL R7, [R1+0x9c] ;  /* 0x00009c0001077983 */ /* 0x000ea20000100800 */
        /* <DEDUP_REMOVED lines=8> */
[----:B------:R-:W-:Y:S01]  /*7cb10*/  STL.64 [R1+0x660], R24 ;  /* 0x0006601801007387 */ /* 0x000fe20000100a00 */
[----:B------:R0:W-:Y:S03]  /*7cb20*/  STL.64 [R1+0x668], R26 ;  /* 0x0006681a01007387 */ /* 0x0001e60000100a00 */
[----:B0-----:R-:W4:Y:S01]  /*7cb30*/  LDL.LU.64 R26, [R1+0x5410] ;  /* 0x00541000011a7983 */ /* 0x001f220000300a00 */
[----:B------:R-:W4:Y:S02]  /*7cb40*/  LDL.LU.64 R24, [R1+0x5408] ;  /* 0x0054080001187983 */ /* 0x000f240000300a00 */
[----:B------:R-:W4:Y:S02]  /*7cb50*/  LDL.LU.64 R18, [R1+0x5400] ;  /* 0x0054000001127983 */ /* 0x000f240000300a00 */
[----:B------:R-:W2:Y:S01]  /*7cb60*/  LDL.LU.64 R16, [R1+0x53f8] ;  /* 0x0053f80001107983 */ /* 0x000ea20000300a00 */
[C---:B----4-:R-:W-:Y:S11]  /*7cb70*/  HMMA.16816.F32.BF16 R24, R20.reuse, R18, R24 ;  /* 0x000000121418723c */ /* 0x050ff60000041818 */
[----:B------:R-:W-:Y:S11]  /*7cb80*/  @!UPT UIADD3 URZ, URZ, URZ, URZ ;  /* 0x0000003f3f3ff290 */ /* 0x000ff6000fffe03f */
[----:B------:R-:W-:Y:S01]  /*7cb90*/  @!UPT UIADD3 URZ, URZ, URZ, URZ ;  /* 0x0000003f3f3ff290 */ /* 0x000fe2000fffe03f */
[----:B------:R0:W-:Y:S01]  /*7cba0*/  STL.64 [R1+0x650], R24 ;  /* 0x0006501801007387 */ /* 0x0001e20000100a00 */
[----:B------:R1:W-:Y:S03]  /*7cbb0*/  STL.64 [R1+0x658], R26 ;  /* 0x0006581a01007387 */ /* 0x0003e60000100a00 */
[----:B0-----:R-:W4:Y:S01]  /*7cbc0*/  LDL.LU R24, [R1+0x7b0] ;  /* 0x0007b00001187983 */ /* 0x001f220000300800 */
[----:B------:R-:W4:Y:S02]  /*7cbd0*/  LDL.LU R25, [R1+0x7b4] ;  /* 0x0007b40001197983 */ /* 0x000f240000300800 */
[----:B-1----:R-:W2:Y:S02]  /*7cbe0*/  LDL.LU R26, [R1+0x7b8] ;  /* 0x0007b800011a7983 */ /* 0x002ea40000300800 */
[----:B------:R-:W2:Y:S02]  /*7cbf0*/  LDL.LU R27, [R1+0x7bc] ;  /* 0x0007bc00011b7983 */ /* 0x000ea40000300800 */
[----:B--2---:R-:W-:Y:S01]  /*7cc00*/  STL.64 [R1+0x5398], R26 ;  /* 0x0053981a01007387 */ /* 0x004fe20000100a00 */
[----:B----4-:R0:W-:Y:S03]  /*7cc10*/  STL.64 [R1+0x5390], R24 ;  /* 0x0053901801007387 */ /* 0x0101e60000100a00 */
[----:B0-----:R-:W2:Y:S01]  /*7cc20*/  LDL.LU R24, [R1+0x7c0] ;  /* 0x0007c00001187983 */ /* 0x001ea20000300800 */
[----:B------:R-:W2:Y:S02]  /*7cc30*/  LDL.LU R25, [R1+0x7c4] ;  /* 0x0007c40001197983 */ /* 0x000ea40000300800 */
[----:B------:R-:W2:Y:S02]  /*7cc40*/  LDL.LU R26, [R1+0x7c8] ;  /* 0x0007c800011a7983 */ /* 0x000ea40000300800 */
[----:B------:R-:W2:Y:S01]  /*7cc50*/  LDL.LU R27, [R1+0x7cc] ;  /* 0x0007cc00011b7983 */ /* 0x000ea20000300800 */
[----:B------:R-:W-:Y:S01]  /*7cc60*/  STL.64 [R1+0x52c0], R18 ;  /* 0x0052c01201007387 */ /* 0x000fe20000100a00 */
[----:B------:R0:W-:Y:S03]  /*7cc70*/  STL.64 [R1+0x5348], R16 ;  /* 0x0053481001007387 */ /* 0x0001e60000100a00 */
[----:B0-----:R-:W4:Y:S01]  /*7cc80*/  LDL.LU R16, [R1+0x810] ;  /* 0x0008100001107983 */ /* 0x001f220000300800 */
[----:B------:R-:W4:Y:S02]  /*7cc90*/  LDL.LU R17, [R1+0x814] ;  /* 0x0008140001117983 */ /* 0x000f240000300800 */
[----:B------:R-:W2:Y:S02]  /*7cca0*/  LDL.LU R18, [R1+0x818] ;  /* 0x0008180001127983 */ /* 0x000ea40000300800 */
[----:B------:R-:W2:Y:S01]  /*7ccb0*/  LDL.LU R19, [R1+0x81c] ;  /* 0x00081c0001137983 */ /* 0x000ea20000300800 */
[C---:B------:R-:W-:Y:S01]  /*7ccc0*/  HMMA.16816.F32.BF16 R4, R20.reuse, R6, R12 ;  /* 0x000000061404723c */ /* 0x040fe2000004180c */
[----:B--2---:R0:W-:Y:S01]  /*7ccd0*/  STL.64 [R1+0x5358], R18 ;  /* 0x0053581201007387 */ /* 0x0041e20000100a00 */
[----:B----4-:R-:W-:Y:S03]  /*7cce0*/  STL.64 [R1+0x5350], R16 ;  /* 0x0053501001007387 */ /* 0x010fe60000100a00 */
[----:B0-----:R-:W2:Y:S04]  /*7ccf0*/  LDL R18, [R1+0x58] ;  /* 0x0000580001127983 */ /* 0x001ea80000100800 */
[----:B------:R-:W2:Y:S04]  /*7cd00*/  LDL R19, [R1+0x5c] ;  /* 0x00005c0001137983 */ /* 0x000ea80000100800 */
[----:B--2---:R0:W-:Y:S04]  /*7cd10*/  STL.64 [R1+0x5368], R18 ;  /* 0x0053681201007387 */ /* 0x0041e80000100a00 */
[----:B0-----:R-:W2:Y:S04]  /*7cd20*/  LDL R18, [R1+0x68] ;  /* 0x0000680001127983 */ /* 0x001ea80000100800 */
[----:B------:R-:W2:Y:S01]  /*7cd30*/  LDL R19, [R1+0x6c] ;  /* 0x00006c0001137983 */ /* 0x000ea20000100800 */
[----:B------:R-:W4:Y:S02]  /*7cd40*/  LDL.LU.64 R14, [R1+0x53f0] ;  /* 0x0053f000010e7983 */ /* 0x000f240000300a00 */
[----:B------:R-:W4:Y:S02]  /*7cd50*/  LDL.LU.64 R12, [R1+0x53e8] ;  /* 0x0053e800010c7983 */ /* 0x000f240000300a00 */
[----:B------:R-:W-:Y:S01]  /*7cd60*/  STL.64 [R1+0x640], R4 ;  /* 0x0006400401007387 */ /* 0x000fe20000100a00 */
[----:B------:R0:W-:Y:S04]  /*7cd70*/  STL.64 [R1+0x648], R6 ;  /* 0x0006480601007387 */ /* 0x0001e80000100a00 */
[----:B0-----:R-:W4:Y:S02]  /*7cd80*/  LDL.LU.64 R6, [R1+0x53e0] ;  /* 0x0053e00001067983 */ /* 0x001f240000300a00 */
[C---:B----4-:R-:W-:Y:S02]  /*7cd90*/  HMMA.16816.F32.BF16 R4, R20.reuse, R6, R12 ;  /* 0x000000061404723c */ /* 0x050fe4000004180c */
[----:B------:R-:W4:Y:S11]  /*7cda0*/  LDL.LU.64 R14, [R1+0x53d8] ;  /* 0x0053d800010e7983 */ /* 0x000f360000300a00 */
[----:B------:R-:W-:Y:S10]  /*7cdb0*/  @!UPT UIADD3 URZ, URZ, URZ, URZ ;  /* 0x0000003f3f3ff290 */ /* 0x000ff4000fffe03f */
[----:B------:R-:W-:Y:S01]  /*7cdc0*/  STL.64 [R1+0x630], R4 ;  /* 0x0006300401007387 */ /* 0x000fe20000100a00 */
[----:B------:R0:W-:Y:S03]  /*7cdd0*/  STL.64 [R1+0x638], R6 ;  /* 0x0006380601007387 */ /* 0x0001e60000100a00 */
[----:B0-----:R-:W4:Y:S01]  /*7cde0*/  LDL.LU.64 R6, [R1+0x53d0] ;  /* 0x0053d00001067983 */ /* 0x001f220000300a00 */
[----:B------:R-:W4:Y:S02]  /*7cdf0*/  LDL.LU.64 R4, [R1+0x53c8] ;  /* 0x0053c80001047983 */ /* 0x000f240000300a00 */
[C---:B----4-:R-:W-:Y:S11]  /*7ce00*/  HMMA.16816.F32.BF16 R4, R20.reuse, R14, R4 ;  /* 0x0000000e1404723c */ /* 0x050ff60000041804 */
[----:B------:R-:W-:Y:S11]  /*7ce10*/  @!UPT UIADD3 URZ, URZ, URZ, URZ ;  /* 0x0000003f3f3ff290 */ /* 0x000ff6000fffe03f */
[----:B------:R-:W-:Y:S01]  /*7ce20*/  @!UPT UIADD3 URZ, URZ, URZ, URZ ;  /* 0x0000003f3f3ff290 */ /* 0x000fe2000fffe03f */
[----:B------:R0:W-:Y:S01]  /*7ce30*/  STL.64 [R1+0x620], R4 ;  /* 0x0006200401007387 */ /* 0x0001e20000100a00 */
[----:B------:R1:W-:Y:S02]  /*7ce40*/  STL.64 [R1+0x628], R6 ;  /* 0x0006280601007387 */ /* 0x0003e40000100a00 */
[----:B0-----:R-:W-:Y:S01]  /*7ce50*/  IMAD.MOV.U32 R5, RZ, RZ, R14 ;  /* 0x000000ffff057224 */ /* 0x001fe200078e000e */
[----:B-1----:R-:W4:Y:S01]  /*7ce60*/  LDL.LU.64 R6, [R1+0x53c0] ;  /* 0x0053c00001067983 */ /* 0x002f220000300a00 */
[----:B------:R-:W-:Y:S02]  /*7ce70*/  IMAD.MOV.U32 R4, RZ, RZ, R15 ;  /* 0x000000ffff047224 */ /* 0x000fe400078e000f */
[----:B------:R-:W3:Y:S02]  /*7ce80*/  LDL.LU.64 R14, [R1+0x53b8] ;  /* 0x0053b800010e7983 */ /* 0x000ee40000300a00 */
[----:B------:R-:W2:Y:S01]  /*7ce90*/  LDL.LU.64 R12, [R1+0x53b0] ;  /* 0x0053b000010c7983 */ /* 0x000ea20000300a00 */
[C---:B---3--:R-:W-:Y:S11]  /*7cea0*/  HMMA.16816.F32.BF16 R8, R20.reuse, R14, R8 ;  /* 0x0000000e1408723c */ /* 0x048ff60000041808 */
[----:B------:R-:W-:Y:S11]  /*7ceb0*/  @!UPT UIADD3 URZ, URZ, URZ, URZ ;  /* 0x0000003f3f3ff290 */ /* 0x000ff6000fffe03f */
[----:B------:R-:W-:Y:S01]  /*7cec0*/  @!UPT UIADD3 URZ, URZ, URZ, URZ ;  /* 0x0000003f3f3ff290 */ /* 0x000fe2000fffe03f */
[----:B------:R-:W-:Y:S01]  /*7ced0*/  STL.64 [R1+0x610], R8 ;  /* 0x0006100801007387 */ /* 0x000fe20000100a00 */
[----:B------:R0:W-:Y:S03]  /*7cee0*/  STL.64 [R1+0x618], R10 ;  /* 0x0006180a01007387 */ /* 0x0001e60000100a00 */
[----:B0-----:R-:W3:Y:S01]  /*7cef0*/  LDL.LU.64 R10, [R1+0x53a8] ;  /* 0x0053a800010a7983 */ /* 0x001ee20000300a00 */
[----:B------:R-:W4:Y:S02]  /*7cf00*/  LDL.LU.64 R8, [R1+0x53a0] ;  /* 0x0053a00001087983 */ /* 0x000f240000300a00 */
[----:B------:R-:W-:Y:S02]  /*7cf10*/  STL.64 [R1+0x5280], R14 ;  /* 0x0052800e01007387 */ /* 0x000fe40000100a00 */
[----:B--2---:R0:W-:Y:S02]  /*7cf20*/  STL.64 [R1+0x5360], R12 ;  /* 0x0053600c01007387 */ /* 0x0041e40000100a00 */
[----:B0-----:R-:W2:Y:S01]  /*7cf30*/  LDL.LU R12, [R1+0x820] ;  /* 0x00082000010c7983 */ /* 0x001ea20000300800 */
[----:B------:R-:W2:Y:S02]  /*7cf40*/  LDL.LU R13, [R1+0x824] ;  /* 0x00082400010d7983 */ /* 0x000ea40000300800 */
[----:B------:R-:W2:Y:S02]  /*7cf50*/  LDL.LU R14, [R1+0x828] ;  /* 0x00082800010e7983 */ /* 0x000ea40000300800 */
[----:B------:R-:W2:Y:S01]  /*7cf60*/  LDL.LU R15, [R1+0x82c] ;  /* 0x00082c00010f7983 */ /* 0x000ea20000300800 */
[C---:B---3--:R-:W-:Y:S01]  /*7cf70*/  HMMA.16816.F32.BF16 R24, R20.reuse, R10, R24 ;  /* 0x0000000a1418723c */ /* 0x048fe20000041818 */
[----:B--2---:R-:W-:Y:S01]  /*7cf80*/  STL.64 [R1+0x5378], R14 ;  /* 0x0053780e01007387 */ /* 0x004fe20000100a00 */
[----:B------:R0:W-:Y:S03]  /*7cf90*/  STL.64 [R1+0x5370], R12 ;  /* 0x0053700c01007387 */ /* 0x0001e60000100a00 */
[----:B0-----:R-:W2:Y:S01]  /*7cfa0*/  LDL.LU R12, [R1+0x830] ;  /* 0x00083000010c7983 */ /* 0x001ea20000300800 */
[----:B------:R-:W2:Y:S02]  /*7cfb0*/  LDL.LU R13, [R1+0x834] ;  /* 0x00083400010d7983 */ /* 0x000ea40000300800 */
[----:B------:R-:W2:Y:S02]  /*7cfc0*/  LDL.LU R14, [R1+0x838] ;  /* 0x00083800010e7983 */ /* 0x000ea40000300800 */
[----:B------:R-:W2:Y:S11]  /*7cfd0*/  LDL.LU R15, [R1+0x83c] ;  /* 0x00083c00010f7983 */ /* 0x000eb60000300800 */
[----:B------:R-:W-:Y:S02]  /*7cfe0*/  @!UPT UIADD3 URZ, URZ, URZ, URZ ;  /* 0x0000003f3f3ff290 */ /* 0x000fe4000fffe03f */
[----:B------:R-:W-:Y:S01]  /*7cff0*/  STL.64 [R1+0x600], R24 ;  /* 0x0006001801007387 */ /* 0x000fe20000100a00 */
[----:B------:R0:W-:Y:S03]  /*7d000*/  STL.64 [R1+0x608], R26 ;  /* 0x0006081a01007387 */ /* 0x0001e60000100a00 */
[----:B0-----:R-:W4:Y:S01]  /*7d010*/  LDL.LU.64 R26, [R1+0x5398] ;  /* 0x00539800011a7983 */ /* 0x001f220000300a00 */
[----:B------:R-:W4:Y:S02]  /*7d020*/  LDL.LU.64 R24, [R1+0x5390] ;  /* 0x0053900001187983 */ /* 0x000f240000300a00 */
[----:B------:R-:W-:Y:S01]  /*7d030*/  STL.64 [R1+0x5288], R10 ;  /* 0x0052880a01007387 */ /* 0x000fe20000100a00 */
[----:B----4-:R-:W-:Y:S01]  /*7d040*/  HMMA.16816.F32.BF16 R20, R20, R6, R24 ;  /* 0x000000061414723c */ /* 0x010fe20000041818 */
[----:B------:R-:W2:Y:S01]  /*7d050*/  LDL.LU.64 R26, [R1+0x5388] ;  /* 0x00538800011a7983 */ /* 0x000ea20000300a00 */
[----:B------:R-:W2:Y:S11]  /*7d060*/  LDL.LU.64 R24, [R1+0x5380] ;  /* 0x0053800001187983 */ /* 0x000eb60000300a00 */
[----:B------:R-:W-:Y:S10]  /*7d070*/  @!UPT UIADD3 URZ, URZ, URZ, URZ ;  /* 0x0000003f3f3ff290 */ /* 0x000ff4000fffe03f */
[----:B------:R-:W-:Y:S01]  /*7d080*/  STL.64 [R1+0x540], R20 ;  /* 0x0005401401007387 */ /* 0x000fe20000100a00 */
[----:B------:R0:W-:Y:S03]  /*7d090*/  STL.64 [R1+0x548], R22 ;  /* 0x0005481601007387 */ /* 0x0001e60000100a00 */
[----:B0-----:R-:W3:Y:S04]  /*7d0a0*/  LDL R22, [R1+0x48] ;  /* 0x0000480001167983 */ /* 0x001ee80000100800 */
[----:B------:R-:W3:Y:S01]  /*7d0b0*/  LDL R23, [R1+0x4c] ;  /* 0x00004c0001177983 */ /* 0x000ee20000100800 */
[----:B------:R-:W-:Y:S01]  /*7d0c0*/  STL.64 [R1+0x5298], R6 ;  /* 0x0052980601007387 */ /* 0x000fe20000100a00 */
        /* <DEDUP_REMOVED lines=14> */
[----:B------:R-:W-:Y:S02]  /*7d1b0*/  IMAD.MOV.U32 R15, RZ, RZ, R4 ;  /* 0x000000ffff0f7224 */ /* 0x000fe400078e0004 */
[----:B------:R-:W-:Y:S01]  /*7d1c0*/  IMAD.MOV.U32 R14, RZ, RZ, R5 ;  /* 0x000000ffff0e7224 */ /* 0x000fe200078e0005 */
[----:B---3--:R-:W-:Y:S01]  /*7d1d0*/  HMMA.16816.F32.BF16 R20, R24, R22, R16 ;  /* 0x000000161814723c */ /* 0x008fe20000041810 */
[----:B------:R-:W3:Y:S11]  /*7d1e0*/  LDL.LU.64 R16, [R1+0x5348] ;  /* 0x0053480001107983 */ /* 0x000ef60000300a00 */
[----:B------:R-:W-:Y:S11]  /*7d1f0*/  @!UPT UIADD3 URZ, URZ, URZ, URZ ;  /* 0x0000003f3f3ff290 */ /* 0x000ff6000fffe03f */
[----:B------:R-:W-:Y:S01]  /*7d200*/  STL.64 [R1+0x1a90], R20 ;  /* 0x001a901401007387 */ /* 0x000fe20000100a00 */
[----:B------:R-:W-:Y:S02]  /*7d210*/  STL.64 [R1+0x1a98], R22 ;  /* 0x001a981601007387 */ /* 0x000fe40000100a00 */
[----:B------:R-:W4:Y:S02]  /*7d220*/  LDL.LU R4, [R1+0x880] ;  /* 0x0008800001047983 */ /* 0x000f240000300800 */
[----:B------:R-:W4:Y:S01]  /*7d230*/  LDL.LU R5, [R1+0x884] ;  /* 0x0008840001057983 */ /* 0x000f220000300800 */
[----:B------:R-:W2:Y:S01]  /*7d240*/  LDL.LU R6, [R1+0x888] ;  /* 0x0008880001067983 */ /* 0x000ea20000300800 */
[----:B------:R-:W2:Y:S02]  /*7d250*/  LDL.LU R7, [R1+0x88c] ;  /* 0x00088c0001077983 */ /* 0x000ea40000300800 */
[----:B------:R-:W-:Y:S02]  /*7d260*/  IMAD.MOV.U32 R18, RZ, RZ, R2 ;  /* 0x000000ffff127224 */ /* 0x000fe400078e0002 */
[----:B------:R-:W-:Y:S01]  /*7d270*/  IMAD.MOV.U32 R19, RZ, RZ, R3 ;  /* 0x000000ffff137224 */ /* 0x000fe200078e0003 */
[----:B------:R-:W3:Y:S01]  /*7d280*/  LDL.LU R2, [R1+0x5344] ;  /* 0x0053440001027983 */ /* 0x000ee20000300800 */
[----:B------:R-:W3:Y:S03]  /*7d290*/  LDL.LU R3, [R1+0x5340] ;  /* 0x0053400001037983 */ /* 0x000ee60000300800 */
[----:B------:R0:W-:Y:S02]  /*7d2a0*/  STL.64 [R1+0x52d8], R18 ;  /* 0x0052d81201007387 */ /* 0x0001e40000100a00 */
[----:B0-----:R-:W-:-:S02]  /*7d2b0*/  IMAD.MOV.U32 R18, RZ, RZ, R29 ;  /* 0x000000ffff127224 */ /* 0x001fc400078e001d */
[----:B------:R-:W-:-:S05]  /*7d2c0*/  IMAD.MOV.U32 R19, RZ, RZ, R28 ;  /* 0x000000ffff137224 */ /* 0x000fca00078e001c */
[----:B------:R-:W-:Y:S04]  /*7d2d0*/  STL.64 [R1+0x52f0], R18 ;  /* 0x0052f01201007387 */ /* 0x000fe80000100a00 */
[----:B--2---:R0:W-:Y:S01]  /*7d2e0*/  STL.64 [R1+0x52a8], R6 ;  /* 0x0052a80601007387 */ /* 0x0041e20000100a00 */
[----:B----4-:R1:W-:Y:S03]  /*7d2f0*/  STL.64 [R1+0x52a0], R4 ;  /* 0x0052a00401007387 */ /* 0x0103e60000100a00 */
[----:B0-----:R-:W2:Y:S01]  /*7d300*/  LDL.64 R6, [R1+0x98] ;  /* 0x0000980001067983 */ /* 0x001ea20000100a00 */
[----:B---3--:R-:W-:Y:S02]  /*7d310*/  IMAD.MOV.U32 R18, RZ, RZ, R17 ;  /* 0x000000ffff127224 */ /* 0x008fe400078e0011 */
[----:B------:R-:W-:-:S02]  /*7d320*/  IMAD.MOV.U32 R19, RZ, RZ, R16 ;  /* 0x000000ffff137224 */ /* 0x000fc400078e0010 */
[----:B------:R-:W-:Y:S02]  /*7d330*/  IMAD.MOV.U32 R22, RZ, RZ, R13 ;  /* 0x000000ffff167224 */ /* 0x000fe400078e000d */
[----:B------:R-:W-:Y:S01]  /*7d340*/  IMAD.MOV.U32 R23, RZ, RZ, R12 ;  /* 0x000000ffff177224 */ /* 0x000fe200078e000c */
[----:B--2---:R0:W-:Y:S01]  /*7d350*/  STL.64 [R1+0x52b8], R6 ;  /* 0x0052b80601007387 */ /* 0x0041e20000100a00 */
[----:B-1----:R-:W2:Y:S02]  /*7d360*/  LDL.LU R4, [R1+0x8a0] ;  /* 0x0008a00001047983 */ /* 0x002ea40000300800 */
[----:B------:R-:W2:Y:S01]  /*7d370*/  LDL.LU R5, [R1+0x8a4] ;  /* 0x0008a40001057983 */ /* 0x000ea20000300800 */
[----:B0-----:R-:W3:Y:S01]  /*7d380*/  LDL.LU R6, [R1+0x8a8] ;  /* 0x0008a80001067983 */ /* 0x001ee20000300800 */
[----:B------:R-:W3:Y:S02]  /*7d390*/  LDL.LU R7, [R1+0x8ac] ;  /* 0x0008ac0001077983 */ /* 0x000ee40000300800 */
[----:B------:R0:W-:Y:S02]  /*7d3a0*/  STL.64 [R1+0x5308], R18 ;  /* 0x0053081201007387 */ /* 0x0001e40000100a00 */
[----:B------:R1:W-:Y:S01]  /*7d3b0*/  STL.64 [R1+0x5310], R22 ;  /* 0x0053101601007387 */ /* 0x0003e20000100a00 */
[----:B------:R-:W4:Y:S01]  /*7d3c0*/  LDL.LU R16, [R1+0x7e0] ;  /* 0x0007e00001107983 */ /* 0x000f220000300800 */
[----:B------:R-:W4:Y:S03]  /*7d3d0*/  LDL.LU R17, [R1+0x7e4] ;  /* 0x0007e40001117983 */ /* 0x000f260000300800 */
[----:B0-----:R-:W2:Y:S01]  /*7d3e0*/  LDL.LU R18, [R1+0x7e8] ;  /* 0x0007e80001127983 */ /* 0x001ea20000300800 */
[----:B------:R-:W2:Y:S02]  /*7d3f0*/  LDL.LU R19, [R1+0x7ec] ;  /* 0x0007ec0001137983 */ /* 0x000ea40000300800 */
[----:B-1----:R-:W-:-:S02]  /*7d400*/  IMAD.MOV.U32 R22, RZ, RZ, R9 ;  /* 0x000000ffff167224 */ /* 0x002fc400078e0009 */
[----:B------:R-:W-:Y:S01]  /*7d410*/  IMAD.MOV.U32 R23, RZ, RZ, R8 ;  /* 0x000000ffff177224 */ /* 0x000fe200078e0008 */
[----:B--2---:R-:W-:Y:S01]  /*7d420*/  STL.64 [R1+0x5320], R18 ;  /* 0x0053201201007387 */ /* 0x004fe20000100a00 */
[----:B----4-:R0:W-:Y:S03]  /*7d430*/  STL.64 [R1+0x5318], R16 ;  /* 0x0053181001007387 */ /* 0x0101e60000100a00 */
[----:B------:R-:W-:Y:S01]  /*7d440*/  STL.64 [R1+0x5328], R22 ;  /* 0x0053281601007387 */ /* 0x000fe20000100a00 */
[----:B0-----:R-:W2:Y:S01]  /*7d450*/  LDL.LU R16, [R1+0x7f0] ;  /* 0x0007f00001107983 */ /* 0x001ea20000300800 */
[----:B------:R-:W2:Y:S02]  /*7d460*/  LDL.LU R17, [R1+0x7f4] ;  /* 0x0007f40001117983 */ /* 0x000ea40000300800 */
[----:B------:R-:W4:Y:S02]  /*7d470*/  LDL.LU R18, [R1+0x7f8] ;  /* 0x0007f80001127983 */ /* 0x000f240000300800 */
[----:B------:R-:W4:Y:S02]  /*7d480*/  LDL.LU R19, [R1+0x7fc] ;  /* 0x0007fc0001137983 */ /* 0x000f240000300800 */
[----:B----4-:R-:W-:Y:S01]  /*7d490*/  STL.64 [R1+0x5338], R18 ;  /* 0x0053381201007387 */ /* 0x010fe20000100a00 */
[----:B--2---:R0:W-:Y:S03]  /*7d4a0*/  STL.64 [R1+0x5330], R16 ;  /* 0x0053301001007387 */ /* 0x0041e60000100a00 */
[----:B0-----:R-:W2:Y:S01]  /*7d4b0*/  LDL.LU R16, [R1+0x800] ;  /* 0x0008000001107983 */ /* 0x001ea20000300800 */
[----:B------:R-:W2:Y:S02]  /*7d4c0*/  LDL.LU R17, [R1+0x804] ;  /* 0x0008040001117983 */ /* 0x000ea40000300800 */
[----:B------:R-:W2:Y:S02]  /*7d4d0*/  LDL.LU R18, [R1+0x808] ;  /* 0x0008080001127983 */ /* 0x000ea40000300800 */
[----:B------:R-:W2:Y:S01]  /*7d4e0*/  LDL.LU R19, [R1+0x80c] ;  /* 0x00080c0001137983 */ /* 0x000ea20000300800 */
[----:B---3--:R-:W-:Y:S01]  /*7d4f0*/  STL.64 [R1+0x52d0], R6 ;  /* 0x0052d00601007387 */ /* 0x008fe20000100a00 */
[----:B------:R0:W-:Y:S03]  /*7d500*/  STL.64 [R1+0x52c8], R4 ;  /* 0x0052c80401007387 */ /* 0x0001e60000100a00 */
[----:B0-----:R-:W3:Y:S01]  /*7d510*/  LDL.LU R4, [R1+0x8b0] ;  /* 0x0008b00001047983 */ /* 0x001ee20000300800 */
[----:B------:R-:W3:Y:S02]  /*7d520*/  LDL.LU R5, [R1+0x8b4] ;  /* 0x0008b40001057983 */ /* 0x000ee40000300800 */
[----:B------:R-:W4:Y:S02]  /*7d530*/  LDL.LU R6, [R1+0x8b8] ;  /* 0x0008b80001067983 */ /* 0x000f240000300800 */
[----:B------:R-:W4:Y:S02]  /*7d540*/  LDL.LU R7, [R1+0x8bc] ;  /* 0x0008bc0001077983 */ /* 0x000f240000300800 */
[----:B----4-:R-:W-:Y:S01]  /*7d550*/  STL.64 [R1+0x52e8], R6 ;  /* 0x0052e80601007387 */ /* 0x010fe20000100a00 */
[----:B---3--:R0:W-:Y:S03]  /*7d560*/  STL.64 [R1+0x52e0], R4 ;  /* 0x0052e00401007387 */ /* 0x0081e60000100a00 */
[----:B0-----:R-:W3:Y:S01]  /*7d570*/  LDL.LU R4, [R1+0x8c0] ;  /* 0x0008c00001047983 */ /* 0x001ee20000300800 */
[----:B------:R-:W3:Y:S02]  /*7d580*/  LDL.LU R5, [R1+0x8c4] ;  /* 0x0008c40001057983 */ /* 0x000ee40000300800 */
[----:B------:R-:W4:Y:S02]  /*7d590*/  LDL.LU R6, [R1+0x8c8] ;  /* 0x0008c80001067983 */ /* 0x000f240000300800 */
[----:B------:R-:W4:Y:S02]  /*7d5a0*/  LDL.LU R7, [R1+0x8cc] ;  /* 0x0008cc0001077983 */ /* 0x000f240000300800 */
[----:B------:R-:W-:-:S02]  /*7d5b0*/  IMAD.MOV.U32 R22, RZ, RZ, R3 ;  /* 0x000000ffff167224 */ /* 0x000fc400078e0003 */
[----:B------:R-:W-:Y:S01]  /*7d5c0*/  IMAD.MOV.U32 R23, RZ, RZ, R2 ;  /* 0x000000ffff177224 */ /* 0x000fe200078e0002 */
[----:B----4-:R-:W-:Y:S01]  /*7d5d0*/  STL.64 [R1+0x5300], R6 ;  /* 0x0053000601007387 */ /* 0x010fe20000100a00 */
[----:B---3--:R0:W-:Y:S03]  /*7d5e0*/  STL.64 [R1+0x52f8], R4 ;  /* 0x0052f80401007387 */ /* 0x0081e60000100a00 */
[----:B0-----:R-:W3:Y:S01]  /*7d5f0*/  LDL.LU R4, [R1+0x8d0] ;  /* 0x0008d00001047983 */ /* 0x001ee20000300800 */
[----:B------:R-:W3:Y:S02]  /*7d600*/  LDL.LU R5, [R1+0x8d4] ;  /* 0x0008d40001057983 */ /* 0x000ee40000300800 */
[----:B------:R-:W3:Y:S02]  /*7d610*/  LDL.LU R6, [R1+0x8d8] ;  /* 0x0008d80001067983 */ /* 0x000ee40000300800 */
[----:B------:R-:W3:Y:S01]  /*7d620*/  LDL.LU R7, [R1+0x8dc] ;  /* 0x0008dc0001077983 */ /* 0x000ee20000300800 */
[----:B------:R0:W-:Y:S04]  /*7d630*/  STL.64 [R1+0x5290], R14 ;  /* 0x0052900e01007387 */ /* 0x0001e80000100a00 */
[----:B0-----:R-:W4:Y:S01]  /*7d640*/  LDL.64 R14, [R1+0x88] ;  /* 0x00008800010e7983 */ /* 0x001f220000100a00 */
[C---:B--2---:R-:W-:Y:S03]  /*7d650*/  HMMA.16816.F32.BF16 R20, R24.reuse, R22, R16 ;  /* 0x000000161814723c */ /* 0x044fe60000041810 */
[----:B----4-:R0:W-:Y:S01]  /*7d660*/  STL.64 [R1+0x52b0], R14 ;  /* 0x0052b00e01007387 */ /* 0x0101e20000100a00 */
[----:B------:R-:W2:Y:S02]  /*7d670*/  LDL.LU R12, [R1+0x890] ;  /* 0x00089000010c7983 */ /* 0x000ea40000300800 */
[----:B------:R-:W2:Y:S01]  /*7d680*/  LDL.LU R13, [R1+0x894] ;  /* 0x00089400010d7983 */ /* 0x000ea20000300800 */
[----:B0-----:R-:W2:Y:S01]  /*7d690*/  LDL.LU R14, [R1+0x898] ;  /* 0x00089800010e7983 */ /* 0x001ea20000300800 */
[----:B------:R-:W2:Y:S02]  /*7d6a0*/  LDL.LU R15, [R1+0x89c] ;  /* 0x00089c00010f7983 */ /* 0x000ea40000300800 */
[----:B------:R-:W4:Y:S02]  /*7d6b0*/  LDL.LU R8, [R1+0x870] ;  /* 0x0008700001087983 */ /* 0x000f240000300800 */
[----:B------:R-:W4:Y:S01]  /*7d6c0*/  LDL.LU R9, [R1+0x874] ;  /* 0x0008740001097983 */ /* 0x000f220000300800 */
[----:B------:R-:W4:Y:S01]  /*7d6d0*/  LDL.LU R10, [R1+0x878] ;  /* 0x00087800010a7983 */ /* 0x000f220000300800 */
[----:B------:R-:W4:Y:S02]  /*7d6e0*/  LDL.LU R11, [R1+0x87c] ;  /* 0x00087c00010b7983 */ /* 0x000f240000300800 */
[----:B------:R-:W2:Y:S02]  /*7d6f0*/  LDL.LU.64 R18, [R1+0x5338] ;  /* 0x0053380001127983 */ /* 0x000ea40000300a00 */
[----:B------:R-:W2:Y:S05]  /*7d700*/  LDL.LU.64 R16, [R1+0x5330] ;  /* 0x0053300001107983 */ /* 0x000eaa0000300a00 */
        /* <DEDUP_REMOVED lines=11> */
[----:B------:R-:W3:Y:S11]  /*7d7c0*/  LDL.LU.64 R18, [R1+0x5308] ;  /* 0x0053080001127983 */ /* 0x000ef60000300a00 */
[----:B------:R-:W-:Y:S10]  /*7d7d0*/  @!UPT UIADD3 URZ, URZ, URZ, URZ ;  /* 0x0000003f3f3ff290 */ /* 0x000ff4000fffe03f */
[----:B------:R-:W-:Y:S01]  /*7d7e0*/  STL.64 [R1+0x1a60], R20 ;  /* 0x001a601401007387 */ /* 0x000fe20000100a00 */
[----:B------:R-:W-:Y:S02]  /*7d7f0*/  STL.64 [R1+0x1a68], R22 ;  /* 0x001a681601007387 */ /* 0x000fe40000100a00 */
[----:B------:R-:W0:Y:S02]  /*7d800*/  LDSM.16.MT88.4 R20, [R0+0x22080] ;  /* 0x022080000014783b */ /* 0x000e240000004200 */
[----:B0-----:R-:W-:Y:S02]  /*7d810*/  STL.64 [R1+0x5168], R22 ;  /* 0x0051681601007387 */ /* 0x001fe40000100a00 */
[----:B------:R0:W-:Y:S02]  /*7d820*/  STL.64 [R1+0x5160], R20 ;  /* 0x0051601401007387 */ /* 0x0001e40000100a00 */
[----:B0-----:R-:W2:Y:S01]  /*7d830*/  LDL.LU R20, [R1+0x860] ;  /* 0x0008600001147983 */ /* 0x001ea20000300800 */
[----:B------:R-:W2:Y:S02]  /*7d840*/  LDL.LU R21, [R1+0x864] ;  /* 0x0008640001157983 */ /* 0x000ea40000300800 */
[----:B------:R-:W2:Y:S02]  /*7d850*/  LDL.LU R22, [R1+0x868] ;  /* 0x0008680001167983 */ /* 0x000ea40000300800 */
[----:B------:R-:W2:Y:S01]  /*7d860*/  LDL.LU R23, [R1+0x86c] ;  /* 0x00086c0001177983 */ /* 0x000ea20000300800 */
[C---:B---3--:R-:W-:Y:S01]  /*7d870*/  HMMA.16816.F32.BF16 R16, R24.reuse, R18, R4 ;  /* 0x000000121810723c */ /* 0x048fe20000041804 */
[----:B------:R-:W3:Y:S01]  /*7d880*/  LDL.LU.64 R6, [R1+0x5300] ;  /* 0x0053000001067983 */ /* 0x000ee20000300a00 */
[----:B------:R-:W3:Y:S11]  /*7d890*/  LDL.LU.64 R4, [R1+0x52f8] ;  /* 0x0052f80001047983 */ /* 0x000ef60000300a00 */
[----:B------:R-:W-:Y:S10]  /*7d8a0*/  @!UPT UIADD3 URZ, URZ, URZ, URZ ;  /* 0x0000003f3f3ff290 */ /* 0x000ff4000fffe03f */
[----:B------:R-:W-:Y:S01]  /*7d8b0*/  STL.64 [R1+0x1a50], R16 ;  /* 0x001a501001007387 */ /* 0x000fe20000100a00 */
[----:B------:R0:W-:Y:S03]  /*7d8c0*/  STL.64 [R1+0x1a58], R18 ;  /* 0x001a581201007387 */ /* 0x0001e60000100a00 */
        /* <DEDUP_REMOVED lines=16> */
[----:B------:R-:W3:Y:S11]  /*7d9d0*/  LDL.LU.64 R6, [R1+0x52b8] ;  /* 0x0052b80001067983 */ /* 0x000ef60000300a00 */
[----:B------:R-:W-:Y:S10]  /*7d9e0*/  @!UPT UIADD3 URZ, URZ, URZ, URZ ;  /* 0x0000003f3f3ff290 */ /* 0x000ff4000fffe03f */
[----:B------:R0:W-:Y:S01]  /*7d9f0*/  STL.64 [R1+0x1a20], R16 ;  /* 0x001a201001007387 */ /* 0x0001e20000100a00 */
[----:B------:R1:W-:Y:S03]  /*7da00*/  STL.64 [R1+0x1a28], R18 ;  /* 0x001a281201007387 */ /* 0x0003e60000100a00 */
[----:B0-----:R-:W2:Y:S01]  /*7da10*/  LDL.LU R16, [R1+0x7d0] ;  /* 0x0007d00001107983 */ /* 0x001ea20000300800 */
[----:B------:R-:W2:Y:S02]  /*7da20*/  LDL.LU R17, [R1+0x7d4] ;  /* 0x0007d40001117983 */ /* 0x000ea40000300800 */
[----:B-1----:R-:W2:Y:S02]  /*7da30*/  LDL.LU R18, [R1+0x7d8] ;  /* 0x0007d80001127983 */ /* 0x002ea40000300800 */
[----:B------:R-:W2:Y:S01]  /*7da40*/  LDL.LU R19, [R1+0x7dc] ;  /* 0x0007dc0001137983 */ /* 0x000ea20000300800 */
[----:B---3--:R-:W-:Y:S01]  /*7da50*/  HMMA.16816.F32.BF16 R12, R24, R6, R12 ;  /* 0x00000006180c723c */ /* 0x008fe2000004180c */
[----:B------:R-:W-:-:S02]  /*7da60*/  IMAD.MOV.U32 R3, RZ, RZ, R6 ;  /* 0x000000ffff037224 */ /* 0x000fc400078e0006 */
[----:B------:R-:W-:Y:S01]  /*7da70*/  IMAD.MOV.U32 R2, RZ, RZ, R7 ;  /* 0x000000ffff027224 */ /* 0x000fe200078e0007 */
[----:B--2---:R-:W-:Y:S01]  /*7da80*/  STL.64 [R1+0x5278], R18 ;  /* 0x0052781201007387 */ /* 0x004fe20000100a00 */
[----:B------:R0:W-:Y:S03]  /*7da90*/  STL.64 [R1+0x5270], R16 ;  /* 0x0052701001007387 */ /* 0x0001e60000100a00 */
[----:B0-----:R-:W2:Y:S01]  /*7daa0*/  LDL.LU R16, [R1+0x850] ;  /* 0x0008500001107983 */ /* 0x001ea20000300800 */
[----:B------:R-:W2:Y:S02]  /*7dab0*/  LDL.LU R17, [R1+0x854] ;  /* 0x0008540001117983 */ /* 0x000ea40000300800 */
[----:B------:R-:W2:Y:S02]  /*7dac0*/  LDL.LU R18, [R1+0x858] ;  /* 0x0008580001127983 */ /* 0x000ea40000300800 */
[----:B------:R-:W2:Y:S10]  /*7dad0*/  LDL.LU R19, [R1+0x85c] ;  /* 0x00085c0001137983 */ /* 0x000eb40000300800 */
        /* <DEDUP_REMOVED lines=13> */
[----:B------:R-:W4:Y:S02]  /*7dbb0*/  LDL.LU.64 R14, [R1+0x5290] ;  /* 0x00529000010e7983 */ /* 0x000f240000300a00 */
[C---:B----4-:R-:W-:Y:S01]  /*7dbc0*/  HMMA.16816.F32.BF16 R12, R24.reuse, R14, R8 ;  /* 0x0000000e180c723c */ /* 0x050fe20000041808 */
[----:B------:R-:W2:Y:S11]  /*7dbd0*/  LDL.LU.64 R10, [R1+0x5288] ;  /* 0x00528800010a7983 */ /* 0x000eb60000300a00 */
[----:B------:R-:W-:Y:S11]  /*7dbe0*/  @!UPT UIADD3 URZ, URZ, URZ, URZ ;  /* 0x0000003f3f3ff290 */ /* 0x000ff6000fffe03f */
[----:B------:R-:W-:Y:S01]  /*7dbf0*/  STL.64 [R1+0x19f0], R12 ;  /* 0x0019f00c01007387 */ /* 0x000fe20000100a00 */
[----:B------:R0:W-:Y:S03]  /*7dc00*/  STL.64 [R1+0x19f8], R14 ;  /* 0x0019f80e01007387 */ /* 0x0001e60000100a00 */
[----:B0-----:R-:W4:Y:S02]  /*7dc10*/  LDL.LU.64 R14, [R1+0x5280] ;  /* 0x00528000010e7983 */ /* 0x001f240000300a00 */
[C---:B----4-:R-:W-:Y:S11]  /*7dc20*/  HMMA.16816.F32.BF16 R20, R24.reuse, R14, R20 ;  /* 0x0000000e1814723c */ /* 0x050ff60000041814 */
[----:B------:R-:W-:Y:S11]  /*7dc30*/  @!UPT UIADD3 URZ, URZ, URZ, URZ ;  /* 0x0000003f3f3ff290 */ /* 0x000ff6000fffe03f */
[----:B------:R-:W-:Y:S01]  /*7dc40*/  @!UPT UIADD3 URZ, URZ, URZ, URZ ;  /* 0x0000003f3f3ff290 */ /* 0x000fe2000fffe03f */
[----:B------:R0:W-:Y:S01]  /*7dc50*/  STL.64 [R1+0x19e0], R20 ;  /* 0x0019e01401007387 */ /* 0x0001e20000100a00 */
[----:B------:R1:W-:Y:S03]  /*7dc60*/  STL.64 [R1+0x19e8], R22 ;  /* 0x0019e81601007387 */ /* 0x0003e60000100a00 */
[----:B0-----:R-:W4:Y:S01]  /*7dc70*/  LDL.LU R20, [R1+0x840] ;  /* 0x0008400001147983 */ /* 0x001f220000300800 */
[----:B------:R-:W4:Y:S02]  /*7dc80*/  LDL.LU R21, [R1+0x844] ;  /* 0x0008440001157983 */ /* 0x000f240000300800 */
[----:B-1----:R-:W4:Y:S02]  /*7dc90*/  LDL.LU R22, [R1+0x848] ;  /* 0x0008480001167983 */ /* 0x002f240000300800 */
[----:B------:R-:W4:Y:S01]  /*7dca0*/  LDL.LU R23, [R1+0x84c] ;  /* 0x00084c0001177983 */ /* 0x000f220000300800 */
[----:B------:R0:W-:Y:S01]  /*7dcb0*/  STL [R1+0x5190], R14 ;  /* 0x0051900e01007387 */ /* 0x0001e20000100800 */
[----:B------:R1:W-:Y:S02]  /*7dcc0*/  STL [R1+0x518c], R15 ;  /* 0x00518c0f01007387 */ /* 0x0003e40000100800 */
[----:B------:R-:W2:Y:S02]  /*7dcd0*/  LDL.LU R12, [R1+0x900] ;  /* 0x00090000010c7983 */ /* 0x000ea40000300800 */
[----:B------:R-:W2:Y:S01]  /*7dce0*/  LDL.LU R13, [R1+0x904] ;  /* 0x00090400010d7983 */ /* 0x000ea20000300800 */
[----:B0-----:R-:W2:Y:S01]  /*7dcf0*/  LDL.LU R14, [R1+0x908] ;  /* 0x00090800010e7983 */ /* 0x001ea20000300800 */
[----:B-1----:R-:W2:Y:S03]  /*7dd00*/  LDL.LU R15, [R1+0x90c] ;  /* 0x00090c00010f7983 */ /* 0x002ea60000300800 */
[----:B--2---:R0:W-:Y:S01]  /*7dd10*/  STL.64 [R1+0x5248], R14 ;  /* 0x0052480e01007387 */ /* 0x0041e20000100a00 */
[----:B------:R-:W-:Y:S03]  /*7dd20*/  STL.64 [R1+0x5240], R12 ;  /* 0x0052400c01007387 */ /* 0x000fe60000100a00 */
[----:B0-----:R-:W2:Y:S01]  /*7dd30*/  LDL.64 R14, [R1+0x48] ;  /* 0x00004800010e7983 */ /* 0x001ea20000100a00 */
[C---:B------:R-:W-:Y:S03]  /*7dd40*/  HMMA.16816.F32.BF16 R16, R24.reuse, R10, R16 ;  /* 0x0000000a1810723c */ /* 0x040fe60000041810 */
[----:B--2---:R0:W-:Y:S04]  /*7dd50*/  STL.64 [R1+0x5250], R14 ;  /* 0x0052500e01007387 */ /* 0x0041e80000100a00 */
[----:B0-----:R-:W2:Y:S04]  /*7dd60*/  LDL.64 R14, [R1+0x58] ;  /* 0x00005800010e7983 */ /* 0x001ea80000100a00 */
[----:B--2---:R0:W-:Y:S04]  /*7dd70*/  STL.64 [R1+0x5258], R14 ;  /* 0x0052580e01007387 */ /* 0x0041e80000100a00 */
[----:B0-----:R-:W4:Y:S08]  /*7dd80*/  LDL.64 R14, [R1+0x68] ;  /* 0x00006800010e7983 */ /* 0x001f300000100a00 */
[----:B------:R-:W-:Y:S02]  /*7dd90*/  STL.64 [R1+0x19d0], R16 ;  /* 0x0019d01001007387 */ /* 0x000fe40000100a00 */
[----:B------:R0:W-:Y:S02]  /*7dda0*/  STL.64 [R1+0x19d8], R18 ;  /* 0x0019d81201007387 */ /* 0x0001e40000100a00 */
[----:B0-----:R-:W3:Y:S01]  /*7ddb0*/  LDL.LU.64 R18, [R1+0x5278] ;  /* 0x0052780001127983 */ /* 0x001ee20000300a00 */
[----:B------:R-:W3:Y:S02]  /*7ddc0*/  LDL.LU.64 R16, [R1+0x5270] ;  /* 0x0052700001107983 */ /* 0x000ee40000300a00 */
[----:B------:R0:W-:Y:S02]  /*7ddd0*/  STL [R1+0x5184], R10 ;  /* 0x0051840a01007387 */ /* 0x0001e40000100800 */
[----:B------:R1:W-:Y:S01]  /*7dde0*/  STL [R1+0x5180], R11 ;  /* 0x0051800b01007387 */ /* 0x0003e20000100800 */
[----:B------:R-:W2:Y:S01]  /*7ddf0*/  LDL.LU R8, [R1+0x8f0] ;  /* 0x0008f00001087983 */ /* 0x000ea20000300800 */
[----:B------:R-:W2:Y:S03]  /*7de00*/  LDL.LU R9, [R1+0x8f4] ;  /* 0x0008f40001097983 */ /* 0x000ea60000300800 */
[----:B0-----:R-:W2:Y:S01]  /*7de10*/  LDL.LU R10, [R1+0x8f8] ;  /* 0x0008f800010a7983 */ /* 0x001ea20000300800 */
[----:B-1----:R-:W2:Y:S01]  /*7de20*/  LDL.LU R11, [R1+0x8fc] ;  /* 0x0008fc00010b7983 */ /* 0x002ea20000300800 */
[----:B---3--:R-:W-:Y:S02]  /*7de30*/  HMMA.16816.F32.BF16 R24, R24, R6, R16 ;  /* 0x000000061818723c */ /* 0x008fe40000041810 */
[----:B------:R-:W4:Y:S01]  /*7de40*/  LDL.LU.64 R18, [R1+0x5268] ;  /* 0x0052680001127983 */ /* 0x000f220000300a00 */
[----:B------:R-:W4:Y:S11]  /*7de50*/  LDL.LU.64 R16, [R1+0x5260] ;  /* 0x0052600001107983 */ /* 0x000f360000300a00 */
[----:B------:R-:W-:Y:S09]  /*7de60*/  @!UPT UIADD3 URZ, URZ, URZ, URZ ;  /* 0x0000003f3f3ff290 */ /* 0x000ff2000fffe03f */
[----:B------:R-:W-:Y:S01]  /*7de70*/  STL.64 [R1+0x19c0], R24 ;  /* 0x0019c01801007387 */ /* 0x000fe20000100a00 */
[----:B------:R0:W-:Y:S03]  /*7de80*/  STL.64 [R1+0x19c8], R26 ;  /* 0x0019c81a01007387 */ /* 0x0001e60000100a00 */
[----:B0-----:R-:W3:Y:S04]  /*7de90*/  LDL.64 R26, [R1+0x18] ;  /* 0x00001800011a7983 */ /* 0x001ee80000100a00 */
[----:B---3--:R0:W-:Y:S04]  /*7dea0*/  STL.64 [R1+0x5228], R26 ;  /* 0x0052281a01007387 */ /* 0x0081e80000100a00 */
[----:B0-----:R-:W3:Y:S01]  /*7deb0*/  LDL.64 R26, [R1+0x28] ;  /* 0x00002800011a7983 */ /* 0x001ee20000100a00 */
[----:B----4-:R-:W-:Y:S03]  /*7dec0*/  HMMA.16816.F32.BF16 R20, R16, R14, R20 ;  /* 0x0000000e1014723c */ /* 0x010fe60000041814 */
[----:B---3--:R0:W-:Y:S04]  /*7ded0*/  STL.64 [R1+0x5238], R26 ;  /* 0x0052381a01007387 */ /* 0x0081e80000100a00 */
[----:B0-----:R-:W3:Y:S01]  /*7dee0*/  LDL.64 R26, [R1+0x38] ;  /* 0x00003800011a7983 */ /* 0x001ee20000100a00 */
[----:B------:R-:W-:Y:S02]  /*7def0*/  STL.64 [R1+0x5208], R6 ;  /* 0x0052080601007387 */ /* 0x000fe40000100a00 */
[----:B------:R0:W-:Y:S02]  /*7df00*/  STL.64 [R1+0x5230], R4 ;  /* 0x0052300401007387 */ /* 0x0001e40000100a00 */
[----:B0-----:R-:W4:Y:S01]  /*7df10*/  LDL.LU R4, [R1+0x910] ;  /* 0x0009100001047983 */ /* 0x001f220000300800 */
[----:B------:R-:W4:Y:S02]  /*7df20*/  LDL.LU R5, [R1+0x914] ;  /* 0x0009140001057983 */ /* 0x000f240000300800 */
[----:B------:R-:W4:Y:S02]  /*7df30*/  LDL.LU R6, [R1+0x918] ;  /* 0x0009180001067983 */ /* 0x000f240000300800 */
[----:B------:R-:W4:Y:S06]  /*7df40*/  LDL.LU R7, [R1+0x91c] ;  /* 0x00091c0001077983 */ /* 0x000f2c0000300800 */
[----:B------:R0:W-:Y:S01]  /*7df50*/  STL.64 [R1+0x4b0], R20 ;  /* 0x0004b01401007387 */ /* 0x0001e20000100a00 */
[----:B------:R-:W-:Y:S02]  /*7df60*/  STL.64 [R1+0x4b8], R22 ;  /* 0x0004b81601007387 */ /* 0x000fe40000100a00 */
[----:B0-----:R-:W-:-:S02]  /*7df70*/  IMAD.MOV.U32 R20, RZ, RZ, R15 ;  /* 0x000000ffff147224 */ /* 0x001fc400078e000f */
[----:B------:R-:W-:Y:S02]  /*7df80*/  IMAD.MOV.U32 R21, RZ, RZ, R14 ;  /* 0x000000ffff157224 */ /* 0x000fe400078e000e */
[----:B------:R-:W2:Y:S01]  /*7df90*/  LDL.LU.64 R14, [R1+0x5258] ;  /* 0x00525800010e7983 */ /* 0x000ea20000300a00 */
[----:B------:R0:W-:Y:S02]  /*7dfa0*/  STL [R1+0x5194], R20 ;  /* 0x0051941401007387 */ /* 0x0001e40000100800 */
[----:B------:R1:W-:Y:S01]  /*7dfb0*/  STL [R1+0x5188], R21 ;  /* 0x0051881501007387 */ /* 0x0003e20000100800 */
[----:B0-----:R-:W2:Y:S01]  /*7dfc0*/  LDL.LU R20, [R1+0x8e0] ;  /* 0x0008e00001147983 */ /* 0x001ea20000300800 */
[----:B-1----:R-:W2:Y:S02]  /*7dfd0*/  LDL.LU R21, [R1+0x8e4] ;  /* 0x0008e40001157983 */ /* 0x002ea40000300800 */
[----:B------:R-:W2:Y:S02]  /*7dfe0*/  LDL.LU R22, [R1+0x8e8] ;  /* 0x0008e80001167983 */ /* 0x000ea40000300800 */
[----:B------:R-:W2:Y:S02]  /*7dff0*/  LDL.LU R23, [R1+0x8ec] ;  /* 0x0008ec0001177983 */ /* 0x000ea40000300800 */
[C---:B--2---:R-:W-:Y:S11]  /*7e000*/  HMMA.16816.F32.BF16 R20, R16.reuse, R14, R20 ;  /* 0x0000000e1014723c */ /* 0x044ff60000041814 */
[----:B------:R-:W-:Y:S11]  /*7e010*/  @!UPT UIADD3 URZ, URZ, URZ, URZ ;  /* 0x0000003f3f3ff290 */ /* 0x000ff6000fffe03f */
[----:B------:R-:W-:Y:S01]  /*7e020*/  @!UPT UIADD3 URZ, URZ, URZ, URZ ;  /* 0x0000003f3f3ff290 */ /* 0x000fe2000fffe03f */
[----:B------:R-:W-:Y:S01]  /*7e030*/  STL.64 [R1+0x4a0], R20 ;  /* 0x0004a01401007387 */ /* 0x000fe20000100a00 */
[----:B------:R0:W-:Y:S02]  /*7e040*/  STL.64 [R1+0x4a8], R22 ;  /* 0x0004a81601007387 */ /* 0x0001e40000100a00 */
[----:B0-----:R-:W-:Y:S02]  /*7e050*/  IMAD.MOV.U32 R23, RZ, RZ, R14 ;  /* 0x000000ffff177224 */ /* 0x001fe400078e000e */
[----:B------:R-:W-:Y:S02]  /*7e060*/  IMAD.MOV.U32 R22, RZ, RZ, R15 ;  /* 0x000000ffff167224 */ /* 0x000fe400078e000f */
[----:B------:R-:W2:Y:S02]  /*7e070*/  LDL.LU.64 R14, [R1+0x5250] ;  /* 0x00525000010e7983 */ /* 0x000ea40000300a00 */
[C---:B--2---:R-:W-:Y:S11]  /*7e080*/  HMMA.16816.F32.BF16 R8, R16.reuse, R14, R8 ;  /* 0x0000000e1008723c */ /* 0x044ff60000041808 */
[----:B------:R-:W-:Y:S11]  /*7e090*/  @!UPT UIADD3 URZ, URZ, URZ, URZ ;  /* 0x0000003f3f3ff290 */ /* 0x000ff6000fffe03f */
[----:B------:R-:W-:Y:S01]  /*7e0a0*/  @!UPT UIADD3 URZ, URZ, URZ, URZ ;  /* 0x0000003f3f3ff290 */ /* 0x000fe2000fffe03f */
[----:B------:R-:W-:Y:S01]  /*7e0b0*/  STL.64 [R1+0x490], R8 ;  /* 0x0004900801007387 */ /* 0x000fe20000100a00 */
[----:B------:R0:W-:Y:S02]  /*7e0c0*/  STL.64 [R1+0x498], R10 ;  /* 0x0004980a01007387 */ /* 0x0001e40000100a00 */
[----:B0-----:R-:W-:Y:S02]  /*7e0d0*/  IMAD.MOV.U32 R10, RZ, RZ, R14 ;  /* 0x000000ffff0a7224 */ /* 0x001fe400078e000e */
[----:B------:R-:W-:Y:S02]  /*7e0e0*/  IMAD.MOV.U32 R11, RZ, RZ, R15 ;  /* 0x000000ffff0b7224 */ /* 0x000fe400078e000f */
[----:B------:R-:W2:Y:S01]  /*7e0f0*/  LDL.LU.64 R14, [R1+0x5248] ;  /* 0x00524800010e7983 */ /* 0x000ea20000300a00 */
[----:B------:R-:W2:Y:S02]  /*7e100*/  LDL.LU.64 R12, [R1+0x5240] ;  /* 0x00524000010c7983 */ /* 0x000ea40000300a00 */
[----:B---3--:R-:W-:Y:S01]  /*7e110*/  IMAD.MOV.U32 R21, RZ, RZ, R27 ;  /* 0x000000ffff157224 */ /* 0x008fe200078e001b */
[C---:B--2---:R-:W-:Y:S11]  /*7e120*/  HMMA.16816.F32.BF16 R12, R16.reuse, R26, R12 ;  /* 0x0000001a100c723c */ /* 0x044ff6000004180c */
[----:B------:R-:W-:Y:S11]  /*7e130*/  @!UPT UIADD3 URZ, URZ, URZ, URZ ;  /* 0x0000003f3f3ff290 */ /* 0x000ff6000fffe03f */
[----:B------:R-:W-:Y:S01]  /*7e140*/  @!UPT UIADD3 URZ, URZ, URZ, URZ ;  /* 0x0000003f3f3ff290 */ /* 0x000fe2000fffe03f */
[----:B------:R-:W-:Y:S01]  /*7e150*/  STL.64 [R1+0x480], R12 ;  /* 0x0004800c01007387 */ /* 0x000fe20000100a00 */
[----:B------:R0:W-:Y:S02]  /*7e160*/  STL.64 [R1+0x488], R14 ;  /* 0x0004880e01007387 */ /* 0x0001e40000100a00 */
[----:B0-----:R-:W-:Y:S02]  /*7e170*/  IMAD.MOV.U32 R15, RZ, RZ, R26 ;  /* 0x000000ffff0f7224 */ /* 0x001fe400078e001a */
[----:B------:R-:W4:Y:S02]  /*7e180*/  LDL.LU.64 R26, [R1+0x5238] ;  /* 0x00523800011a7983 */ /* 0x000f240000300a00 */
[C---:B----4-:R-:W-:Y:S01]  /*7e190*/  HMMA.16816.F32.BF16 R4, R16.reuse, R26, R4 ;  /* 0x0000001a1004723c */ /* 0x050fe20000041804 */
[----:B------:R-:W-:Y:S02]  /*7e1a0*/  IMAD.MOV.U32 R14, RZ, RZ, R27 ;  /* 0x000000ffff0e7224 */ /* 0x000fe400078e001b */
[----:B------:R-:W-:Y:S11]  /*7e1b0*/  IMAD.MOV.U32 R20, RZ, RZ, R26 ;  /* 0x000000ffff147224 */ /* 0x000ff600078e001a */
[----:B------:R-:W-:Y:S09]  /*7e1c0*/  @!UPT UIADD3 URZ, URZ, URZ, URZ ;  /* 0x0000003f3f3ff290 */ /* 0x000ff2000fffe03f */
[----:B------:R0:W-:Y:S01]  /*7e1d0*/  STL.64 [R1+0x470], R4 ;  /* 0x0004700401007387 */ /* 0x0001e20000100a00 */
[----:B------:R-:W-:Y:S03]  /*7e1e0*/  STL.64 [R1+0x478], R6 ;  /* 0x0004780601007387 */ /* 0x000fe60000100a00 */
[----:B0-----:R-:W2:Y:S01]  /*7e1f0*/  LDL.LU.64 R4, [R1+0x5230] ;  /* 0x0052300001047983 */ /* 0x001ea20000300a00 */
[----:B------:R-:W3:Y:S02]  /*7e200*/  LDL.LU.64 R26, [R1+0x5228] ;  /* 0x00522800011a7983 */ /* 0x000ee40000300a00 */
[----:B------:R0:W-:Y:S02]  /*7e210*/  STL.64 [R1+0x51f0], R14 ;  /* 0x0051f00e01007387 */ /* 0x0001e40000100a00 */
[----:B------:R-:W3:Y:S01]  /*7e220*/  LDL.LU R12, [R1+0x920] ;  /* 0x00092000010c7983 */ /* 0x000ee20000300800 */
[----:B------:R-:W3:Y:S04]  /*7e230*/  LDL.LU R13, [R1+0x924] ;  /* 0x00092400010d7983 */ /* 0x000ee80000300800 */
[----:B0-----:R-:W3:Y:S01]  /*7e240*/  LDL.LU R14, [R1+0x928] ;  /* 0x00092800010e7983 */ /* 0x001ee20000300800 */
[----:B------:R-:W3:Y:S02]  /*7e250*/  LDL.LU R15, [R1+0x92c] ;  /* 0x00092c00010f7983 */ /* 0x000ee40000300800 */
[----:B------:R0:W-:Y:S02]  /*7e260*/  STL.64 [R1+0x51a0], R22 ;  /* 0x0051a01601007387 */ /* 0x0001e40000100a00 */
[----:B------:R-:W-:Y:S01]  /*7e270*/  STL.64 [R1+0x5198], R20 ;  /* 0x0051981401007387 */ /* 0x000fe20000100a00 */
[----:B0-----:R-:W4:Y:S01]  /*7e280*/  LDL.64 R22, [R1+0x78] ;  /* 0x0000780001167983 */ /* 0x001f220000100a00 */
[----:B---3--:R-:W-:Y:S01]  /*7e290*/  HMMA.16816.F32.BF16 R12, R16, R26, R12 ;  /* 0x0000001a100c723c */ /* 0x008fe2000004180c */
[----:B------:R-:W-:-:S02]  /*7e2a0*/  IMAD.MOV.U32 R9, RZ, RZ, R26 ;  /* 0x000000ffff097224 */ /* 0x000fc400078e001a */
[----:B------:R-:W-:Y:S02]  /*7e2b0*/  IMAD.MOV.U32 R8, RZ, RZ, R27 ;  /* 0x000000ffff087224 */ /* 0x000fe400078e001b */
[----:B------:R-:W0:Y:S04]  /*7e2c0*/  LDSM.16.MT88.4 R24, [R0+0x22100] ;  /* 0x022100000018783b */ /* 0x000e280000004200 */
[----:B----4-:R2:W-:Y:S11]  /*7e2d0*/  STL.64 [R1+0x51a8], R22 ;  /* 0x0051a81601007387 */ /* 0x0105f60000100a00 */
[----:B------:R-:W-:Y:S03]  /*7e2e0*/  @!UPT UIADD3 URZ, URZ, URZ, URZ ;  /* 0x0000003f3f3ff290 */ /* 0x000fe6000fffe03f */
[----:B------:R-:W-:Y:S01]  /*7e2f0*/  STL.64 [R1+0x460], R12 ;  /* 0x0004600c01007387 */ /* 0x000fe20000100a00 */
[----:B--2---:R-:W-:Y:S02]  /*7e300*/  IMAD.MOV.U32 R22, RZ, RZ, R5 ;  /* 0x000000ffff167224 */ /* 0x004fe400078e0005 */
[----:B------:R-:W-:Y:S01]  /*7e310*/  IMAD.MOV.U32 R23, RZ, RZ, R4 ;  /* 0x000000ffff177224 */ /* 0x000fe200078e0004 */
[----:B------:R-:W-:Y:S01]  /*7e320*/  STL.64 [R1+0x468], R14 ;  /* 0x0004680e01007387 */ /* 0x000fe20000100a00 */
[----:B------:R-:W-:Y:S02]  /*7e330*/  STL.64 [R1+0x51b8], R10 ;  /* 0x0051b80a01007387 */ /* 0x000fe40000100a00 */
[----:B------:R-:W-:Y:S01]  /*7e340*/  STL.64 [R1+0x51b0], R8 ;  /* 0x0051b00801007387 */ /* 0x000fe20000100a00 */
[----:B------:R1:W-:Y:S01]  /*7e350*/  STL.64 [R1+0x51c0], R22 ;  /* 0x0051c01601007387 */ /* 0x0003e20000100a00 */
[----:B------:R-:W2:Y:S02]  /*7e360*/  LDL.LU R20, [R1+0x9b0] ;  /* 0x0009b00001147983 */ /* 0x000ea40000300800 */
[----:B------:R-:W2:Y:S01]  /*7e370*/  LDL.LU R21, [R1+0x9b4] ;  /* 0x0009b40001157983 */ /* 0x000ea20000300800 */
[----:B-1----:R-:W3:Y:S01]  /*7e380*/  LDL.LU R22, [R1+0x9b8] ;  /* 0x0009b80001167983 */ /* 0x002ee20000300800 */
[----:B------:R-:W3:Y:S02]  /*7e390*/  LDL.LU R23, [R1+0x9bc] ;  /* 0x0009bc0001177983 */ /* 0x000ee40000300800 */
[----:B------:R-:W4:Y:S02]  /*7e3a0*/  LDL.LU R4, [R1+0x960] ;  /* 0x0009600001047983 */ /* 0x000f240000300800 */
[----:B------:R-:W4:Y:S01]  /*7e3b0*/  LDL.LU R5, [R1+0x964] ;  /* 0x0009640001057983 */ /* 0x000f220000300800 */
[----:B------:R-:W2:Y:S01]  /*7e3c0*/  LDL.LU R6, [R1+0x968] ;  /* 0x0009680001067983 */ /* 0x000ea20000300800 */
[----:B------:R-:W2:Y:S03]  /*7e3d0*/  LDL.LU R7, [R1+0x96c] ;  /* 0x00096c0001077983 */ /* 0x000ea60000300800 */
[----:B--2---:R1:W-:Y:S01]  /*7e3e0*/  STL.64 [R1+0x5218], R6 ;  /* 0x0052180601007387 */ /* 0x0043e20000100a00 */
[----:B----4-:R-:W-:Y:S03]  /*7e3f0*/  STL.64 [R1+0x5210], R4 ;  /* 0x0052100401007387 */ /* 0x010fe60000100a00 */
[----:B-1----:R-:W2:Y:S01]  /*7e400*/  LDL.64 R6, [R1+0x8] ;  /* 0x0000080001067983 */ /* 0x002ea20000100a00 */
[----:B------:R-:W4:Y:S02]  /*7e410*/  LDL.LU R12, [R1+0x970] ;  /* 0x00097000010c7983 */ /* 0x000f240000300800 */
[----:B------:R-:W4:Y:S02]  /*7e420*/  LDL.LU R13, [R1+0x974] ;  /* 0x00097400010d7983 */ /* 0x000f240000300800 */
[----:B------:R-:W2:Y:S01]  /*7e430*/  LDL.LU R14, [R1+0x978] ;  /* 0x00097800010e7983 */ /* 0x000ea20000300800 */
[----:B------:R-:W2:Y:S04]  /*7e440*/  LDL.LU R15, [R1+0x97c] ;  /* 0x00097c00010f7983 */ /* 0x000ea80000300800 */
[----:B--2---:R1:W-:Y:S01]  /*7e450*/  STL.64 [R1+0x5200], R14 ;  /* 0x0052000e01007387 */ /* 0x0043e20000100a00 */
[----:B----4-:R2:W-:Y:S03]  /*7e460*/  STL.64 [R1+0x51f8], R12 ;  /* 0x0051f80c01007387 */ /* 0x0105e60000100a00 */
[----:B-1----:R-:W4:Y:S04]  /*7e470*/  LDL.64 R14, [R1+0xc8] ;  /* 0x0000c800010e7983 */ /* 0x002f280000100a00 */
[----:B----4-:R1:W-:Y:S01]  /*7e480*/  STL.64 [R1+0x5220], R14 ;  /* 0x0052200e01007387 */ /* 0x0103e20000100a00 */
[----:B--2---:R-:W2:Y:S02]  /*7e490*/  LDL.LU R12, [R1+0x940] ;  /* 0x00094000010c7983 */ /* 0x004ea40000300800 */
[----:B------:R-:W2:Y:S01]  /*7e4a0*/  LDL.LU R13, [R1+0x944] ;  /* 0x00094400010d7983 */ /* 0x000ea20000300800 */
[----:B-1----:R-:W2:Y:S01]  /*7e4b0*/  LDL.LU R14, [R1+0x948] ;  /* 0x00094800010e7983 */ /* 0x002ea20000300800 */
[----:B------:R-:W2:Y:S02]  /*7e4c0*/  LDL.LU R15, [R1+0x94c] ;  /* 0x00094c00010f7983 */ /* 0x000ea40000300800 */
[----:B---3--:R1:W-:Y:S02]  /*7e4d0*/  STL.64 [R1+0x51d0], R22 ;  /* 0x0051d01601007387 */ /* 0x0083e40000100a00 */
[----:B------:R-:W-:Y:S01]  /*7e4e0*/  STL.64 [R1+0x51c8], R20 ;  /* 0x0051c81401007387 */ /* 0x000fe20000100a00 */
[----:B-1----:R-:W3:Y:S04]  /*7e4f0*/  LDL.64 R22, [R1+0xa8] ;  /* 0x0000a80001167983 */ /* 0x002ee80000100a00 */
[----:B---3--:R1:W-:Y:S04]  /*7e500*/  STL.64 [R1+0x51e8], R22 ;  /* 0x0051e81601007387 */ /* 0x0083e80000100a00 */
[----:B-1----:R-:W3:Y:S01]  /*7e510*/  LDL.64 R22, [R1+0xb8] ;  /* 0x0000b80001167983 */ /* 0x002ee20000100a00 */
[----:B------:R-:W4:Y:S02]  /*7e520*/  LDL.LU R8, [R1+0x9d0] ;  /* 0x0009d00001087983 */ /* 0x000f240000300800 */
[----:B------:R-:W4:Y:S02]  /*7e530*/  LDL.LU R9, [R1+0x9d4] ;  /* 0x0009d40001097983 */ /* 0x000f240000300800 */
[----:B------:R-:W3:Y:S01]  /*7e540*/  LDL.LU R10, [R1+0x9d8] ;  /* 0x0009d800010a7983 */ /* 0x000ee20000300800 */
[----:B------:R-:W3:Y:S01]  /*7e550*/  LDL.LU R11, [R1+0x9dc] ;  /* 0x0009dc00010b7983 */ /* 0x000ee20000300800 */
[----:B--2---:R-:W-:Y:S03]  /*7e560*/  HMMA.16816.F32.BF16 R12, R16, R6, R12 ;  /* 0x00000006100c723c */ /* 0x004fe6000004180c */
[----:B---3--:R-:W-:Y:S01]  /*7e570*/  STL.64 [R1+0x51e0], R10 ;  /* 0x0051e00a01007387 */ /* 0x008fe20000100a00 */
[----:B----4-:R1:W-:Y:S03]  /*7e580*/  STL.64 [R1+0x51d8], R8 ;  /* 0x0051d80801007387 */ /* 0x0103e60000100a00 */
[----:B-1----:R-:W2:Y:S01]  /*7e590*/  LDL.LU R8, [R1+0x990] ;  /* 0x0009900001087983 */ /* 0x002ea20000300800 */
[----:B------:R-:W2:Y:S02]  /*7e5a0*/  LDL.LU R9, [R1+0x994] ;  /* 0x0009940001097983 */ /* 0x000ea40000300800 */
[----:B------:R-:W2:Y:S02]  /*7e5b0*/  LDL.LU R10, [R1+0x998] ;  /* 0x00099800010a7983 */ /* 0x000ea40000300800 */
[----:B------:R-:W2:Y:S01]  /*7e5c0*/  LDL.LU R11, [R1+0x99c] ;  /* 0x00099c00010b7983 */ /* 0x000ea20000300800 */
[----:B------:R-:W-:Y:S01]  /*7e5d0*/  STL [R1+0x50e8], R0 ;  /* 0x0050e80001007387 */ /* 0x000fe20000100800 */
[----:B0-----:R0:W-:Y:S02]  /*7e5e0*/  STL.64 [R1+0x5058], R26 ;  /* 0x0050581a01007387 */ /* 0x0011e40000100a00 */
[----:B------:R-:W-:Y:S07]  /*7e5f0*/  STL.64 [R1+0x5050], R24 ;  /* 0x0050501801007387 */ /* 0x000fee0000100a00 */
[----:B------:R-:W-:Y:S01]  /*7e600*/  STL.64 [R1+0x5e0], R12 ;  /* 0x0005e00c01007387 */ /* 0x000fe20000100a00 */
[----:B------:R1:W-:Y:S01]  /*7e610*/  STL.64 [R1+0x5e8], R14 ;  /* 0x0005e80e01007387 */ /* 0x0003e20000100a00 */
[----:B0-----:R-:W-:-:S02]  /*7e620*/  IMAD.MOV.U32 R26, RZ, RZ, R3 ;  /* 0x000000ffff1a7224 */ /* 0x001fc400078e0003 */
[----:B------:R-:W-:Y:S02]  /*7e630*/  IMAD.MOV.U32 R27, RZ, RZ, R2 ;  /* 0x000000ffff1b7224 */ /* 0x000fe400078e0002 */
[----:B------:R-:W-:Y:S01]  /*7e640*/  IMAD.MOV.U32 R3, RZ, RZ, R6 ;  /* 0x000000ffff037224 */ /* 0x000fe200078e0006 */
[----:B-1----:R-:W3:Y:S01]  /*7e650*/  LDL.LU.64 R14, [R1+0x5220] ;  /* 0x00522000010e7983 */ /* 0x002ee20000300a00 */
[----:B------:R-:W-:Y:S02]  /*7e660*/  IMAD.MOV.U32 R2, RZ, RZ, R7 ;  /* 0x000000ffff027224 */ /* 0x000fe400078e0007 */
        /* <DEDUP_REMOVED lines=11> */
[----:B------:R-:W4:Y:S02]  /*7e720*/  LDL.LU.64 R12, [R1+0x51f8] ;  /* 0x0051f800010c7983 */ /* 0x000f240000300a00 */
[C---:B----4-:R-:W-:Y:S01]  /*7e730*/  HMMA.16816.F32.BF16 R12, R16.reuse, R22, R12 ;  /* 0x00000016100c723c */ /* 0x050fe2000004180c */
[----:B---3--:R-:W-:Y:S01]  /*7e740*/  STL.64 [R1+0x5178], R6 ;  /* 0x0051780601007387 */ /* 0x008fe20000100a00 */
[----:B------:R0:W-:Y:S03]  /*7e750*/  STL.64 [R1+0x5170], R4 ;  /* 0x0051700401007387 */ /* 0x0001e60000100a00 */
[----:B0-----:R-:W3:Y:S01]  /*7e760*/  LDL.LU R4, [R1+0xa10] ;  /* 0x000a100001047983 */ /* 0x001ee20000300800 */
[----:B------:R-:W3:Y:S02]  /*7e770*/  LDL.LU R5, [R1+0xa14] ;  /* 0x000a140001057983 */ /* 0x000ee40000300800 */
[----:B------:R-:W3:Y:S02]  /*7e780*/  LDL.LU R6, [R1+0xa18] ;  /* 0x000a180001067983 */ /* 0x000ee40000300800 */
[----:B------:R-:W3:Y:S11]  /*7e790*/  LDL.LU R7, [R1+0xa1c] ;  /* 0x000a1c0001077983 */ /* 0x000ef60000300800 */
[----:B------:R-:W-:Y:S02]  /*7e7a0*/  @!UPT UIADD3 URZ, URZ, URZ, URZ ;  /* 0x0000003f3f3ff290 */ /* 0x000fe4000fffe03f */
[----:B------:R0:W-:Y:S01]  /*7e7b0*/  STL.64 [R1+0x5c0], R12 ;  /* 0x0005c00c01007387 */ /* 0x0001e20000100a00 */
[----:B------:R1:W-:Y:S02]  /*7e7c0*/  STL.64 [R1+0x5c8], R14 ;  /* 0x0005c80e01007387 */ /* 0x0003e40000100a00 */
[----:B0-----:R-:W-:Y:S01]  /*7e7d0*/  IMAD.MOV.U32 R13, RZ, RZ, R22 ;  /* 0x000000ffff0d7224 */ /* 0x001fe200078e0016 */
[----:B-1----:R-:W4:Y:S01]  /*7e7e0*/  LDL.LU.64 R14, [R1+0x51f0] ;  /* 0x0051f000010e7983 */ /* 0x002f220000300a00 */
        /* <DEDUP_REMOVED lines=11> */
[----:B------:R-:W2:Y:S01]  /*7e8a0*/  LDL.LU.64 R20, [R1+0x51c8] ;  /* 0x0051c80001147983 */ /* 0x000ea20000300a00 */
[----:B------:R-:W3:Y:S01]  /*7e8b0*/  LDL R29, [R1+0x33ec] ;  /* 0x0033ec00011d7983 */ /* 0x000ee20000100800 */
[C---:B--2---:R-:W-:Y:S11]  /*7e8c0*/  HMMA.16816.F32.BF16 R20, R16.reuse, R26, R20 ;  /* 0x0000001a1014723c */ /* 0x044ff60000041814 */
        /* <DEDUP_REMOVED lines=16> */
[----:B0-----:R-:W3:Y:S02]  /*7e9d0*/  LDL.LU.64 R22, [R1+0x51a8] ;  /* 0x0051a80001167983 */ /* 0x001ee40000300a00 */
[----:B---3--:R-:W-:Y:S11]  /*7e9e0*/  HMMA.16816.F32.BF16 R24, R16, R22, R24 ;  /* 0x000000161018723c */ /* 0x008ff60000041818 */
[----:B------:R-:W-:Y:S11]  /*7e9f0*/  @!UPT UIADD3 URZ, URZ, URZ, URZ ;  /* 0x0000003f3f3ff290 */ /* 0x000ff6000fffe03f */
[----:B------:R-:W-:Y:S01]  /*7ea00*/  @!UPT UIADD3 URZ, URZ, URZ, URZ ;  /* 0x0000003f3f3ff290 */ /* 0x000fe2000fffe03f */
[----:B------:R0:W-:Y:S01]  /*7ea10*/  STL.64 [R1+0x580], R24 ;  /* 0x0005801801007387 */ /* 0x0001e20000100a00 */
[----:B------:R4:W-:Y:S02]  /*7ea20*/  STL.64 [R1+0x588], R26 ;  /* 0x0005881a01007387 */ /* 0x0009e40000100a00 */
[----:B0-----:R-:W-:Y:S02]  /*7ea30*/  IMAD.MOV.U32 R25, RZ, RZ, R22 ;  /* 0x000000ffff197224 */ /* 0x001fe400078e0016 */
[----:B------:R-:W-:Y:S02]  /*7ea40*/  IMAD.MOV.U32 R24, RZ, RZ, R23 ;  /* 0x000000ffff187224 */ /* 0x000fe400078e0017 */
[----:B------:R-:W3:Y:S01]  /*7ea50*/  LDL.LU.64 R22, [R1+0x51a0] ;  /* 0x0051a00001167983 */ /* 0x000ee20000300a00 */
[----:B------:R-:W2:Y:S02]  /*7ea60*/  LDL.LU.64 R20, [R1+0x5198] ;  /* 0x0051980001147983 */ /* 0x000ea40000300a00 */
[----:B----4-:R-:W-:-:S02]  /*7ea70*/  IMAD.MOV.U32 R27, RZ, RZ, R14 ;  /* 0x000000ffff1b7224 */ /* 0x010fc400078e000e */
[----:B------:R-:W-:Y:S02]  /*7ea80*/  STL.64 [R1+0x50f0], R24 ;  /* 0x0050f01801007387 */ /* 0x000fe40000100a00 */
[----:B--2---:R-:W-:Y:S02]  /*7ea90*/  IMAD.MOV.U32 R26, RZ, RZ, R20 ;  /* 0x000000ffff1a7224 */ /* 0x004fe400078e0014 */
[----:B------:R-:W2:Y:S01]  /*7eaa0*/  LDL.LU R20, [R1+0x5194] ;  /* 0x0051940001147983 */ /* 0x000ea20000300800 */
[----:B------:R-:W4:Y:S02]  /*7eab0*/  LDL.LU R14, [R1+0x5190] ;  /* 0x00519000010e7983 */ /* 0x000f240000300800 */
[----:B------:R0:W-:Y:S02]  /*7eac0*/  STL.64 [R1+0x5100], R26 ;  /* 0x0051001a01007387 */ /* 0x0001e40000100a00 */
[----:B0-----:R-:W-:Y:S02]  /*7ead0*/  IMAD.MOV.U32 R26, RZ, RZ, R15 ;  /* 0x000000ffff1a7224 */ /* 0x001fe400078e000f */
[----:B------:R-:W4:Y:S01]  /*7eae0*/  LDL.LU R15, [R1+0x518c] ;  /* 0x00518c00010f7983 */ /* 0x000f220000300800 */
[----:B------:R-:W-:-:S02]  /*7eaf0*/  IMAD.MOV.U32 R27, RZ, RZ, R21 ;  /* 0x000000ffff1b7224 */ /* 0x000fc400078e0015 */
[----:B------:R-:W2:Y:S03]  /*7eb00*/  LDL.LU R21, [R1+0x5188] ;  /* 0x0051880001157983 */ /* 0x000ea60000300800 */
[----:B------:R0:W-:Y:S02]  /*7eb10*/  STL.64 [R1+0x5118], R26 ;  /* 0x0051181a01007387 */ /* 0x0001e40000100a00 */
[----:B0-----:R-:W-:Y:S02]  /*7eb20*/  IMAD.MOV.U32 R26, RZ, RZ, R10 ;  /* 0x000000ffff1a7224 */ /* 0x001fe400078e000a */
[----:B------:R-:W-:Y:S01]  /*7eb30*/  IMAD.MOV.U32 R27, RZ, RZ, R11 ;  /* 0x000000ffff1b7224 */ /* 0x000fe200078e000b */
[----:B------:R-:W2:Y:S01]  /*7eb40*/  LDL.LU R10, [R1+0x5184] ;  /* 0x00518400010a7983 */ /* 0x000ea20000300800 */
[----:B------:R-:W2:Y:S03]  /*7eb50*/  LDL.LU R11, [R1+0x5180] ;  /* 0x00518000010b7983 */ /* 0x000ea60000300800 */
[----:B------:R3:W-:Y:S02]  /*7eb60*/  STL.64 [R1+0x5130], R26 ;  /* 0x0051301a01007387 */ /* 0x0007e40000100a00 */
[----:B---3--:R-:W-:-:S02]  /*7eb70*/  IMAD.MOV.U32 R26, RZ, RZ, R23 ;  /* 0x000000ffff1a7224 */ /* 0x008fc400078e0017 */
[----:B------:R-:W-:-:S05]  /*7eb80*/  IMAD.MOV.U32 R27, RZ, RZ, R22 ;  /* 0x000000ffff1b7224 */ /* 0x000fca00078e0016 */
[----:B------:R2:W-:Y:S01]  /*7eb90*/  STL.64 [R1+0x5148], R26 ;  /* 0x0051481a01007387 */ /* 0x0005e20000100a00 */
[C---:B----4-:R-:W-:Y:S01]  /*7eba0*/  HMMA.16816.F32.BF16 R4, R16.reuse, R14, R4 ;  /* 0x0000000e1004723c */ /* 0x050fe20000041804 */
[----:B--2---:R-:W-:Y:S02]  /*7ebb0*/  IMAD.MOV.U32 R27, RZ, RZ, R20 ;  /* 0x000000ffff1b7224 */ /* 0x004fe400078e0014 */
        /* <DEDUP_REMOVED lines=8> */
[----:B0-----:R-:W3:Y:S01]  /*7ec40*/  LDL.LU R4, [R1+0xa40] ;  /* 0x000a400001047983 */ /* 0x001ee20000300800 */
[----:B------:R-:W3:Y:S02]  /*7ec50*/  LDL.LU R5, [R1+0xa44] ;  /* 0x000a440001057983 */ /* 0x000ee40000300800 */
[----:B-1----:R-:W3:Y:S02]  /*7ec60*/  LDL.LU R6, [R1+0xa48] ;  /* 0x000a480001067983 */ /* 0x002ee40000300800 */
[----:B------:R-:W3:Y:S01]  /*7ec70*/  LDL.LU R7, [R1+0xa4c] ;  /* 0x000a4c0001077983 */ /* 0x000ee20000300800 */
[----:B------:R-:W-:Y:S01]  /*7ec80*/  STL.64 [R1+0x5070], R14 ;  /* 0x0050700e01007387 */ /* 0x000fe20000100a00 */
[----:B------:R0:W-:Y:S03]  /*7ec90*/  STL.64 [R1+0x50f8], R12 ;  /* 0x0050f80c01007387 */ /* 0x0001e60000100a00 */
        /* <DEDUP_REMOVED lines=14> */
[----:B------:R-:W4:Y:S02]  /*7ed80*/  LDL.LU R14, [R1+0xaa8] ;  /* 0x000aa800010e7983 */ /* 0x000f240000300800 */
[----:B------:R-:W4:Y:S01]  /*7ed90*/  LDL.LU R15, [R1+0xaac] ;  /* 0x000aac00010f7983 */ /* 0x000f220000300800 */
[C---:B---3--:R-:W-:Y:S01]  /*7eda0*/  HMMA.16816.F32.BF16 R4, R16.reuse, R10, R4 ;  /* 0x0000000a1004723c */ /* 0x048fe20000041804 */
[----:B----4-:R-:W-:Y:S01]  /*7edb0*/  STL.64 [R1+0x5140], R14 ;  /* 0x0051400e01007387 */ /* 0x010fe20000100a00 */
        /* <DEDUP_REMOVED lines=14> */
[----:B------:R-:W4:Y:S02]  /*7eea0*/  LDL.LU.64 R4, [R1+0x5170] ;  /* 0x0051700001047983 */ /* 0x000f240000300a00 */
[----:B------:R-:W-:Y:S01]  /*7eeb0*/  STL.64 [R1+0x5068], R10 ;  /* 0x0050680a01007387 */ /* 0x000fe20000100a00 */
[----:B---3--:R-:W-:Y:S01]  /*7eec0*/  HMMA.16816.F32.BF16 R16, R16, R6, R20 ;  /* 0x000000061010723c */ /* 0x008fe20000041814 */
[----:B------:R-:W2:Y:S01]  /*7eed0*/  LDL.LU.64 R22, [R1+0x5168] ;  /* 0x0051680001167983 */ /* 0x000ea20000300a00 */
[----:B------:R-:W2:Y:S11]  /*7eee0*/  LDL.LU.64 R20, [R1+0x5160] ;  /* 0x0051600001147983 */ /* 0x000eb60000300a00 */
[----:B------:R-:W-:Y:S10]  /*7eef0*/  @!UPT UIADD3 URZ, URZ, URZ, URZ ;  /* 0x0000003f3f3ff290 */ /* 0x000ff4000fffe03f */
[----:B------:R0:W-:Y:S01]  /*7ef00*/  STL.64 [R1+0x450], R16 ;  /* 0x0004501001007387 */ /* 0x0001e20000100a00 */
[----:B------:R1:W-:Y:S03]  /*7ef10*/  STL.64 [R1+0x458], R18 ;  /* 0x0004581201007387 */ /* 0x0003e60000100a00 */
[----:B0-----:R-:W3:Y:S01]  /*7ef20*/  LDL.LU R16, [R1+0xb00] ;  /* 0x000b000001107983 */ /* 0x001ee20000300800 */
[----:B------:R-:W3:Y:S02]  /*7ef30*/  LDL.LU R17, [R1+0xb04] ;  /* 0x000b040001117983 */ /* 0x000ee40000300800 */
[----:B-1----:R-:W3:Y:S02]  /*7ef40*/  LDL.LU R18, [R1+0xb08] ;  /* 0x000b080001127983 */ /* 0x002ee40000300800 */
[----:B------:R-:W3:Y:S01]  /*7ef50*/  LDL.LU R19, [R1+0xb0c] ;  /* 0x000b0c0001137983 */ /* 0x000ee20000300800 */
[----:B------:R-:W-:Y:S01]  /*7ef60*/  STL.64 [R1+0x5060], R6 ;  /* 0x0050600601007387 */ /* 0x000fe20000100a00 */
[C---:B--2---:R-:W-:Y:S03]  /*7ef70*/  HMMA.16816.F32.BF16 R24, R20.reuse, R26, R12 ;  /* 0x0000001a1418723c */ /* 0x044fe6000004180c */
[----:B------:R-:W2:Y:S01]  /*7ef80*/  LDL.LU.64 R14, [R1+0x5158] ;  /* 0x00515800010e7983 */ /* 0x000ea20000300a00 */
[----:B------:R-:W2:Y:S11]  /*7ef90*/  LDL.LU.64 R12, [R1+0x5150] ;  /* 0x00515000010c7983 */ /* 0x000eb60000300a00 */
[----:B------:R-:W-:Y:S08]  /*7efa0*/  @!UPT UIADD3 URZ, URZ, URZ, URZ ;  /* 0x0000003f3f3ff290 */ /* 0x000ff0000fffe03f */
        /* <DEDUP_REMOVED lines=17> */
[----:B--2---:R-:W-:Y:S02]  /*7f0c0*/  HMMA.16816.F32.BF16 R24, R20, R26, R12 ;  /* 0x0000001a1418723c */ /* 0x004fe4000004180c */
[----:B------:R-:W2:Y:S01]  /*7f0d0*/  LDL.LU.64 R14, [R1+0x5110] ;  /* 0x00511000010e7983 */ /* 0x000ea20000300a00 */
[----:B------:R-:W2:Y:S11]  /*7f0e0*/  LDL.LU.64 R12, [R1+0x5108] ;  /* 0x00510800010c7983 */ /* 0x000eb60000300a00 */
[----:B------:R-:W-:Y:S09]  /*7f0f0*/  @!UPT UIADD3 URZ, URZ, URZ, URZ ;  /* 0x0000003f3f3ff290 */ /* 0x000ff2000fffe03f */
[----:B------:R-:W-:Y:S01]  /*7f100*/  STL.64 [R1+0x320], R24 ;  /* 0x0003201801007387 */ /* 0x000fe20000100a00 */
[----:B------:R0:W-:Y:S03]  /*7f110*/  STL.64 [R1+0x328], R26 ;  /* 0x0003281a01007387 */ /* 0x0001e60000100a00 */
[----:B0-----:R-:W2:Y:S01]  /*7f120*/  LDL.LU.64 R26, [R1+0x5100] ;  /* 0x00510000011a7983 */ /* 0x001ea20000300a00 */
[----:B------:R-:W-:Y:S02]  /*7f130*/  IMAD.MOV.U32 R10, RZ, RZ, R9 ;  /* 0x000000ffff0a7224 */ /* 0x000fe400078e0009 */
[----:B------:R-:W-:-:S07]  /*7f140*/  IMAD.MOV.U32 R11, RZ, RZ, R8 ;  /* 0x000000ffff0b7224 */ /* 0x000fce00078e0008 */
[C---:B---3--:R-:W-:Y:S08]  /*7f150*/  HMMA.16816.F32.BF16 R16, R20.reuse, R10, R16 ;  /* 0x0000000a1410723c */ /* 0x048ff00000041810 */
[----:B--2---:R-:W-:Y:S01]  /*7f160*/  HMMA.16816.F32.BF16 R24, R20, R26, R12 ;  /* 0x0000001a1418723c */ /* 0x004fe2000004180c */
[----:B------:R-:W2:Y:S11]  /*7f170*/  LDL.LU.64 R12, [R1+0x50f8] ;  /* 0x0050f800010c7983 */ /* 0x000eb60000300a00 */
[----:B------:R-:W-:Y:S11]  /*7f180*/  @!UPT UIADD3 URZ, URZ, URZ, URZ ;  /* 0x0000003f3f3ff290 */ /* 0x000ff6000fffe03f */
[----:B------:R0:W-:Y:S01]  /*7f190*/  STL.64 [R1+0x310], R24 ;  /* 0x0003101801007387 */ /* 0x0001e20000100a00 */
[----:B------:R1:W-:Y:S03]  /*7f1a0*/  STL.64 [R1+0x318], R26 ;  /* 0x0003181a01007387 */ /* 0x0003e60000100a00 */
[----:B0-----:R-:W3:Y:S01]  /*7f1b0*/  LDL.LU.64 R24, [R1+0x50f0] ;  /* 0x0050f00001187983 */ /* 0x001ee20000300a00 */
[----:B------:R-:W3:Y:S02]  /*7f1c0*/  LDL.LU R8, [R1+0xbf0] ;  /* 0x000bf00001087983 */ /* 0x000ee40000300800 */
[----:B------:R-:W-:Y:S02]  /*7f1d0*/  STL.64 [R1+0x300], R16 ;  /* 0x0003001001007387 */ /* 0x000fe40000100a00 */
[----:B------:R-:W-:Y:S01]  /*7f1e0*/  STL.64 [R1+0x308], R18 ;  /* 0x0003081201007387 */ /* 0x000fe20000100a00 */
[----:B------:R-:W3:Y:S01]  /*7f1f0*/  LDL.LU R9, [R1+0xbf4] ;  /* 0x000bf40001097983 */ /* 0x000ee20000300800 */
[----:B------:R-:W3:Y:S02]  /*7f200*/  LDL.LU R10, [R1+0xbf8] ;  /* 0x000bf800010a7983 */ /* 0x000ee40000300800 */
[----:B------:R-:W3:Y:S02]  /*7f210*/  LDL.LU R11, [R1+0xbfc] ;  /* 0x000bfc00010b7983 */ /* 0x000ee40000300800 */
[----:B-1----:R-:W-:-:S02]  /*7f220*/  IMAD.MOV.U32 R26, RZ, RZ, R0 ;  /* 0x000000ffff1a7224 */ /* 0x002fc400078e0000 */
[----:B------:R-:W-:Y:S01]  /*7f230*/  IMAD.MOV.U32 R27, RZ, RZ, R28 ;  /* 0x000000ffff1b7224 */ /* 0x000fe200078e001c */
[----:B------:R-:W3:Y:S01]  /*7f240*/  LDL.LU R0, [R1+0x50e8] ;  /* 0x0050e80001007983 */ /* 0x000ee20000300800 */
[----:B----4-:R-:W-:Y:S02]  /*7f250*/  IMAD.MOV.U32 R6, RZ, RZ, R5 ;  /* 0x000000ffff067224 */ /* 0x010fe400078e0005 */
[----:B------:R-:W-:Y:S01]  /*7f260*/  IMAD.MOV.U32 R7, RZ, RZ, R4 ;  /* 0x000000ffff077224 */ /* 0x000fe200078e0004 */
[----:B------:R2:W-:Y:S02]  /*7f270*/  STL.64 [R1+0x50b0], R26 ;  /* 0x0050b01a01007387 */ /* 0x0005e40000100a00 */
[----:B--2---:R-:W-:Y:S02]  /*7f280*/  IMAD.MOV.U32 R26, RZ, RZ, R13 ;  /* 0x000000ffff1a7224 */ /* 0x004fe400078e000d */
[----:B------:R-:W-:Y:S02]  /*7f290*/  IMAD.MOV.U32 R27, RZ, RZ, R12 ;  /* 0x000000ffff1b7224 */ /* 0x000fe400078e000c */
[----:B---3--:R-:W-:-:S02]  /*7f2a0*/  IMAD.MOV.U32 R15, RZ, RZ, R24 ;  /* 0x000000ffff0f7224 */ /* 0x008fc400078e0018 */
[----:B------:R-:W-:Y:S01]  /*7f2b0*/  IMAD.MOV.U32 R14, RZ, RZ, R25 ;  /* 0x000000ffff0e7224 */ /* 0x000fe200078e0019 */
[----:B------:R-:W-:Y:S01]  /*7f2c0*/  STL.64 [R1+0x5080], R10 ;  /* 0x0050800a01007387 */ /* 0x000fe20000100a00 */
[----:B------:R-:W-:Y:S02]  /*7f2d0*/  STL.64 [R1+0x5078], R8 ;  /* 0x0050780801007387 */ /* 0x000fe40000100a00 */
[----:B------:R0:W-:Y:S02]  /*7f2e0*/  STL.64 [R1+0x50c8], R26 ;  /* 0x0050c81a01007387 */ /* 0x0001e40000100a00 */
[----:B------:R-:W-:Y:S01]  /*7f2f0*/  STL.64 [R1+0x50d0], R6 ;  /* 0x0050d00601007387 */ /* 0x000fe20000100a00 */
[----:B------:R-:W2:Y:S01]  /*7f300*/  LDL.LU R24, [R1+0xb50] ;  /* 0x000b500001187983 */ /* 0x000ea20000300800 */
[----:B------:R-:W2:Y:S03]  /*7f310*/  LDL.LU R25, [R1+0xb54] ;  /* 0x000b540001197983 */ /* 0x000ea60000300800 */
[----:B------:R-:W1:Y:S04]  /*7f320*/  LDSM.16.MT88.4 R16, [R0+0x22180] ;  /* 0x022180000010783b */ /* 0x000e680000004200 */
[----:B0-----:R-:W3:Y:S01]  /*7f330*/  LDL.LU R26, [R1+0xb58] ;  /* 0x000b5800011a7983 */ /* 0x001ee20000300800 */
[----:B------:R-:W3:Y:S03]  /*7f340*/  LDL.LU R27, [R1+0xb5c] ;  /* 0x000b5c00011b7983 */ /* 0x000ee60000300800 */
[----:B---3--:R-:W-:Y:S01]  /*7f350*/  STL.64 [R1+0x50e0], R26 ;  /* 0x0050e01a01007387 */ /* 0x008fe20000100a00 */
[----:B--2---:R0:W-:Y:S03]  /*7f360*/  STL.64 [R1+0x50d8], R24 ;  /* 0x0050d81801007387 */ /* 0x0041e60000100a00 */
[----:B0-----:R-:W2:Y:S01]  /*7f370*/  LDL.LU R24, [R1+0xb30] ;  /* 0x000b300001187983 */ /* 0x001ea20000300800 */
[----:B------:R-:W2:Y:S02]  /*7f380*/  LDL.LU R25, [R1+0xb34] ;  /* 0x000b340001197983 */ /* 0x000ea40000300800 */
[----:B------:R-:W2:Y:S02]  /*7f390*/  LDL.LU R26, [R1+0xb38] ;  /* 0x000b3800011a7983 */ /* 0x000ea40000300800 */
[----:B------:R-:W2:Y:S01]  /*7f3a0*/  LDL.LU R27, [R1+0xb3c] ;  /* 0x000b3c00011b7983 */ /* 0x000ea20000300800 */
[----:B------:R0:W-:Y:S04]  /*7f3b0*/  STL.64 [R1+0x5088], R14 ;  /* 0x0050880e01007387 */ /* 0x0001e80000100a00 */
[----:B0-----:R-:W3:Y:S04]  /*7f3c0*/  LDL.64 R14, [R1+0x88] ;  /* 0x00008800010e7983 */ /* 0x001ee80000100a00 */
[----:B---3--:R0:W-:Y:S01]  /*7f3d0*/  STL.64 [R1+0x50a8], R14 ;  /* 0x0050a80e01007387 */ /* 0x0081e20000100a00 */
[----:B------:R-:W3:Y:S02]  /*7f3e0*/  LDL.LU R12, [R1+0xb80] ;  /* 0x000b8000010c7983 */ /* 0x000ee40000300800 */
[----:B------:R-:W3:Y:S01]  /*7f3f0*/  LDL.LU R13, [R1+0xb84] ;  /* 0x000b8400010d7983 */ /* 0x000ee20000300800 */
[----:B0-----:R-:W4:Y:S01]  /*7f400*/  LDL.LU R14, [R1+0xb88] ;  /* 0x000b8800010e7983 */ /* 0x001f220000300800 */
        /* <DEDUP_REMOVED lines=9> */
[----:B------:R-:W4:Y:S01]  /*7f4a0*/  LDL.LU R8, [R1+0xbd0] ;  /* 0x000bd00001087983 */ /* 0x000f220000300800 */
[----:B------:R-:W4:Y:S02]  /*7f4b0*/  LDL.LU R9, [R1+0xbd4] ;  /* 0x000bd40001097983 */ /* 0x000f240000300800 */
[----:B------:R-:W3:Y:S02]  /*7f4c0*/  LDL.LU R10, [R1+0xbd8] ;  /* 0x000bd800010a7983 */ /* 0x000ee40000300800 */
[----:B------:R-:W3:Y:S01]  /*7f4d0*/  LDL.LU R11, [R1+0xbdc] ;  /* 0x000bdc00010b7983 */ /* 0x000ee20000300800 */
[C---:B--2---:R-:W-:Y:S01]  /*7f4e0*/  HMMA.16816.F32.BF16 R4, R20.reuse, R6, R24 ;  /* 0x000000061404723c */ /* 0x044fe20000041818 */
[----:B---3--:R-:W-:Y:S01]  /*7f4f0*/  STL.64 [R1+0x5098], R10 ;  /* 0x0050980a01007387 */ /* 0x008fe20000100a00 */
[----:B----4-:R0:W-:Y:S03]  /*7f500*/  STL.64 [R1+0x5090], R8 ;  /* 0x0050900801007387 */ /* 0x0101e60000100a00 */
[----:B0-----:R-:W2:Y:S01]  /*7f510*/  LDL.LU R8, [R1+0xbb0] ;  /* 0x000bb00001087983 */ /* 0x001ea20000300800 */
[----:B------:R-:W2:Y:S02]  /*7f520*/  LDL.LU R9, [R1+0xbb4] ;  /* 0x000bb40001097983 */ /* 0x000ea40000300800 */
[----:B------:R-:W2:Y:S02]  /*7f530*/  LDL.LU R10, [R1+0xbb8] ;  /* 0x000bb800010a7983 */ /* 0x000ea40000300800 */
[----:B------:R-:W2:Y:S01]  /*7f540*/  LDL.LU R11, [R1+0xbbc] ;  /* 0x000bbc00010b7983 */ /* 0x000ea20000300800 */
[----:B-1----:R-:W-:Y:S01]  /*7f550*/  STL.64 [R1+0x4f58], R18 ;  /* 0x004f581201007387 */ /* 0x002fe20000100a00 */
[----:B------:R0:W-:Y:S03]  /*7f560*/  STL.64 [R1+0x4f50], R16 ;  /* 0x004f501001007387 */ /* 0x0001e60000100a00 */
[----:B0-----:R-:W3:Y:S01]  /*7f570*/  LDL.LU R16, [R1+0xb90] ;  /* 0x000b900001107983 */ /* 0x001ee20000300800 */
[----:B------:R-:W3:Y:S02]  /*7f580*/  LDL.LU R17, [R1+0xb94] ;  /* 0x000b940001117983 */ /* 0x000ee40000300800 */
[----:B------:R-:W3:Y:S02]  /*7f590*/  LDL.LU R18, [R1+0xb98] ;  /* 0x000b980001127983 */ /* 0x000ee40000300800 */
[----:B------:R-:W3:Y:S01]  /*7f5a0*/  LDL.LU R19, [R1+0xb9c] ;  /* 0x000b9c0001137983 */ /* 0x000ee20000300800 */
[----:B------:R-:W-:Y:S01]  /*7f5b0*/  STL [R1+0x4548], R0 ;  /* 0x0045480001007387 */ /* 0x000fe20000100800 */
        /* <DEDUP_REMOVED lines=8> */
[----:B------:R0:W-:Y:S01]  /*7f640*/  STL.64 [R1+0x2e0], R4 ;  /* 0x0002e00401007387 */ /* 0x0001e20000100a00 */
[----:B------:R1:W-:Y:S03]  /*7f650*/  STL.64 [R1+0x2e8], R6 ;  /* 0x0002e80601007387 */ /* 0x0003e60000100a00 */
[----:B0-----:R-:W2:Y:S01]  /*7f660*/  LDL.LU R4, [R1+0xc20] ;  /* 0x000c200001047983 */ /* 0x001ea20000300800 */
[----:B------:R-:W2:Y:S02]  /*7f670*/  LDL.LU R5, [R1+0xc24] ;  /* 0x000c240001057983 */ /* 0x000ea40000300800 */
[----:B-1----:R-:W2:Y:S02]  /*7f680*/  LDL.LU R6, [R1+0xc28] ;  /* 0x000c280001067983 */ /* 0x002ea40000300800 */
[----:B------:R-:W2:Y:S01]  /*7f690*/  LDL.LU R7, [R1+0xc2c] ;  /* 0x000c2c0001077983 */ /* 0x000ea20000300800 */
[C---:B----4-:R-:W-:Y:S01]  /*7f6a0*/  HMMA.16816.F32.BF16 R24, R20.reuse, R26, R12 ;  /* 0x0000001a1418723c */ /* 0x050fe2000004180c */
[----:B------:R-:W4:Y:S01]  /*7f6b0*/  LDL.LU.64 R14, [R1+0x50c0] ;  /* 0x0050c000010e7983 */ /* 0x000f220000300a00 */
[----:B------:R-:W4:Y:S11]  /*7f6c0*/  LDL.LU.64 R12, [R1+0x50b8] ;  /* 0x0050b800010c7983 */ /* 0x000f360000300a00 */
[----:B------:R-:W-:Y:S10]  /*7f6d0*/  @!UPT UIADD3 URZ, URZ, URZ, URZ ;  /* 0x0000003f3f3ff290 */ /* 0x000ff4000fffe03f */
[----:B------:R-:W-:Y:S01]  /*7f6e0*/  STL.64 [R1+0x2d0], R24 ;  /* 0x0002d01801007387 */ /* 0x000fe20000100a00 */
[----:B------:R0:W-:Y:S03]  /*7f6f0*/  STL.64 [R1+0x2d8], R26 ;  /* 0x0002d81a01007387 */ /* 0x0001e60000100a00 */
[----:B0-----:R-:W4:Y:S02]  /*7f700*/  LDL.LU.64 R26, [R1+0x50b0] ;  /* 0x0050b000011a7983 */ /* 0x001f240000300a00 */
[C---:B----4-:R-:W-:Y:S02]  /*7f710*/  HMMA.16816.F32.BF16 R24, R20.reuse, R26, R12 ;  /* 0x0000001a1418723c */ /* 0x050fe4000004180c */
[----:B------:R-:W2:Y:S11]  /*7f720*/  LDL.LU.64 R14, [R1+0x50a8] ;  /* 0x0050a800010e7983 */ /* 0x000eb60000300a00 */
[----:B------:R-:W-:Y:S10]  /*7f730*/  @!UPT UIADD3 URZ, URZ, URZ, URZ ;  /* 0x0000003f3f3ff290 */ /* 0x000ff4000fffe03f */
[----:B------:R-:W-:Y:S01]  /*7f740*/  STL.64 [R1+0x2c0], R24 ;  /* 0x0002c01801007387 */ /* 0x000fe20000100a00 */
[----:B------:R0:W-:Y:S03]  /*7f750*/  STL.64 [R1+0x2c8], R26 ;  /* 0x0002c81a01007387 */ /* 0x0001e60000100a00 */
[----:B0-----:R-:W3:Y:S01]  /*7f760*/  LDL.LU.64 R26, [R1+0x50a0] ;  /* 0x0050a000011a7983 */ /* 0x001ee20000300a00 */
[----:B------:R-:W4:Y:S01]  /*7f770*/  LDL.LU R24, [R1+0xc10] ;  /* 0x000c100001187983 */ /* 0x000f220000300800 */
[C---:B---3--:R-:W-:Y:S11]  /*7f780*/  HMMA.16816.F32.BF16 R16, R20.reuse, R26, R16 ;  /* 0x0000001a1410723c */ /* 0x048ff60000041810 */
[----:B------:R-:W-:Y:S11]  /*7f790*/  @!UPT UIADD3 URZ, URZ, URZ, URZ ;  /* 0x0000003f3f3ff290 */ /* 0x000ff6000fffe03f */
[----:B------:R-:W-:Y:S01]  /*7f7a0*/  @!UPT UIADD3 URZ, URZ, URZ, URZ ;  /* 0x0000003f3f3ff290 */ /* 0x000fe2000fffe03f */
[----:B------:R0:W-:Y:S01]  /*7f7b0*/  STL.64 [R1+0x2b0], R16 ;  /* 0x0002b01001007387 */ /* 0x0001e20000100a00 */
[----:B------:R1:W-:Y:S02]  /*7f7c0*/  STL.64 [R1+0x2b8], R18 ;  /* 0x0002b81201007387 */ /* 0x0003e40000100a00 */
[----:B------:R-:W4:Y:S02]  /*7f7d0*/  LDL.LU R25, [R1+0xc14] ;  /* 0x000c140001197983 */ /* 0x000f240000300800 */
[----:B------:R-:W4:Y:S01]  /*7f7e0*/  LDL.LU R26, [R1+0xc18] ;  /* 0x000c1800011a7983 */ /* 0x000f220000300800 */
[----:B------:R-:W4:Y:S04]  /*7f7f0*/  LDL.LU R27, [R1+0xc1c] ;  /* 0x000c1c00011b7983 */ /* 0x000f280000300800 */
[----:B0-----:R-:W3:Y:S01]  /*7f800*/  LDL.LU R16, [R1+0xcb0] ;  /* 0x000cb00001107983 */ /* 0x001ee20000300800 */
[----:B------:R-:W3:Y:S02]  /*7f810*/  LDL.LU R17, [R1+0xcb4] ;  /* 0x000cb40001117983 */ /* 0x000ee40000300800 */
[----:B-1----:R-:W2:Y:S02]  /*7f820*/  LDL.LU R18, [R1+0xcb8] ;  /* 0x000cb80001127983 */ /* 0x002ea40000300800 */
[----:B------:R-:W2:Y:S02]  /*7f830*/  LDL.LU R19, [R1+0xcbc] ;  /* 0x000cbc0001137983 */ /* 0x000ea40000300800 */
[----:B--2---:R0:W-:Y:S01]  /*7f840*/  STL.64 [R1+0x5030], R18 ;  /* 0x0050301201007387 */ /* 0x0041e20000100a00 */
[----:B---3--:R-:W-:Y:S03]  /*7f850*/  STL.64 [R1+0x5028], R16 ;  /* 0x0050281001007387 */ /* 0x008fe60000100a00 */
[----:B0-----:R-:W2:Y:S01]  /*7f860*/  LDL.64 R18, [R1+0x48] ;  /* 0x0000480001127983 */ /* 0x001ea20000100a00 */
[----:B------:R-:W-:Y:S03]  /*7f870*/  HMMA.16816.F32.BF16 R8, R20, R14, R8 ;  /* 0x0000000e1408723c */ /* 0x000fe60000041808 */
[----:B--2---:R0:W-:Y:S04]  /*7f880*/  STL.64 [R1+0x5038], R18 ;  /* 0x0050381201007387 */ /* 0x0041e80000100a00 */
[----:B0-----:R-:W2:Y:S01]  /*7f890*/  LDL.64 R18, [R1+0x58] ;  /* 0x0000580001127983 */ /* 0x001ea20000100a00 */
[----:B------:R-:W-:-:S02]  /*7f8a0*/  IMAD.MOV.U32 R2, RZ, RZ, R14 ;  /* 0x000000ffff027224 */ /* 0x000fc400078e000e */
[----:B------:R-:W-:Y:S01]  /*7f8b0*/  IMAD.MOV.U32 R0, RZ, RZ, R15 ;  /* 0x000000ffff007224 */ /* 0x000fe200078e000f */
[----:B--2---:R0:W-:Y:S04]  /*7f8c0*/  STL.64 [R1+0x5048], R18 ;  /* 0x0050481201007387 */ /* 0x0041e80000100a00 */
[----:B0-----:R-:W2:Y:S08]  /*7f8d0*/  LDL.64 R18, [R1+0x68] ;  /* 0x0000680001127983 */ /* 0x001eb00000100a00 */
[----:B------:R-:W-:Y:S02]  /*7f8e0*/  STL.64 [R1+0x2a0], R8 ;  /* 0x0002a00801007387 */ /* 0x000fe40000100a00 */
[----:B------:R0:W-:Y:S02]  /*7f8f0*/  STL.64 [R1+0x2a8], R10 ;  /* 0x0002a80a01007387 */ /* 0x0001e40000100a00 */
        /* <DEDUP_REMOVED lines=10> */
[C---:B---3--:R-:W-:Y:S11]  /*7f9a0*/  HMMA.16816.F32.BF16 R8, R20.reuse, R14, R8 ;  /* 0x0000000e1408723c */ /* 0x048ff60000041808 */
[----:B------:R-:W-:Y:S11]  /*7f9b0*/  @!UPT UIADD3 URZ, URZ, URZ, URZ ;  /* 0x0000003f3f3ff290 */ /* 0x000ff6000fffe03f */
[----:B------:R-:W-:Y:S01]  /*7f9c0*/  @!UPT UIADD3 URZ, URZ, URZ, URZ ;  /* 0x0000003f3f3ff290 */ /* 0x000fe2000fffe03f */
[----:B------:R-:W-:Y:S01]  /*7f9d0*/  STL.64 [R1+0x280], R8 ;  /* 0x0002800801007387 */ /* 0x000fe20000100a00 */
[----:B------:R0:W-:Y:S03]  /*7f9e0*/  STL.64 [R1+0x288], R10 ;  /* 0x0002880a01007387 */ /* 0x0001e60000100a00 */
[----:B0-----:R-:W3:Y:S01]  /*7f9f0*/  LDL.LU.64 R10, [R1+0x5068] ;  /* 0x00506800010a7983 */ /* 0x001ee20000300a00 */
[----:B------:R0:W-:Y:S03]  /*7fa00*/  STL.64 [R1+0x4ff0], R14 ;  /* 0x004ff00e01007387 */ /* 0x0001e60000100a00 */
[----:B0-----:R-:W2:Y:S01]  /*7fa10*/  LDL.64 R14, [R1+0x18] ;  /* 0x00001800010e7983 */ /* 0x001ea20000100a00 */
[C---:B---3--:R-:W-:Y:S03]  /*7fa20*/  HMMA.16816.F32.BF16 R4, R20.reuse, R10, R4 ;  /* 0x0000000a1404723c */ /* 0x048fe60000041804 */
[----:B--2---:R0:W-:Y:S01]  /*7fa30*/  STL.64 [R1+0x5040], R14 ;  /* 0x0050400e01007387 */ /* 0x0041e20000100a00 */
[----:B------:R-:W2:Y:S02]  /*7fa40*/  LDL.LU R12, [R1+0xc60] ;  /* 0x000c6000010c7983 */ /* 0x000ea40000300800 */
[----:B------:R-:W2:Y:S01]  /*7fa50*/  LDL.LU R13, [R1+0xc64] ;  /* 0x000c6400010d7983 */ /* 0x000ea20000300800 */
[----:B0-----:R-:W2:Y:S01]  /*7fa60*/  LDL.LU R14, [R1+0xc68] ;  /* 0x000c6800010e7983 */ /* 0x001ea20000300800 */
[----:B------:R-:W2:Y:S11]  /*7fa70*/  LDL.LU R15, [R1+0xc6c] ;  /* 0x000c6c00010f7983 */ /* 0x000eb60000300800 */
[----:B------:R-:W-:Y:S04]  /*7fa80*/  @!UPT UIADD3 URZ, URZ, URZ, URZ ;  /* 0x0000003f3f3ff290 */ /* 0x000fe8000fffe03f */
[----:B------:R-:W-:Y:S02]  /*7fa90*/  STL.64 [R1+0x550], R4 ;  /* 0x0005500401007387 */ /* 0x000fe40000100a00 */
[----:B------:R0:W-:Y:S02]  /*7faa0*/  STL.64 [R1+0x558], R6 ;  /* 0x0005580601007387 */ /* 0x0001e40000100a00 */
[----:B0-----:R-:W4:Y:S01]  /*7fab0*/  LDL.LU.64 R6, [R1+0x5060] ;  /* 0x0050600001067983 */ /* 0x001f220000300a00 */
[----:B------:R0:W-:Y:S02]  /*7fac0*/  STL [R1+0x4f6c], R10 ;  /* 0x004f6c0a01007387 */ /* 0x0001e40000100800 */
[----:B------:R1:W-:Y:S02]  /*7fad0*/  STL [R1+0x4f68], R11 ;  /* 0x004f680b01007387 */ /* 0x0003e40000100800 */
[----:B------:R-:W3:Y:S01]  /*7fae0*/  LDL.LU R8, [R1+0xc80] ;  /* 0x000c800001087983 */ /* 0x000ee20000300800 */
[----:B------:R-:W3:Y:S04]  /*7faf0*/  LDL.LU R9, [R1+0xc84] ;  /* 0x000c840001097983 */ /* 0x000ee80000300800 */
[----:B0-----:R-:W3:Y:S01]  /*7fb00*/  LDL.LU R10, [R1+0xc88] ;  /* 0x000c8800010a7983 */ /* 0x001ee20000300800 */
[----:B-1----:R-:W3:Y:S01]  /*7fb10*/  LDL.LU R11, [R1+0xc8c] ;  /* 0x000c8c00010b7983 */ /* 0x002ee20000300800 */
[----:B----4-:R-:W-:Y:S02]  /*7fb20*/  HMMA.16816.F32.BF16 R20, R20, R6, R24 ;  /* 0x000000061414723c */ /* 0x010fe40000041818 */
[----:B------:R-:W4:Y:S01]  /*7fb30*/  LDL.LU.64 R26, [R1+0x5058] ;  /* 0x00505800011a7983 */ /* 0x000f220000300a00 */
[----:B------:R-:W4:Y:S11]  /*7fb40*/  LDL.LU.64 R24, [R1+0x5050] ;  /* 0x0050500001187983 */ /* 0x000f360000300a00 */
[----:B------:R-:W-:Y:S09]  /*7fb50*/  @!UPT UIADD3 URZ, URZ, URZ, URZ ;  /* 0x0000003f3f3ff290 */ /* 0x000ff2000fffe03f */
[----:B------:R0:W-:Y:S01]  /*7fb60*/  STL.64 [R1+0x270], R20 ;  /* 0x0002701401007387 */ /* 0x0001e20000100a00 */
[----:B------:R1:W-:Y:S03]  /*7fb70*/  STL.64 [R1+0x278], R22 ;  /* 0x0002781601007387 */ /* 0x0003e60000100a00 */
[----:B0-----:R-:W2:Y:S01]  /*7fb80*/  LDL.LU R20, [R1+0xcf0] ;  /* 0x000cf00001147983 */ /* 0x001ea20000300800 */
[----:B------:R-:W2:Y:S02]  /*7fb90*/  LDL.LU R21, [R1+0xcf4] ;  /* 0x000cf40001157983 */ /* 0x000ea40000300800 */
[----:B-1----:R-:W2:Y:S02]  /*7fba0*/  LDL.LU R22, [R1+0xcf8] ;  /* 0x000cf80001167983 */ /* 0x002ea40000300800 */
[----:B------:R-:W2:Y:S01]  /*7fbb0*/  LDL.LU R23, [R1+0xcfc] ;  /* 0x000cfc0001177983 */ /* 0x000ea20000300800 */
[----:B------:R0:W-:Y:S01]  /*7fbc0*/  STL.64 [R1+0x4f60], R6 ;  /* 0x004f600601007387 */ /* 0x0001e20000100a00 */
[----:B------:R-:W4:Y:S02]  /*7fbd0*/  LDL.LU R4, [R1+0xc40] ;  /* 0x000c400001047983 */ /* 0x000f240000300800 */
[----:B------:R-:W4:Y:S01]  /*7fbe0*/  LDL.LU R5, [R1+0xc44] ;  /* 0x000c440001057983 */ /* 0x000f220000300800 */
[----:B0-----:R-:W4:Y:S01]  /*7fbf0*/  LDL.LU R6, [R1+0xc48] ;  /* 0x000c480001067983 */ /* 0x001f220000300800 */
[----:B------:R-:W4:Y:S02]  /*7fc00*/  LDL.LU R7, [R1+0xc4c] ;  /* 0x000c4c0001077983 */ /* 0x000f240000300800 */
[----:B------:R-:W-:Y:S01]  /*7fc10*/  IMAD.MOV.U32 R3, RZ, RZ, R19 ;  /* 0x000000ffff037224 */ /* 0x000fe200078e0013 */
[C---:B----4-:R-:W-:Y:S11]  /*7fc20*/  HMMA.16816.F32.BF16 R4, R24.reuse, R18, R4 ;  /* 0x000000121804723c */ /* 0x050ff60000041804 */
[----:B------:R-:W-:Y:S11]  /*7fc30*/  @!UPT UIADD3 URZ, URZ, URZ, URZ ;  /* 0x0000003f3f3ff290 */ /* 0x000ff6000fffe03f */
[----:B------:R-:W-:Y:S01]  /*7fc40*/  @!UPT UIADD3 URZ, URZ, URZ, URZ ;  /* 0x0000003f3f3ff290 */ /* 0x000fe2000fffe03f */
[----:B------:R0:W-:Y:S01]  /*7fc50*/  STL.64 [R1+0x260], R4 ;  /* 0x0002600401007387 */ /* 0x0001e20000100a00 */
[----:B------:R1:W-:Y:S02]  /*7fc60*/  STL.64 [R1+0x268], R6 ;  /* 0x0002680601007387 */ /* 0x0003e40000100a00 */
[----:B0-----:R-:W-:Y:S02]  /*7fc70*/  IMAD.MOV.U32 R4, RZ, RZ, R18 ;  /* 0x000000ffff047224 */ /* 0x001fe400078e0012 */
[----:B------:R-:W2:Y:S01]  /*7fc80*/  LDL.LU.64 R18, [R1+0x5048] ;  /* 0x0050480001127983 */ /* 0x000ea20000300a00 */
[----:B------:R-:W-:Y:S01]  /*7fc90*/  STL [R1+0x4f80], R3 ;  /* 0x004f800301007387 */ /* 0x000fe20000100800 */
[C---:B--2---:R-:W-:Y:S01]  /*7fca0*/  HMMA.16816.F32.BF16 R12, R24.reuse, R18, R12 ;  /* 0x00000012180c723c */ /* 0x044fe2000004180c */
[----:B-1----:R-:W-:Y:S02]  /*7fcb0*/  IMAD.MOV.U32 R6, RZ, RZ, R18 ;  /* 0x000000ffff067224 */ /* 0x002fe400078e0012 */
[----:B------:R-:W-:Y:S11]  /*7fcc0*/  IMAD.MOV.U32 R5, RZ, RZ, R19 ;  /* 0x000000ffff057224 */ /* 0x000ff600078e0013 */
[----:B------:R-:W-:Y:S09]  /*7fcd0*/  @!UPT UIADD3 URZ, URZ, URZ, URZ ;  /* 0x0000003f3f3ff290 */ /* 0x000ff2000fffe03f */
[----:B------:R-:W-:Y:S01]  /*7fce0*/  STL.64 [R1+0x250], R12 ;  /* 0x0002500c01007387 */ /* 0x000fe20000100a00 */
[----:B------:R0:W-:Y:S03]  /*7fcf0*/  STL.64 [R1+0x258], R14 ;  /* 0x0002580e01007387 */ /* 0x0001e60000100a00 */
[----:B0-----:R-:W2:Y:S01]  /*7fd00*/  LDL.LU.64 R14, [R1+0x5040] ;  /* 0x00504000010e7983 */ /* 0x001ea20000300a00 */
[----:B------:R-:W3:Y:S02]  /*7fd10*/  LDL.LU.64 R18, [R1+0x5038] ;  /* 0x0050380001127983 */ /* 0x000ee40000300a00 */
[C---:B---3--:R-:W-:Y:S01]  /*7fd20*/  HMMA.16816.F32.BF16 R8, R24.reuse, R18, R8 ;  /* 0x000000121808723c */ /* 0x048fe20000041808 */
[----:B------:R-:W-:Y:S11]  /*7fd30*/  IMAD.MOV.U32 R7, RZ, RZ, R19 ;  /* 0x000000ffff077224 */ /* 0x000ff600078e0013 */
[----:B------:R-:W-:Y:S11]  /*7fd40*/  @!UPT UIADD3 URZ, URZ, URZ, URZ ;  /* 0x0000003f3f3ff290 */ /* 0x000ff6000fffe03f */
[----:B------:R0:W-:Y:S01]  /*7fd50*/  STL.64 [R1+0x240], R8 ;  /* 0x0002400801007387 */ /* 0x0001e20000100a00 */
[----:B------:R1:W-:Y:S02]  /*7fd60*/  STL.64 [R1+0x248], R10 ;  /* 0x0002480a01007387 */ /* 0x0003e40000100a00 */
[----:B0-----:R-:W-:Y:S02]  /*7fd70*/  IMAD.MOV.U32 R8, RZ, RZ, R18 ;  /* 0x000000ffff087224 */ /* 0x001fe400078e0012 */
[----:B------:R-:W3:Y:S01]  /*7fd80*/  LDL.LU.64 R18, [R1+0x5030] ;  /* 0x0050300001127983 */ /* 0x000ee20000300a00 */
[----:B------:R-:W3:Y:S02]  /*7fd90*/  LDL.LU.64 R16, [R1+0x5028] ;  /* 0x0050280001107983 */ /* 0x000ee40000300a00 */
[----:B------:R-:W-:Y:S02]  /*7fda0*/  STL [R1+0x4f84], R8 ;  /* 0x004f840801007387 */ /* 0x000fe40000100800 */
[----:B-1----:R-:W3:Y:S01]  /*7fdb0*/  LDL.64 R10, [R1+0x38] ;  /* 0x00003800010a7983 */ /* 0x002ee20000100a00 */
[----:B------:R0:W-:Y:S01]  /*7fdc0*/  STL.64 [R1+0x4f78], R6 ;  /* 0x004f780601007387 */ /* 0x0001e20000100a00 */
[----:B------:R-:W-:Y:S03]  /*7fdd0*/  STL.64 [R1+0x4f70], R4 ;  /* 0x004f700401007387 */ /* 0x000fe60000100a00 */
[----:B0-----:R-:W4:Y:S01]  /*7fde0*/  LDL.64 R6, [R1+0x28] ;  /* 0x0000280001067983 */ /* 0x001f220000100a00 */
[----:B---3--:R-:W-:Y:S01]  /*7fdf0*/  HMMA.16816.F32.BF16 R16, R24, R10, R16 ;  /* 0x0000000a1810723c */ /* 0x008fe20000041810 */
[----:B------:R-:W-:Y:S11]  /*7fe00*/  IMAD.MOV.U32 R9, RZ, RZ, R11 ;  /* 0x000000ffff097224 */ /* 0x000ff600078e000b */
[----:B------:R-:W-:Y:S11]  /*7fe10*/  @!UPT UIADD3 URZ, URZ, URZ, URZ ;  /* 0x0000003f3f3ff290 */ /* 0x000ff6000fffe03f */
[----:B------:R0:W-:Y:S01]  /*7fe20*/  STL.64 [R1+0x230], R16 ;  /* 0x0002301001007387 */ /* 0x0001e20000100a00 */
[----:B------:R-:W-:Y:S02]  /*7fe30*/  STL.64 [R1+0x238], R18 ;  /* 0x0002381201007387 */ /* 0x000fe40000100a00 */
[----:B------:R1:W-:Y:S02]  /*7fe40*/  STL [R1+0x5008], R9 ;  /* 0x0050080901007387 */ /* 0x0003e40000100800 */
[----:B------:R-:W3:Y:S02]  /*7fe50*/  LDL.LU R8, [R1+0xcd0] ;  /* 0x000cd00001087983 */ /* 0x000ee40000300800 */
[----:B0-----:R-:W-:Y:S01]  /*7fe60*/  IMAD.MOV.U32 R16, RZ, RZ, R10 ;  /* 0x000000ffff107224 */ /* 0x001fe200078e000a */
[----:B-1----:R-:W3:Y:S01]  /*7fe70*/  LDL.LU R9, [R1+0xcd4] ;  /* 0x000cd40001097983 */ /* 0x002ee20000300800 */
[----:B------:R-:W3:Y:S02]  /*7fe80*/  LDL.LU R10, [R1+0xcd8] ;  /* 0x000cd800010a7983 */ /* 0x000ee40000300800 */
[----:B------:R-:W3:Y:S02]  /*7fe90*/  LDL.LU R11, [R1+0xcdc] ;  /* 0x000cdc00010b7983 */ /* 0x000ee40000300800 */
[----:B----4-:R-:W-:-:S02]  /*7fea0*/  IMAD.MOV.U32 R18, RZ, RZ, R6 ;  /* 0x000000ffff127224 */ /* 0x010fc400078e0006 */
[----:B------:R-:W-:Y:S02]  /*7feb0*/  IMAD.MOV.U32 R17, RZ, RZ, R7 ;  /* 0x000000ffff117224 */ /* 0x000fe400078e0007 */
[----:B--2---:R-:W-:Y:S01]  /*7fec0*/  IMAD.MOV.U32 R19, RZ, RZ, R15 ;  /* 0x000000ffff137224 */ /* 0x004fe200078e000f */
[C---:B---3--:R-:W-:Y:S08]  /*7fed0*/  HMMA.16816.F32.BF16 R8, R24.reuse, R6, R8 ;  /* 0x000000061808723c */ /* 0x048ff00000041808 */
[C---:B------:R-:W-:Y:S01]  /*7fee0*/  HMMA.16816.F32.BF16 R4, R24.reuse, R14, R20 ;  /* 0x0000000e1804723c */ /* 0x040fe20000041814 */
[----:B------:R-:W-:Y:S01]  /*7fef0*/  IMAD.MOV.U32 R28, RZ, RZ, R14 ;  /* 0x000000ffff1c7224 */ /* 0x000fe200078e000e */
[----:B------:R-:W0:Y:S11]  /*7ff00*/  LDSM.16.MT88.4 R20, [R29+0x22000] ;  /* 0x022000001d14783b */ /* 0x000e360000004200 */
[----:B------:R-:W-:Y:S02]  /*7ff10*/  @!UPT UIADD3 URZ, URZ, URZ, URZ ;  /* 0x0000003f3f3ff290 */ /* 0x000fe4000fffe03f */
[----:B------:R-:W-:Y:S01]  /*7ff20*/  STL.64 [R1+0x220], R8 ;  /* 0x0002200801007387 */ /* 0x000fe20000100a00 */
[----:B------:R-:W-:Y:S07]  /*7ff30*/  STL.64 [R1+0x228], R10 ;  /* 0x0002280a01007387 */ /* 0x000fee0000100a00 */
[----:B------:R-:W-:Y:S02]  /*7ff40*/  STL.64 [R1+0x210], R4 ;  /* 0x0002100401007387 */ /* 0x000fe40000100a00 */
[----:B------:R-:W-:Y:S01]  /*7ff50*/  STL.64 [R1+0x218], R6 ;  /* 0x0002180601007387 */ /* 0x000fe20000100a00 */
[----:B------:R1:W-:Y:S01]  /*7ff60*/  STL.64 [R1+0x4f90], R18 ;  /* 0x004f901201007387 */ /* 0x0003e20000100a00 */
[----:B------:R2:W-:Y:S03]  /*7ff70*/  STL.64 [R1+0x4f88], R16 ;  /* 0x004f881001007387 */ /* 0x0005e60000100a00 */
[----:B-1----:R-:W3:Y:S04]  /*7ff80*/  LDL.64 R18, [R1+0x78] ;  /* 0x0000780001127983 */ /* 0x002ee80000100a00 */
[----:B---3--:R1:W-:Y:S01]  /*7ff90*/  STL.64 [R1+0x4fa8], R18 ;  /* 0x004fa81201007387 */ /* 0x0083e20000100a00 */
[----:B------:R-:W3:Y:S02]  /*7ffa0*/  LDL.LU R4, [R1+0xda0] ;  /* 0x000da00001047983 */ /* 0x000ee40000300800 */
[----:B------:R-:W3:Y:S02]  /*7ffb0*/  LDL.LU R5, [R1+0xda4] ;  /* 0x000da40001057983 */ /* 0x000ee40000300800 */
[----:B------:R-:W4:Y:S01]  /*7ffc0*/  LDL.LU R6, [R1+0xda8] ;  /* 0x000da80001067983 */ /* 0x000f220000300800 */
[----:B------:R-:W4:Y:S01]  /*7ffd0*/  LDL.LU R7, [R1+0xdac] ;  /* 0x000dac0001077983 */ /* 0x000f220000300800 */
[----:B--2---:R-:W2:Y:S02]  /*7ffe0*/  LDL.LU R16, [R1+0xd80] ;  /* 0x000d800001107983 */ /* 0x004ea40000300800 */
[----:B------:R-:W2:Y:S01]  /*7fff0*/  LDL.LU R17, [R1+0xd84] ;  /* 0x000d840001117983 */ /* 0x000ea20000300800 */
[----:B-1----:R-:W2:Y:S01]  /*80000*/  LDL.LU R18, [R1+0xd88] ;  /* 0x000d880001127983 */ /* 0x002ea20000300800 */
        /* <DEDUP_REMOVED lines=9> */
[----:B--2---:R1:W-:Y:S01]  /*800a0*/  STL.64 [R1+0x5018], R10 ;  /* 0x0050180a01007387 */ /* 0x0043e20000100a00 */
[----:B------:R-:W-:Y:S03]  /*800b0*/  STL.64 [R1+0x5010], R8 ;  /* 0x0050100801007387 */ /* 0x000fe60000100a00 */
[----:B-1----:R-:W2:Y:S01]  /*800c0*/  LDL.64 R10, [R1+0x8] ;  /* 0x00000800010a7983 */ /* 0x002ea20000100a00 */
[----:B------:R1:W-:Y:S02]  /*800d0*/  STL.64 [R1+0x5000], R14 ;  /* 0x0050000e01007387 */ /* 0x0003e40000100a00 */
[----:B------:R0:W-:Y:S01]  /*800e0*/  STL.64 [R1+0x4ff8], R12 ;  /* 0x004ff80c01007387 */ /* 0x0001e20000100a00 */
[----:B-1----:R-:W2:Y:S04]  /*800f0*/  LDL.64 R14, [R1+0xc8] ;  /* 0x0000c800010e7983 */ /* 0x002ea80000100a00 */
[----:B--2---:R1:W-:Y:S01]  /*80100*/  STL.64 [R1+0x5020], R14 ;  /* 0x0050200e01007387 */ /* 0x0043e20000100a00 */
[----:B0-----:R-:W2:Y:S02]  /*80110*/  LDL.LU R12, [R1+0xd20] ;  /* 0x000d2000010c7983 */ /* 0x001ea40000300800 */
[----:B------:R-:W2:Y:S01]  /*80120*/  LDL.LU R13, [R1+0xd24] ;  /* 0x000d2400010d7983 */ /* 0x000ea20000300800 */
[----:B-1----:R-:W2:Y:S01]  /*80130*/  LDL.LU R14, [R1+0xd28] ;  /* 0x000d2800010e7983 */ /* 0x002ea20000300800 */
[----:B------:R-:W2:Y:S02]  /*80140*/  LDL.LU R15, [R1+0xd2c] ;  /* 0x000d2c00010f7983 */ /* 0x000ea40000300800 */
[----:B------:R0:W-:Y:S02]  /*80150*/  STL.64 [R1+0x4fb8], R18 ;  /* 0x004fb81201007387 */ /* 0x0001e40000100a00 */
[----:B------:R-:W-:Y:S01]  /*80160*/  STL.64 [R1+0x4fb0], R16 ;  /* 0x004fb01001007387 */ /* 0x000fe20000100a00 */
[----:B0-----:R-:W2:Y:S04]  /*80170*/  LDL.64 R18, [R1+0x98] ;  /* 0x0000980001127983 */ /* 0x001ea80000100a00 */
[----:B--2---:R0:W-:Y:S04]  /*80180*/  STL.64 [R1+0x4fd0], R18 ;  /* 0x004fd01201007387 */ /* 0x0041e80000100a00 */
[----:B0-----:R-:W2:Y:S04]  /*80190*/  LDL.64 R18, [R1+0xa8] ;  /* 0x0000a80001127983 */ /* 0x001ea80000100a00 */
[----:B--2---:R0:W-:Y:S04]  /*801a0*/  STL.64 [R1+0x4fe8], R18 ;  /* 0x004fe81201007387 */ /* 0x0041e80000100a00 */
[----:B0-----:R-:W2:Y:S01]  /*801b0*/  LDL.64 R18, [R1+0xb8] ;  /* 0x0000b80001127983 */ /* 0x001ea20000100a00 */
[----:B----4-:R-:W-:Y:S02]  /*801c0*/  STL.64 [R1+0x4fa0], R6 ;  /* 0x004fa00601007387 */ /* 0x010fe40000100a00 */
[----:B---3--:R0:W-:Y:S02]  /*801d0*/  STL.64 [R1+0x4f98], R4 ;  /* 0x004f980401007387 */ /* 0x0081e40000100a00 */
        /* <DEDUP_REMOVED lines=9> */
[----:B------:R-:W4:Y:S01]  /*80270*/  LDL.LU R7, [R1+0xd7c] ;  /* 0x000d7c0001077983 */ /* 0x000f220000300800 */
[----:B------:R-:W-:Y:S01]  /*80280*/  HMMA.16816.F32.BF16 R12, R24, R10, R12 ;  /* 0x0000000a180c723c */ /* 0x000fe2000004180c */
[----:B----4-:R-:W-:Y:S01]  /*80290*/  STL.64 [R1+0x4fe0], R6 ;  /* 0x004fe00601007387 */ /* 0x010fe20000100a00 */
[----:B---3--:R0:W-:Y:S03]  /*802a0*/  STL.64 [R1+0x4fd8], R4 ;  /* 0x004fd80401007387 */ /* 0x0081e60000100a00 */
[----:B0-----:R-:W3:Y:S01]  /*802b0*/  LDL.LU R4, [R1+0xd60] ;  /* 0x000d600001047983 */ /* 0x001ee20000300800 */
[----:B------:R-:W3:Y:S02]  /*802c0*/  LDL.LU R5, [R1+0xd64] ;  /* 0x000d640001057983 */ /* 0x000ee40000300800 */
[----:B------:R-:W3:Y:S02]  /*802d0*/  LDL.LU R6, [R1+0xd68] ;  /* 0x000d680001067983 */ /* 0x000ee40000300800 */
        /* <DEDUP_REMOVED lines=8> */
[----:B----4-:R0:W-:Y:S02]  /*80360*/  STL.64 [R1+0x4e30], R20 ;  /* 0x004e301401007387 */ /* 0x0101e40000100a00 */
[----:B------:R-:W-:Y:S02]  /*80370*/  STL.64 [R1+0x200], R12 ;  /* 0x0002000c01007387 */ /* 0x000fe40000100a00 */
[----:B------:R1:W-:Y:S02]  /*80380*/  STL.64 [R1+0x208], R14 ;  /* 0x0002080e01007387 */ /* 0x0003e40000100a00 */
[----:B0-----:R-:W-:-:S02]  /*80390*/  IMAD.MOV.U32 R21, RZ, RZ, R10 ;  /* 0x000000ffff157224 */ /* 0x001fc400078e000a */
[----:B------:R-:W-:Y:S01]  /*803a0*/  IMAD.MOV.U32 R20, RZ, RZ, R11 ;  /* 0x000000ffff147224 */ /* 0x000fe200078e000b */
[----:B-1----:R-:W2:Y:S01]  /*803b0*/  LDL.LU.64 R14, [R1+0x5020] ;  /* 0x00502000010e7983 */ /* 0x002ea20000300a00 */
[----:B------:R-:W2:Y:S02]  /*803c0*/  LDL.LU.64 R10, [R1+0x5018] ;  /* 0x00501800010a7983 */ /* 0x000ea40000300a00 */
[----:B------:R-:W2:Y:S02]  /*803d0*/  LDL.LU.64 R8, [R1+0x5010] ;  /* 0x0050100001087983 */ /* 0x000ea40000300a00 */
[C---:B--2---:R-:W-:Y:S11]  /*803e0*/  HMMA.16816.F32.BF16 R8, R24.reuse, R14, R8 ;  /* 0x0000000e1808723c */ /* 0x044ff60000041808 */
[----:B------:R-:W-:Y:S11]  /*803f0*/  @!UPT UIADD3 URZ, URZ, URZ, URZ ;  /* 0x0000003f3f3ff290 */ /* 0x000ff6000fffe03f */
[----:B------:R-:W-:Y:S01]  /*80400*/  @!UPT UIADD3 URZ, URZ, URZ, URZ ;  /* 0x0000003f3f3ff290 */ /* 0x000fe2000fffe03f */
[----:B------:R0:W-:Y:S01]  /*80410*/  STL.64 [R1+0x530], R8 ;  /* 0x0005300801007387 */ /* 0x0001e20000100a00 */
[----:B------:R1:W-:Y:S03]  /*80420*/  STL.64 [R1+0x538], R10 ;  /* 0x0005380a01007387 */ /* 0x0003e60000100a00 */
[----:B0-----:R-:W2:Y:S01]  /*80430*/  LDL.LU R9, [R1+0x5008] ;  /* 0x0050080001097983 */ /* 0x001ea20000300800 */
[----:B-1----:R-:W-:Y:S02]  /*80440*/  IMAD.MOV.U32 R10, RZ, RZ, R14 ;  /* 0x000000ffff0a7224 */ /* 0x002fe400078e000e */
[----:B------:R-:W-:Y:S02]  /*80450*/  IMAD.MOV.U32 R11, RZ, RZ, R15 ;  /* 0x000000ffff0b7224 */ /* 0x000fe400078e000f */
[----:B------:R-:W4:Y:S01]  /*80460*/  LDL.LU.64 R14, [R1+0x5000] ;  /* 0x00500000010e7983 */ /* 0x000f220000300a00 */
        /* <DEDUP_REMOVED lines=10> */
[----:B---3--:R-:W-:Y:S01]  /*80510*/  HMMA.16816.F32.BF16 R4, R24, R18, R4 ;  /* 0x000000121804723c */ /* 0x008fe20000041804 */
[----:B------:R-:W-:-:S02]  /*80520*/  IMAD.MOV.U32 R8, RZ, RZ, R18 ;  /* 0x000000ffff087224 */ /* 0x000fc400078e0012 */
[----:B------:R-:W-:Y:S11]  /*80530*/  IMAD.MOV.U32 R3, RZ, RZ, R19 ;  /* 0x000000ffff037224 */ /* 0x000ff600078e0013 */
[----:B------:R-:W-:Y:S09]  /*80540*/  @!UPT UIADD3 URZ, URZ, URZ, URZ ;  /* 0x0000003f3f3ff290 */ /* 0x000ff2000fffe03f */
[----:B------:R-:W-:Y:S01]  /*80550*/  STL.64 [R1+0x510], R4 ;  /* 0x0005100401007387 */ /* 0x000fe20000100a00 */
[----:B------:R0:W-:Y:S03]  /*80560*/  STL.64 [R1+0x518], R6 ;  /* 0x0005180601007387 */ /* 0x0001e60000100a00 */
[----:B0-----:R-:W3:Y:S01]  /*80570*/  LDL.LU.64 R6, [R1+0x4fe0] ;  /* 0x004fe00001067983 */ /* 0x001ee20000300a00 */
[----:B------:R-:W3:Y:S02]  /*80580*/  LDL.LU.64 R4, [R1+0x4fd8] ;  /* 0x004fd80001047983 */ /* 0x000ee40000300a00 */
[----:B------:R-:W3:Y:S02]  /*80590*/  LDL.LU.64 R18, [R1+0x4fd0] ;  /* 0x004fd00001127983 */ /* 0x000ee40000300a00 */
[----:B------:R-:W-:Y:S02]  /*805a0*/  IMAD.MOV.U32 R22, RZ, RZ, R2 ;  /* 0x000000ffff167224 */ /* 0x000fe400078e0002 */
[----:B------:R-:W-:Y:S01]  /*805b0*/  IMAD.MOV.U32 R23, RZ, RZ, R0 ;  /* 0x000000ffff177224 */ /* 0x000fe200078e0000 */
        /* <DEDUP_REMOVED lines=8> */
[----:B------:R-:W2:Y:S02]  /*80640*/  LDL.LU.64 R18, [R1+0x4fb8] ;  /* 0x004fb80001127983 */ /* 0x000ea40000300a00 */
[----:B------:R-:W2:Y:S02]  /*80650*/  LDL.LU.64 R16, [R1+0x4fb0] ;  /* 0x004fb00001107983 */ /* 0x000ea40000300a00 */
[----:B--2---:R-:W-:Y:S11]  /*80660*/  HMMA.16816.F32.BF16 R16, R24, R22, R16 ;  /* 0x000000161810723c */ /* 0x004ff60000041810 */
[----:B------:R-:W-:Y:S11]  /*80670*/  @!UPT UIADD3 URZ, URZ, URZ, URZ ;  /* 0x0000003f3f3ff290 */ /* 0x000ff6000fffe03f */
[----:B------:R-:W-:Y:S01]  /*80680*/  @!UPT UIADD3 URZ, URZ, URZ, URZ ;  /* 0x0000003f3f3ff290 */ /* 0x000fe2000fffe03f */
[----:B------:R-:W-:Y:S01]  /*80690*/  STL.64 [R1+0x4f0], R16 ;  /* 0x0004f01001007387 */ /* 0x000fe20000100a00 */
[----:B------:R0:W-:Y:S03]  /*806a0*/  STL.64 [R1+0x4f8], R18 ;  /* 0x0004f81201007387 */ /* 0x0001e60000100a00 */
[----:B0-----:R-:W3:Y:S01]  /*806b0*/  LDL.LU.64 R18, [R1+0x4fa8] ;  /* 0x004fa80001127983 */ /* 0x001ee20000300a00 */
[----:B------:R0:W-:Y:S02]  /*806c0*/  STL.64 [R1+0x4e48], R22 ;  /* 0x004e481601007387 */ /* 0x0001e40000100a00 */
[----:B0-----:R-:W-:Y:S02]  /*806d0*/  IMAD.MOV.U32 R22, RZ, RZ, R2 ;  /* 0x000000ffff167224 */ /* 0x001fe400078e0002 */
[----:B------:R-:W-:-:S05]  /*806e0*/  IMAD.MOV.U32 R23, RZ, RZ, R0 ;  /* 0x000000ffff177224 */ /* 0x000fca00078e0000 */
[----:B------:R-:W-:Y:S01]  /*806f0*/  STL.64 [R1+0x4e60], R22 ;  /* 0x004e601601007387 */ /* 0x000fe20000100a00 */
[----:B---3--:R-:W-:Y:S11]  /*80700*/  HMMA.16816.F32.BF16 R4, R24, R18, R4 ;  /* 0x000000121804723c */ /* 0x008ff60000041804 */
        /* <DEDUP_REMOVED lines=8> */
[----:B------:R-:W-:-:S02]  /*80790*/  IMAD.MOV.U32 R22, RZ, RZ, R8 ;  /* 0x000000ffff167224 */ /* 0x000fc400078e0008 */
[----:B------:R-:W-:Y:S01]  /*807a0*/  IMAD.MOV.U32 R23, RZ, RZ, R3 ;  /* 0x000000ffff177224 */ /* 0x000fe200078e0003 */
[----:B------:R-:W2:Y:S01]  /*807b0*/  LDL.LU.64 R18, [R1+0x4f90] ;  /* 0x004f900001127983 */ /* 0x000ea20000300a00 */
[----:B------:R-:W3:Y:S02]  /*807c0*/  LDL.LU.64 R16, [R1+0x4f88] ;  /* 0x004f880001107983 */ /* 0x000ee40000300a00 */
[----:B------:R-:W2:Y:S02]  /*807d0*/  LDL.LU R8, [R1+0x4f84] ;  /* 0x004f840001087983 */ /* 0x000ea40000300800 */
[----:B------:R-:W2:Y:S01]  /*807e0*/  LDL.LU R3, [R1+0x4f80] ;  /* 0x004f800001037983 */ /* 0x000ea20000300800 */
[----:B------:R0:W-:Y:S02]  /*807f0*/  STL.64 [R1+0x4e78], R22 ;  /* 0x004e781601007387 */ /* 0x0001e40000100a00 */
[----:B0-----:R-:W-:Y:S02]  /*80800*/  IMAD.MOV.U32 R22, RZ, RZ, R13 ;  /* 0x000000ffff167224 */ /* 0x001fe400078e000d */
[----:B------:R-:W-:Y:S01]  /*80810*/  IMAD.MOV.U32 R23, RZ, RZ, R12 ;  /* 0x000000ffff177224 */ /* 0x000fe200078e000c */
[----:B----4-:R-:W-:Y:S11]  /*80820*/  HMMA.16816.F32.BF16 R4, R24, R14, R4 ;  /* 0x0000000e1804723c */ /* 0x010ff60000041804 */
[----:B------:R-:W-:Y:S11]  /*80830*/  @!UPT UIADD3 URZ, URZ, URZ, URZ ;  /* 0x0000003f3f3ff290 */ /* 0x000ff6000fffe03f */
[----:B------:R-:W-:Y:S01]  /*80840*/  @!UPT UIADD3 URZ, URZ, URZ, URZ ;  /* 0x0000003f3f3ff290 */ /* 0x000fe2000fffe03f */
[----:B------:R-:W-:Y:S01]  /*80850*/  STL.64 [R1+0x4d0], R4 ;  /* 0x0004d00401007387 */ /* 0x000fe20000100a00 */
[----:B------:R0:W-:Y:S03]  /*80860*/  STL.64 [R1+0x4d8], R6 ;  /* 0x0004d80601007387 */ /* 0x0001e60000100a00 */
[----:B0-----:R-:W4:Y:S01]  /*80870*/  LDL.LU.64 R6, [R1+0x4f78] ;  /* 0x004f780001067983 */ /* 0x001f220000300a00 */
[----:B------:R-:W2:Y:S02]  /*80880*/  LDL.LU.64 R4, [R1+0x4f70] ;  /* 0x004f700001047983 */ /* 0x000ea40000300a00 */
[----:B------:R-:W-:Y:S02]  /*80890*/  STL.64 [R1+0x4e90], R22 ;  /* 0x004e901601007387 */ /* 0x000fe40000100a00 */
[----:B------:R0:W-:Y:S01]  /*808a0*/  STL.64 [R1+0x4e40], R14 ;  /* 0x004e400e01007387 */ /* 0x0001e20000100a00 */
[----:B------:R-:W2:Y:S01]  /*808b0*/  LDL.LU R12, [R1+0xe10] ;  /* 0x000e1000010c7983 */ /* 0x000ea20000300800 */
[----:B------:R-:W2:Y:S03]  /*808c0*/  LDL.LU R13, [R1+0xe14] ;  /* 0x000e1400010d7983 */ /* 0x000ea60000300800 */
[----:B0-----:R-:W2:Y:S01]  /*808d0*/  LDL.LU R14, [R1+0xe18] ;  /* 0x000e1800010e7983 */ /* 0x001ea20000300800 */
[----:B------:R-:W2:Y:S02]  /*808e0*/  LDL.LU R15, [R1+0xe1c] ;  /* 0x000e1c00010f7983 */ /* 0x000ea40000300800 */
[----:B------:R-:W-:-:S02]  /*808f0*/  IMAD.MOV.U32 R22, RZ, RZ, R10 ;  /* 0x000000ffff167224 */ /* 0x000fc400078e000a */
[----:B------:R-:W-:Y:S01]  /*80900*/  IMAD.MOV.U32 R23, RZ, RZ, R11 ;  /* 0x000000ffff177224 */ /* 0x000fe200078e000b */
[----:B------:R-:W3:Y:S01]  /*80910*/  LDL.LU R10, [R1+0x4f6c] ;  /* 0x004f6c00010a7983 */ /* 0x000ee20000300800 */
[----:B------:R-:W3:Y:S03]  /*80920*/  LDL.LU R11, [R1+0x4f68] ;  /* 0x004f6800010b7983 */ /* 0x000ee60000300800 */
[----:B------:R-:W-:Y:S04]  /*80930*/  STL.64 [R1+0x4ea8], R22 ;  /* 0x004ea81601007387 */ /* 0x000fe80000100a00 */
[----:B--2---:R-:W-:Y:S01]  /*80940*/  STL.64 [R1+0x4e58], R14 ;  /* 0x004e580e01007387 */ /* 0x004fe20000100a00 */
[----:B------:R0:W-:Y:S03]  /*80950*/  STL.64 [R1+0x4e50], R12 ;  /* 0x004e500c01007387 */ /* 0x0001e60000100a00 */
[----:B0-----:R-:W2:Y:S01]  /*80960*/  LDL.LU R12, [R1+0xe20] ;  /* 0x000e2000010c7983 */ /* 0x001ea20000300800 */
[----:B------:R-:W2:Y:S02]  /*80970*/  LDL.LU R13, [R1+0xe24] ;  /* 0x000e2400010d7983 */ /* 0x000ea40000300800 */
[----:B------:R-:W2:Y:S02]  /*80980*/  LDL.LU R14, [R1+0xe28] ;  /* 0x000e2800010e7983 */ /* 0x000ea40000300800 */
[----:B------:R-:W2:Y:S02]  /*80990*/  LDL.LU R15, [R1+0xe2c] ;  /* 0x000e2c00010f7983 */ /* 0x000ea40000300800 */
[----:B------:R-:W-:-:S02]  /*809a0*/  IMAD.MOV.U32 R22, RZ, RZ, R21 ;  /* 0x000000ffff167224 */ /* 0x000fc400078e0015 */
[----:B------:R-:W-:-:S05]  /*809b0*/  IMAD.MOV.U32 R23, RZ, RZ, R20 ;  /* 0x000000ffff177224 */ /* 0x000fca00078e0014 */
[----:B------:R-:W-:Y:S04]  /*809c0*/  STL.64 [R1+0x4ec0], R22 ;  /* 0x004ec01601007387 */ /* 0x000fe80000100a00 */
[----:B--2---:R-:W-:Y:S01]  /*809d0*/  STL.64 [R1+0x4e70], R14 ;  /* 0x004e700e01007387 */ /* 0x004fe20000100a00 */
[----:B------:R0:W-:Y:S03]  /*809e0*/  STL.64 [R1+0x4e68], R12 ;  /* 0x004e680c01007387 */ /* 0x0001e60000100a00 */
[----:B0-----:R-:W2:Y:S01]  /*809f0*/  LDL.LU R12, [R1+0xe30] ;  /* 0x000e3000010c7983 */ /* 0x001ea20000300800 */
[----:B------:R-:W2:Y:S02]  /*80a00*/  LDL.LU R13, [R1+0xe34] ;  /* 0x000e3400010d7983 */ /* 0x000ea40000300800 */
[----:B------:R-:W2:Y:S02]  /*80a10*/  LDL R14, [R1+0xe38] ;  /* 0x000e3800010e7983 */ /* 0x000ea40000100800 */
[----:B------:R-:W2:Y:S02]  /*80a20*/  LDL R15, [R1+0xe3c] ;  /* 0x000e3c00010f7983 */ /* 0x000ea40000100800 */
[----:B------:R-:W-:-:S02]  /*80a30*/  IMAD.MOV.U32 R22, RZ, RZ, R28 ;  /* 0x000000ffff167224 */ /* 0x000fc400078e001c */
[----:B------:R-:W-:-:S05]  /*80a40*/  IMAD.MOV.U32 R23, RZ, RZ, R19 ;  /* 0x000000ffff177224 */ /* 0x000fca00078e0013 */
        /* <DEDUP_REMOVED lines=8> */
[----:B---3--:R-:W-:-:S05]  /*80ad0*/  IMAD.MOV.U32 R23, RZ, RZ, R17 ;  /* 0x000000ffff177224 */ /* 0x008fca00078e0011 */
[----:B------:R-:W-:Y:S04]  /*80ae0*/  STL.64 [R1+0x4ef0], R22 ;  /* 0x004ef01601007387 */ /* 0x000fe80000100a00 */
[----:B--2---:R-:W-:Y:S01]  /*80af0*/  STL.64 [R1+0x4ea0], R14 ;  /* 0x004ea00e01007387 */ /* 0x004fe20000100a00 */
[----:B------:R0:W-:Y:S03]  /*80b00*/  STL.64 [R1+0x4e98], R12 ;  /* 0x004e980c01007387 */ /* 0x0001e60000100a00 */
[----:B0-----:R-:W2:Y:S01]  /*80b10*/  LDL.LU R12, [R1+0xe50] ;  /* 0x000e5000010c7983 */ /* 0x001ea20000300800 */
[----:B------:R-:W2:Y:S02]  /*80b20*/  LDL.LU R13, [R1+0xe54] ;  /* 0x000e5400010d7983 */ /* 0x000ea40000300800 */
[----:B------:R-:W3:Y:S02]  /*80b30*/  LDL.LU R14, [R1+0xe58] ;  /* 0x000e5800010e7983 */ /* 0x000ee40000300800 */
[----:B------:R-:W3:Y:S02]  /*80b40*/  LDL.LU R15, [R1+0xe5c] ;  /* 0x000e5c00010f7983 */ /* 0x000ee40000300800 */
[----:B------:R-:W-:-:S02]  /*80b50*/  IMAD.MOV.U32 R22, RZ, RZ, R16 ;  /* 0x000000ffff167224 */ /* 0x000fc400078e0010 */
[----:B------:R-:W-:-:S05]  /*80b60*/  IMAD.MOV.U32 R23, RZ, RZ, R9 ;  /* 0x000000ffff177224 */ /* 0x000fca00078e0009 */
[----:B------:R0:W-:Y:S02]  /*80b70*/  STL.64 [R1+0x4f08], R22 ;  /* 0x004f081601007387 */ /* 0x0001e40000100a00 */
[----:B0-----:R-:W-:Y:S02]  /*80b80*/  IMAD.MOV.U32 R22, RZ, RZ, R8 ;  /* 0x000000ffff167224 */ /* 0x001fe400078e0008 */
[----:B----4-:R-:W-:-:S05]  /*80b90*/  IMAD.MOV.U32 R23, RZ, RZ, R7 ;  /* 0x000000ffff177224 */ /* 0x010fca00078e0007 */
[----:B------:R-:W-:Y:S04]  /*80ba0*/  STL.64 [R1+0x4f20], R22 ;  /* 0x004f201601007387 */ /* 0x000fe80000100a00 */
[----:B---3--:R-:W-:Y:S01]  /*80bb0*/  STL.64 [R1+0x4eb8], R14 ;  /* 0x004eb80e01007387 */ /* 0x008fe20000100a00 */
[----:B--2---:R0:W-:Y:S03]  /*80bc0*/  STL.64 [R1+0x4eb0], R12 ;  /* 0x004eb00c01007387 */ /* 0x0041e60000100a00 */
[----:B0-----:R-:W2:Y:S01]  /*80bd0*/  LDL.LU R12, [R1+0xe60] ;  /* 0x000e6000010c7983 */ /* 0x001ea20000300800 */
[----:B------:R-:W2:Y:S02]  /*80be0*/  LDL.LU R13, [R1+0xe64] ;  /* 0x000e6400010d7983 */ /* 0x000ea40000300800 */
[----:B------:R-:W3:Y:S02]  /*80bf0*/  LDL.LU R14, [R1+0xe68] ;  /* 0x000e6800010e7983 */ /* 0x000ee40000300800 */
[----:B------:R-:W3:Y:S02]  /*80c00*/  LDL.LU R15, [R1+0xe6c] ;  /* 0x000e6c00010f7983 */ /* 0x000ee40000300800 */
[----:B------:R-:W-:-:S02]  /*80c10*/  IMAD.MOV.U32 R22, RZ, RZ, R6 ;  /* 0x000000ffff167224 */ /* 0x000fc400078e0006 */
[----:B------:R-:W-:-:S05]  /*80c20*/  IMAD.MOV.U32 R23, RZ, RZ, R5 ;  /* 0x000000ffff177224 */ /* 0x000fca00078e0005 */
[----:B------:R-:W-:Y:S04]  /*80c30*/  STL.64 [R1+0x4f38], R22 ;  /* 0x004f381601007387 */ /* 0x000fe80000100a00 */
[----:B---3--:R-:W-:Y:S01]  /*80c40*/  STL.64 [R1+0x4ed0], R14 ;  /* 0x004ed00e01007387 */ /* 0x008fe20000100a00 */
[----:B--2---:R0:W-:Y:S03]  /*80c50*/  STL.64 [R1+0x4ec8], R12 ;  /* 0x004ec80c01007387 */ /* 0x0041e60000100a00 */
[----:B0-----:R-:W2:Y:S01]  /*80c60*/  LDL.LU R12, [R1+0xe70] ;  /* 0x000e7000010c7983 */ /* 0x001ea20000300800 */
[----:B------:R-:W2:Y:S02]  /*80c70*/  LDL.LU R13, [R1+0xe74] ;  /* 0x000e7400010d7983 */ /* 0x000ea40000300800 */
[----:B------:R-:W3:Y:S02]  /*80c80*/  LDL.LU R14, [R1+0xe78] ;  /* 0x000e7800010e7983 */ /* 0x000ee40000300800 */
[----:B------:R-:W3:Y:S01]  /*80c90*/  LDL.LU R15, [R1+0xe7c] ;  /* 0x000e7c00010f7983 */ /* 0x000ee20000300800 */
[----:B------:R-:W4:Y:S01]  /*80ca0*/  LDL.LU R16, [R1+0xdb0] ;  /* 0x000db00001107983 */ /* 0x000f220000300800 */
[----:B------:R-:W4:Y:S02]  /*80cb0*/  LDL.LU R17, [R1+0xdb4] ;  /* 0x000db40001117983 */ /* 0x000f240000300800 */
[----:B------:R-:W4:Y:S02]  /*80cc0*/  LDL.LU R18, [R1+0xdb8] ;  /* 0x000db80001127983 */ /* 0x000f240000300800 */
[----:B------:R-:W-:Y:S01]  /*80cd0*/  IMAD.MOV.U32 R22, RZ, RZ, R4 ;  /* 0x000000ffff167224 */ /* 0x000fe200078e0004 */
[----:B------:R-:W4:Y:S01]  /*80ce0*/  LDL.LU R19, [R1+0xdbc] ;  /* 0x000dbc0001137983 */ /* 0x000f220000300800 */
[----:B------:R-:W4:Y:S02]  /*80cf0*/  LDL.LU R4, [R1+0xdc0] ;  /* 0x000dc00001047983 */ /* 0x000f240000300800 */
[----:B------:R-:W4:Y:S02]  /*80d00*/  LDL.LU R5, [R1+0xdc4] ;  /* 0x000dc40001057983 */ /* 0x000f240000300800 */
[----:B------:R-:W4:Y:S01]  /*80d10*/  LDL.LU R6, [R1+0xdc8] ;  /* 0x000dc80001067983 */ /* 0x000f220000300800 */
[----:B------:R-:W4:Y:S04]  /*80d20*/  LDL.LU R7, [R1+0xdcc] ;  /* 0x000dcc0001077983 */ /* 0x000f280000300800 */
        /* <DEDUP_REMOVED lines=17> */
[----:B------:R-:W3:Y:S01]  /*80e40*/  LDL.LU R15, [R1+0xeac] ;  /* 0x000eac00010f7983 */ /* 0x000ee20000300800 */
[C---:B----4-:R-:W-:Y:S01]  /*80e50*/  HMMA.16816.F32.BF16 R4, R24.reuse, R10, R4 ;  /* 0x0000000a1804723c */ /* 0x050fe20000041804 */
        /* <DEDUP_REMOVED lines=15> */
[----:B------:R-:W-:Y:S01]  /*80f50*/  IMAD.MOV.U32 R23, RZ, RZ, R3 ;  /* 0x000000ffff177224 */ /* 0x000fe200078e0003 */
[----:B---3--:R-:W-:Y:S02]  /*80f60*/  HMMA.16816.F32.BF16 R24, R24, R6, R16 ;  /* 0x000000061818723c */ /* 0x008fe40000041810 */
[----:B------:R-:W2:Y:S01]  /*80f70*/  LDL.LU.64 R18, [R1+0x4f58] ;  /* 0x004f580001127983 */ /* 0x000ea20000300a00 */
[----:B------:R-:W2:Y:S11]  /*80f80*/  LDL.LU.64 R16, [R1+0x4f50] ;  /* 0x004f500001107983 */ /* 0x000eb60000300a00 */
[----:B------:R-:W-:Y:S09]  /*80f90*/  @!UPT UIADD3 URZ, URZ, URZ, URZ ;  /* 0x0000003f3f3ff290 */ /* 0x000ff2000fffe03f */
[----:B------:R-:W-:Y:S01]  /*80fa0*/  STL.64 [R1+0x1f0], R24 ;  /* 0x0001f01801007387 */ /* 0x000fe20000100a00 */
[----:B------:R-:W-:Y:S02]  /*80fb0*/  STL.64 [R1+0x1f8], R26 ;  /* 0x0001f81a01007387 */ /* 0x000fe40000100a00 */
[----:B------:R0:W-:Y:S02]  /*80fc0*/  STL.64 [R1+0x4e28], R6 ;  /* 0x004e280601007387 */ /* 0x0001e40000100a00 */
[----:B------:R-:W3:Y:S01]  /*80fd0*/  LDL.LU R4, [R1+0xdf0] ;  /* 0x000df00001047983 */ /* 0x000ee20000300800 */
[----:B------:R-:W3:Y:S04]  /*80fe0*/  LDL.LU R5, [R1+0xdf4] ;  /* 0x000df40001057983 */ /* 0x000ee80000300800 */
        /* <DEDUP_REMOVED lines=80> */
[----:B------:R-:W2:Y:S11]  /*814f0*/  LDL.LU.64 R14, [R1+0x4e40] ;  /* 0x004e4000010e7983 */ /* 0x000eb60000300a00 */
[----:B------:R-:W-:Y:S10]  /*81500*/  @!UPT UIADD3 URZ, URZ, URZ, URZ ;  /* 0x0000003f3f3ff290 */ /* 0x000ff4000fffe03f */
[----:B------:R-:W-:Y:S01]  /*81510*/  STL.64 [R1+0x1760], R20 ;  /* 0x0017601401007387 */ /* 0x000fe20000100a00 */
[----:B------:R0:W-:Y:S03]  /*81520*/  STL.64 [R1+0x1768], R22 ;  /* 0x0017681601007387 */ /* 0x0001e60000100a00 */
[----:B0-----:R-:W2:Y:S01]  /*81530*/  LDL.LU.64 R22, [R1+0x4e38] ;  /* 0x004e380001167983 */ /* 0x001ea20000300a00 */
[----:B------:R-:W2:Y:S02]  /*81540*/  LDL.LU.64 R20, [R1+0x4e30] ;  /* 0x004e300001147983 */ /* 0x000ea40000300a00 */
[----:B------:R-:W-:Y:S02]  /*81550*/  IMAD.MOV.U32 R26, RZ, RZ, R2 ;  /* 0x000000ffff1a7224 */ /* 0x000fe400078e0002 */
[----:B------:R-:W-:-:S07]  /*81560*/  IMAD.MOV.U32 R27, RZ, RZ, R0 ;  /* 0x000000ffff1b7224 */ /* 0x000fce00078e0000 */
[C---:B---3--:R-:W-:Y:S08]  /*81570*/  HMMA.16816.F32.BF16 R24, R16.reuse, R26, R4 ;  /* 0x0000001a1018723c */ /* 0x048ff00000041804 */
[C---:B--2---:R-:W-:Y:S01]  /*81580*/  HMMA.16816.F32.BF16 R4, R16.reuse, R14, R20 ;  /* 0x0000000e1004723c */ /* 0x044fe20000041814 */
[----:B------:R-:W2:Y:S11]  /*81590*/  LDL.LU R20, [R1+0xdd0] ;  /* 0x000dd00001147983 */ /* 0x000eb60000300800 */
[----:B------:R-:W-:Y:S03]  /*815a0*/  @!UPT UIADD3 URZ, URZ, URZ, URZ ;  /* 0x0000003f3f3ff290 */ /* 0x000fe6000fffe03f */
[----:B------:R-:W-:Y:S02]  /*815b0*/  STL.64 [R1+0x1750], R24 ;  /* 0x0017501801007387 */ /* 0x000fe40000100a00 */
[----:B------:R-:W-:Y:S02]  /*815c0*/  STL.64 [R1+0x1758], R26 ;  /* 0x0017581a01007387 */ /* 0x000fe40000100a00 */
[----:B------:R-:W0:Y:S04]  /*815d0*/  LDSM.16.MT88.4 R24, [R29+0x22080] ;  /* 0x022080001d18783b */ /* 0x000e280000004200 */
[----:B------:R1:W-:Y:S01]  /*815e0*/  STL.64 [R1+0x1740], R4 ;  /* 0x0017400401007387 */ /* 0x0003e20000100a00 */
[----:B------:R3:W-:Y:S02]  /*815f0*/  STL.64 [R1+0x1748], R6 ;  /* 0x0017480601007387 */ /* 0x0007e40000100a00 */
[----:B------:R-:W2:Y:S02]  /*81600*/  LDL.LU R21, [R1+0xdd4] ;  /* 0x000dd40001157983 */ /* 0x000ea40000300800 */
[----:B------:R-:W2:Y:S01]  /*81610*/  LDL.LU R22, [R1+0xdd8] ;  /* 0x000dd80001167983 */ /* 0x000ea20000300800 */
[----:B------:R-:W2:Y:S04]  /*81620*/  LDL.LU R23, [R1+0xddc] ;  /* 0x000ddc0001177983 */ /* 0x000ea80000300800 */
[----:B-1----:R-:W4:Y:S01]  /*81630*/  LDL.LU R4, [R1+0xee0] ;  /* 0x000ee00001047983 */ /* 0x002f220000300800 */
[----:B------:R-:W4:Y:S02]  /*81640*/  LDL.LU R5, [R1+0xee4] ;  /* 0x000ee40001057983 */ /* 0x000f240000300800 */
[----:B---3--:R-:W4:Y:S02]  /*81650*/  LDL.LU R6, [R1+0xee8] ;  /* 0x000ee80001067983 */ /* 0x008f240000300800 */
[----:B------:R-:W4:Y:S01]  /*81660*/  LDL.LU R7, [R1+0xeec] ;  /* 0x000eec0001077983 */ /* 0x000f220000300800 */
[----:B------:R1:W-:Y:S04]  /*81670*/  STL.64 [R1+0x4d98], R14 ;  /* 0x004d980e01007387 */ /* 0x0003e80000100a00 */
[----:B-1----:R-:W3:Y:S04]  /*81680*/  LDL.64 R14, [R1+0x18] ;  /* 0x00001800010e7983 */ /* 0x002ee80000100a00 */
[----:B---3--:R1:W-:Y:S04]  /*81690*/  STL.64 [R1+0x4dd8], R14 ;  /* 0x004dd80e01007387 */ /* 0x0083e80000100a00 */
[----:B-1----:R-:W3:Y:S04]  /*816a0*/  LDL.64 R14, [R1+0x38] ;  /* 0x00003800010e7983 */ /* 0x002ee80000100a00 */
[----:B---3--:R1:W-:Y:S04]  /*816b0*/  STL.64 [R1+0x4de0], R14 ;  /* 0x004de00e01007387 */ /* 0x0083e80000100a00 */
[----:B-1----:R-:W3:Y:S04]  /*816c0*/  LDL.64 R14, [R1+0x48] ;  /* 0x00004800010e7983 */ /* 0x002ee80000100a00 */
[----:B---3--:R1:W-:Y:S04]  /*816d0*/  STL.64 [R1+0x4de8], R14 ;  /* 0x004de80e01007387 */ /* 0x0083e80000100a00 */
[----:B-1----:R-:W3:Y:S04]  /*816e0*/  LDL.64 R14, [R1+0x58] ;  /* 0x00005800010e7983 */ /* 0x002ee80000100a00 */
[----:B---3--:R1:W-:Y:S04]  /*816f0*/  STL.64 [R1+0x4e00], R14 ;  /* 0x004e000e01007387 */ /* 0x0083e80000100a00 */
[----:B-1----:R-:W3:Y:S01]  /*81700*/  LDL.64 R14, [R1+0x68] ;  /* 0x00006800010e7983 */ /* 0x002ee20000100a00 */
[----:B0-----:R0:W-:Y:S02]  /*81710*/  STL [R1+0x4d0c], R24 ;  /* 0x004d0c1801007387 */ /* 0x0011e40000100800 */
[----:B------:R1:W-:Y:S02]  /*81720*/  STL [R1+0x4d08], R25 ;  /* 0x004d081901007387 */ /* 0x0003e40000100800 */
[----:B------:R2:W-:Y:S01]  /*81730*/  STL [R1+0x4d04], R26 ;  /* 0x004d041a01007387 */ /* 0x0005e20000100800 */
[----:B------:R4:W-:Y:S04]  /*81740*/  STL [R1+0x4d00], R27 ;  /* 0x004d001b01007387 */ /* 0x0009e80000100800 */
[----:B0-----:R-:W3:Y:S01]  /*81750*/  LDL.LU R24, [R1+0xf00] ;  /* 0x000f000001187983 */ /* 0x001ee20000300800 */
[----:B-1----:R-:W3:Y:S02]  /*81760*/  LDL.LU R25, [R1+0xf04] ;  /* 0x000f040001197983 */ /* 0x002ee40000300800 */
[----:B--2---:R-:W2:Y:S02]  /*81770*/  LDL.LU R26, [R1+0xf08] ;  /* 0x000f0800011a7983 */ /* 0x004ea40000300800 */
[----:B----4-:R-:W2:Y:S01]  /*81780*/  LDL.LU R27, [R1+0xf0c] ;  /* 0x000f0c00011b7983 */ /* 0x010ea20000300800 */
[C---:B------:R-:W-:Y:S01]  /*81790*/  HMMA.16816.F32.BF16 R4, R16.reuse, R10, R4 ;  /* 0x0000000a1004723c */ /* 0x040fe20000041804 */
        /* <DEDUP_REMOVED lines=15> */
[----:B------:R0:W-:Y:S02]  /*81890*/  STL.64 [R1+0x4d70], R10 ;  /* 0x004d700a01007387 */ /* 0x0001e40000100a00 */
[----:B------:R-:W4:Y:S02]  /*818a0*/  LDL.LU R8, [R1+0xf30] ;  /* 0x000f300001087983 */ /* 0x000f240000300800 */
[----:B------:R-:W4:Y:S01]  /*818b0*/  LDL.LU R9, [R1+0xf34] ;  /* 0x000f340001097983 */ /* 0x000f220000300800 */
[----:B0-----:R-:W4:Y:S01]  /*818c0*/  LDL.LU R10, [R1+0xf38] ;  /* 0x000f3800010a7983 */ /* 0x001f220000300800 */
[----:B------:R-:W4:Y:S01]  /*818d0*/  LDL.LU R11, [R1+0xf3c] ;  /* 0x000f3c00010b7983 */ /* 0x000f220000300800 */
[----:B---3--:R-:W-:Y:S02]  /*818e0*/  HMMA.16816.F32.BF16 R16, R16, R6, R20 ;  /* 0x000000061010723c */ /* 0x008fe40000041814 */
[----:B------:R-:W2:Y:S01]  /*818f0*/  LDL.LU.64 R22, [R1+0x4e20] ;  /* 0x004e200001167983 */ /* 0x000ea20000300a00 */
[----:B------:R-:W2:Y:S02]  /*81900*/  LDL.LU.64 R20, [R1+0x4e18] ;  /* 0x004e180001147983 */ /* 0x000ea40000300a00 */
[----:B------:R-:W-:-:S02]  /*81910*/  IMAD.MOV.U32 R28, RZ, RZ, R14 ;  /* 0x000000ffff1c7224 */ /* 0x000fc400078e000e */
[----:B------:R-:W-:Y:S11]  /*81920*/  IMAD.MOV.U32 R4, RZ, RZ, R15 ;  /* 0x000000ffff047224 */ /* 0x000ff600078e000f */
[----:B------:R-:W-:Y:S05]  /*81930*/  @!UPT UIADD3 URZ, URZ, URZ, URZ ;  /* 0x0000003f3f3ff290 */ /* 0x000fea000fffe03f */
[----:B------:R-:W-:Y:S01]  /*81940*/  STL.64 [R1+0x1720], R16 ;  /* 0x0017201001007387 */ /* 0x000fe20000100a00 */
[----:B------:R0:W-:Y:S03]  /*81950*/  STL.64 [R1+0x1728], R18 ;  /* 0x0017281201007387 */ /* 0x0001e60000100a00 */
[----:B0-----:R-:W3:Y:S01]  /*81960*/  LDL.64 R18, [R1+0x28] ;  /* 0x0000280001127983 */ /* 0x001ee20000100a00 */
[C---:B--2---:R-:W-:Y:S11]  /*81970*/  HMMA.16816.F32.BF16 R24, R20.reuse, R14, R24 ;  /* 0x0000000e1418723c */ /* 0x044ff60000041818 */
[----:B------:R-:W-:Y:S11]  /*81980*/  @!UPT UIADD3 URZ, URZ, URZ, URZ ;  /* 0x0000003f3f3ff290 */ /* 0x000ff6000fffe03f */
[----:B------:R-:W-:Y:S01]  /*81990*/  @!UPT UIADD3 URZ, URZ, URZ, URZ ;  /* 0x0000003f3f3ff290 */ /* 0x000fe2000fffe03f */
        /* <DEDUP_REMOVED lines=26> */
[----:B------:R-:W-:Y:S02]  /*81b40*/  STL [R1+0x4d24], R27 ;  /* 0x004d241b01007387 */ /* 0x000fe40000100800 */
[----:B------:R0:W-:Y:S02]  /*81b50*/  STL [R1+0x4d20], R26 ;  /* 0x004d201a01007387 */ /* 0x0001e40000100800 */
[----:B------:R-:W2:Y:S01]  /*81b60*/  LDL.LU R24, [R1+0xf10] ;  /* 0x000f100001187983 */ /* 0x000ea20000300800 */
[----:B------:R-:W2:Y:S04]  /*81b70*/  LDL.LU R25, [R1+0xf14] ;  /* 0x000f140001197983 */ /* 0x000ea80000300800 */
[----:B0-----:R-:W2:Y:S01]  /*81b80*/  LDL.LU R26, [R1+0xf18] ;  /* 0x000f1800011a7983 */ /* 0x001ea20000300800 */
[----:B------:R-:W2:Y:S02]  /*81b90*/  LDL.LU R27, [R1+0xf1c] ;  /* 0x000f1c00011b7983 */ /* 0x000ea40000300800 */
[C---:B--2---:R-:W-:Y:S11]  /*81ba0*/  HMMA.16816.F32.BF16 R24, R20.reuse, R14, R24 ;  /* 0x0000000e1418723c */ /* 0x044ff60000041818 */
[----:B------:R-:W-:Y:S11]  /*81bb0*/  @!UPT UIADD3 URZ, URZ, URZ, URZ ;  /* 0x0000003f3f3ff290 */ /* 0x000ff6000fffe03f */
[----:B------:R-:W-:Y:S01]  /*81bc0*/  @!UPT UIADD3 URZ, URZ, URZ, URZ ;  /* 0x0000003f3f3ff290 */ /* 0x000fe2000fffe03f */
[----:B------:R0:W-:Y:S01]  /*81bd0*/  STL.64 [R1+0x410], R24 ;  /* 0x0004101801007387 */ /* 0x0001e20000100a00 */
[----:B------:R-:W-:Y:S02]  /*81be0*/  STL.64 [R1+0x418], R26 ;  /* 0x0004181a01007387 */ /* 0x000fe40000100a00 */
[----:B0-----:R-:W-:Y:S02]  /*81bf0*/  IMAD.MOV.U32 R25, RZ, RZ, R15 ;  /* 0x000000ffff197224 */ /* 0x001fe400078e000f */
[----:B------:R-:W-:Y:S02]  /*81c00*/  IMAD.MOV.U32 R24, RZ, RZ, R14 ;  /* 0x000000ffff187224 */ /* 0x000fe400078e000e */
[----:B------:R-:W4:Y:S01]  /*81c10*/  LDL.LU.64 R14, [R1+0x4dd8] ;  /* 0x004dd800010e7983 */ /* 0x000f220000300a00 */
[----:B------:R-:W-:Y:S02]  /*81c20*/  STL [R1+0x4d2c], R25 ;  /* 0x004d2c1901007387 */ /* 0x000fe40000100800 */
[----:B------:R0:W-:Y:S02]  /*81c30*/  STL [R1+0x4d28], R24 ;  /* 0x004d281801007387 */ /* 0x0001e40000100800 */
[----:B0-----:R-:W2:Y:S01]  /*81c40*/  LDL.LU R24, [R1+0xf20] ;  /* 0x000f200001187983 */ /* 0x001ea20000300800 */
[----:B------:R-:W2:Y:S02]  /*81c50*/  LDL.LU R25, [R1+0xf24] ;  /* 0x000f240001197983 */ /* 0x000ea40000300800 */
[----:B------:R-:W2:Y:S02]  /*81c60*/  LDL.LU R26, [R1+0xf28] ;  /* 0x000f2800011a7983 */ /* 0x000ea40000300800 */
[----:B------:R-:W2:Y:S02]  /*81c70*/  LDL.LU R27, [R1+0xf2c] ;  /* 0x000f2c00011b7983 */ /* 0x000ea40000300800 */
[----:B---3--:R-:W-:Y:S01]  /*81c80*/  IMAD.MOV.U32 R4, RZ, RZ, R18 ;  /* 0x000000ffff047224 */ /* 0x008fe200078e0012 */
[C---:B----4-:R-:W-:Y:S08]  /*81c90*/  HMMA.16816.F32.BF16 R8, R20.reuse, R14, R8 ;  /* 0x0000000e1408723c */ /* 0x050ff00000041808 */
[C---:B--2---:R-:W-:Y:S01]  /*81ca0*/  HMMA.16816.F32.BF16 R24, R20.reuse, R18, R24 ;  /* 0x000000121418723c */ /* 0x044fe20000041818 */
[----:B------:R-:W-:Y:S11]  /*81cb0*/  IMAD.MOV.U32 R5, RZ, RZ, R15 ;  /* 0x000000ffff057224 */ /* 0x000ff600078e000f */
[----:B------:R-:W-:Y:S11]  /*81cc0*/  @!UPT UIADD3 URZ, URZ, URZ, URZ ;  /* 0x0000003f3f3ff290 */ /* 0x000ff6000fffe03f */
[----:B------:R-:W-:Y:S01]  /*81cd0*/  STL.64 [R1+0x400], R24 ;  /* 0x0004001801007387 */ /* 0x000fe20000100a00 */
[----:B------:R-:W-:Y:S02]  /*81ce0*/  STL.64 [R1+0x408], R26 ;  /* 0x0004081a01007387 */ /* 0x000fe40000100a00 */
[----:B------:R-:W-:Y:S02]  /*81cf0*/  STL.64 [R1+0x3f0], R8 ;  /* 0x0003f00801007387 */ /* 0x000fe40000100a00 */
[----:B------:R-:W-:Y:S01]  /*81d00*/  STL.64 [R1+0x3f8], R10 ;  /* 0x0003f80a01007387 */ /* 0x000fe20000100a00 */
[----:B------:R-:W-:Y:S01]  /*81d10*/  STL.64 [R1+0x4d48], R6 ;  /* 0x004d480601007387 */ /* 0x000fe20000100a00 */
[----:B------:R0:W-:Y:S03]  /*81d20*/  STL.64 [R1+0x4d40], R4 ;  /* 0x004d400401007387 */ /* 0x0001e60000100a00 */
[----:B0-----:R-:W2:Y:S01]  /*81d30*/  LDL.LU R4, [R1+0x1020] ;  /* 0x0010200001047983 */ /* 0x001ea20000300800 */
[----:B------:R-:W2:Y:S02]  /*81d40*/  LDL.LU R5, [R1+0x1024] ;  /* 0x0010240001057983 */ /* 0x000ea40000300800 */
[----:B------:R-:W3:Y:S02]  /*81d50*/  LDL.LU R6, [R1+0x1028] ;  /* 0x0010280001067983 */ /* 0x000ee40000300800 */
[----:B------:R-:W3:Y:S02]  /*81d60*/  LDL.LU R7, [R1+0x102c] ;  /* 0x00102c0001077983 */ /* 0x000ee40000300800 */
[----:B------:R-:W-:Y:S01]  /*81d70*/  IMAD.MOV.U32 R2, RZ, RZ, R14 ;  /* 0x000000ffff027224 */ /* 0x000fe200078e000e */
        /* <DEDUP_REMOVED lines=8> */
[----:B------:R-:W2:Y:S02]  /*81e00*/  LDL.LU R10, [R1+0xfd8] ;  /* 0x000fd800010a7983 */ /* 0x000ea40000300800 */
[----:B------:R-:W2:Y:S01]  /*81e10*/  LDL.LU R11, [R1+0xfdc] ;  /* 0x000fdc00010b7983 */ /* 0x000ea20000300800 */
[----:B------:R-:W2:Y:S01]  /*81e20*/  LDL.LU R12, [R1+0xf90] ;  /* 0x000f9000010c7983 */ /* 0x000ea20000300800 */
[----:B------:R-:W2:Y:S02]  /*81e30*/  LDL.LU R13, [R1+0xf94] ;  /* 0x000f9400010d7983 */ /* 0x000ea40000300800 */
[----:B------:R-:W2:Y:S02]  /*81e40*/  LDL.LU R14, [R1+0xf98] ;  /* 0x000f9800010e7983 */ /* 0x000ea40000300800 */
[----:B------:R-:W2:Y:S01]  /*81e50*/  LDL.LU R15, [R1+0xf9c] ;  /* 0x000f9c00010f7983 */ /* 0x000ea20000300800 */
[----:B------:R-:W3:Y:S01]  /*81e60*/  LDL.LU R24, [R1+0xf40] ;  /* 0x000f400001187983 */ /* 0x000ee20000300800 */
[----:B------:R-:W3:Y:S02]  /*81e70*/  LDL.LU R25, [R1+0xf44] ;  /* 0x000f440001197983 */ /* 0x000ee40000300800 */
[----:B------:R-:W3:Y:S02]  /*81e80*/  LDL.LU R26, [R1+0xf48] ;  /* 0x000f4800011a7983 */ /* 0x000ee40000300800 */
[----:B------:R-:W-:Y:S01]  /*81e90*/  IMAD.MOV.U32 R28, RZ, RZ, R19 ;  /* 0x000000ffff1c7224 */ /* 0x000fe200078e0013 */
[----:B------:R-:W3:Y:S01]  /*81ea0*/  LDL.LU R27, [R1+0xf4c] ;  /* 0x000f4c00011b7983 */ /* 0x000ee20000300800 */
[----:B------:R-:W3:Y:S03]  /*81eb0*/  LDL.64 R18, [R1+0x8] ;  /* 0x0000080001127983 */ /* 0x000ee60000100a00 */
[----:B--2---:R0:W-:Y:S01]  /*81ec0*/  STL.64 [R1+0x4da8], R14 ;  /* 0x004da80e01007387 */ /* 0x0041e20000100a00 */
[----:B------:R-:W-:Y:S03]  /*81ed0*/  STL.64 [R1+0x4da0], R12 ;  /* 0x004da00c01007387 */ /* 0x000fe60000100a00 */
[----:B0-----:R-:W2:Y:S04]  /*81ee0*/  LDL.64 R14, [R1+0xa8] ;  /* 0x0000a800010e7983 */ /* 0x001ea80000100a00 */
[----:B--2---:R0:W-:Y:S04]  /*81ef0*/  STL.64 [R1+0x4db8], R14 ;  /* 0x004db80e01007387 */ /* 0x0041e80000100a00 */
[----:B0-----:R-:W2:Y:S04]  /*81f00*/  LDL.64 R14, [R1+0xb8] ;  /* 0x0000b800010e7983 */ /* 0x001ea80000100a00 */
[----:B--2---:R0:W-:Y:S04]  /*81f10*/  STL.64 [R1+0x4dd0], R14 ;  /* 0x004dd00e01007387 */ /* 0x0041e80000100a00 */
[----:B0-----:R-:W2:Y:S01]  /*81f20*/  LDL.64 R14, [R1+0xc8] ;  /* 0x0000c800010e7983 */ /* 0x001ea20000100a00 */
[----:B------:R0:W-:Y:S02]  /*81f30*/  STL.64 [R1+0x4d80], R10 ;  /* 0x004d800a01007387 */ /* 0x0001e40000100a00 */
[----:B----4-:R-:W-:Y:S01]  /*81f40*/  STL.64 [R1+0x4d78], R8 ;  /* 0x004d780801007387 */ /* 0x010fe20000100a00 */
[----:B0-----:R-:W4:Y:S04]  /*81f50*/  LDL.64 R10, [R1+0x88] ;  /* 0x00008800010a7983 */ /* 0x001f280000100a00 */
[----:B----4-:R0:W-:Y:S04]  /*81f60*/  STL.64 [R1+0x4d90], R10 ;  /* 0x004d900a01007387 */ /* 0x0101e80000100a00 */
[----:B0-----:R-:W4:Y:S04]  /*81f70*/  LDL.64 R10, [R1+0x98] ;  /* 0x00009800010a7983 */ /* 0x001f280000100a00 */
[----:B----4-:R0:W-:Y:S01]  /*81f80*/  STL.64 [R1+0x4db0], R10 ;  /* 0x004db00a01007387 */ /* 0x0101e20000100a00 */
[----:B------:R-:W4:Y:S02]  /*81f90*/  LDL.LU R8, [R1+0xf80] ;  /* 0x000f800001087983 */ /* 0x000f240000300800 */
[----:B------:R-:W4:Y:S01]  /*81fa0*/  LDL.LU R9, [R1+0xf84] ;  /* 0x000f840001097983 */ /* 0x000f220000300800 */
[----:B0-----:R-:W2:Y:S01]  /*81fb0*/  LDL.LU R10, [R1+0xf88] ;  /* 0x000f8800010a7983 */ /* 0x001ea20000300800 */
[----:B------:R-:W2:Y:S01]  /*81fc0*/  LDL.LU R11, [R1+0xf8c] ;  /* 0x000f8c00010b7983 */ /* 0x000ea20000300800 */
[----:B---3--:R-:W-:Y:S02]  /*81fd0*/  HMMA.16816.F32.BF16 R24, R20, R18, R24 ;  /* 0x000000121418723c */ /* 0x008fe40000041818 */
[----:B--2---:R-:W-:Y:S01]  /*81fe0*/  STL.64 [R1+0x4dc8], R10 ;  /* 0x004dc80a01007387 */ /* 0x004fe20000100a00 */
[----:B----4-:R0:W-:Y:S03]  /*81ff0*/  STL.64 [R1+0x4dc0], R8 ;  /* 0x004dc00801007387 */ /* 0x0101e60000100a00 */
[----:B0-----:R-:W2:Y:S01]  /*82000*/  LDL.LU R8, [R1+0xf60] ;  /* 0x000f600001087983 */ /* 0x001ea20000300800 */
[----:B------:R-:W2:Y:S02]  /*82010*/  LDL.LU R9, [R1+0xf64] ;  /* 0x000f640001097983 */ /* 0x000ea40000300800 */
[----:B------:R-:W2:Y:S02]  /*82020*/  LDL.LU R10, [R1+0xf68] ;  /* 0x000f6800010a7983 */ /* 0x000ea40000300800 */
[----:B------:R-:W2:Y:S01]  /*82030*/  LDL.LU R11, [R1+0xf6c] ;  /* 0x000f6c00010b7983 */ /* 0x000ea20000300800 */
[----:B------:R0:W-:Y:S01]  /*82040*/  STL.64 [R1+0x4d68], R6 ;  /* 0x004d680601007387 */ /* 0x0001e20000100a00 */
[----:B------:R1:W-:Y:S03]  /*82050*/  STL.64 [R1+0x4d60], R4 ;  /* 0x004d600401007387 */ /* 0x0003e60000100a00 */
[----:B0-----:R-:W3:Y:S04]  /*82060*/  LDL.64 R6, [R1+0x78] ;  /* 0x0000780001067983 */ /* 0x001ee80000100a00 */
[----:B---3--:R0:W-:Y:S01]  /*82070*/  STL.64 [R1+0x4d88], R6 ;  /* 0x004d880601007387 */ /* 0x0081e20000100a00 */
[----:B-1----:R-:W3:Y:S02]  /*82080*/  LDL.LU R4, [R1+0xfb0] ;  /* 0x000fb00001047983 */ /* 0x002ee40000300800 */
[----:B------:R-:W3:Y:S01]  /*82090*/  LDL.LU R5, [R1+0xfb4] ;  /* 0x000fb40001057983 */ /* 0x000ee20000300800 */
[----:B0-----:R-:W3:Y:S01]  /*820a0*/  LDL.LU R6, [R1+0xfb8] ;  /* 0x000fb80001067983 */ /* 0x001ee20000300800 */
[----:B------:R-:W3:Y:S02]  /*820b0*/  LDL.LU R7, [R1+0xfbc] ;  /* 0x000fbc0001077983 */ /* 0x000ee40000300800 */
[----:B------:R-:W-:Y:S02]  /*820c0*/  STL.64 [R1+0x3e0], R24 ;  /* 0x0003e01801007387 */ /* 0x000fe40000100a00 */
[----:B------:R0:W-:Y:S02]  /*820d0*/  STL.64 [R1+0x3e8], R26 ;  /* 0x0003e81a01007387 */ /* 0x0001e40000100a00 */
[----:B0-----:R-:W-:-:S02]  /*820e0*/  IMAD.MOV.U32 R27, RZ, RZ, R18 ;  /* 0x000000ffff1b7224 */ /* 0x001fc400078e0012 */
[----:B------:R-:W-:Y:S02]  /*820f0*/  IMAD.MOV.U32 R26, RZ, RZ, R19 ;  /* 0x000000ffff1a7224 */ /* 0x000fe400078e0013 */
[----:B------:R-:W0:Y:S04]  /*82100*/  LDSM.16.MT88.4 R16, [R29+0x22100] ;  /* 0x022100001d10783b */ /* 0x000e280000004200 */
[----:B0-----:R-:W-:Y:S01]  /*82110*/  STL.64 [R1+0x4bb8], R18 ;  /* 0x004bb81201007387 */ /* 0x001fe20000100a00 */
[----:B------:R0:W-:Y:S03]  /*82120*/  STL.64 [R1+0x4bb0], R16 ;  /* 0x004bb01001007387 */ /* 0x0001e60000100a00 */
[----:B0-----:R-:W4:Y:S01]  /*82130*/  LDL.LU R16, [R1+0xf50] ;  /* 0x000f500001107983 */ /* 0x001f220000300800 */
[----:B------:R-:W4:Y:S02]  /*82140*/  LDL.LU R17, [R1+0xf54] ;  /* 0x000f540001117983 */ /* 0x000f240000300800 */
[----:B------:R-:W4:Y:S02]  /*82150*/  LDL.LU R18, [R1+0xf58] ;  /* 0x000f580001127983 */ /* 0x000f240000300800 */
[----:B------:R-:W4:Y:S02]  /*82160*/  LDL.LU R19, [R1+0xf5c] ;  /* 0x000f5c0001137983 */ /* 0x000f240000300800 */
[C---:B----4-:R-:W-:Y:S11]  /*82170*/  HMMA.16816.F32.BF16 R16, R20.reuse, R14, R16 ;  /* 0x0000000e1410723c */ /* 0x050ff60000041810 */
        /* <DEDUP_REMOVED lines=18> */
[----:B0-----:R-:W4:Y:S01]  /*822a0*/  LDL.LU R16, [R1+0x1010] ;  /* 0x0010100001107983 */ /* 0x001f220000300800 */
[----:B------:R-:W4:Y:S02]  /*822b0*/  LDL.LU R17, [R1+0x1014] ;  /* 0x0010140001117983 */ /* 0x000f240000300800 */
[----:B------:R-:W4:Y:S02]  /*822c0*/  LDL.LU R18, [R1+0x1018] ;  /* 0x0010180001127983 */ /* 0x000f240000300800 */
[----:B------:R-:W4:Y:S01]  /*822d0*/  LDL.LU R19, [R1+0x101c] ;  /* 0x00101c0001137983 */ /* 0x000f220000300800 */
        /* <DEDUP_REMOVED lines=37> */
[C---:B--2---:R-:W-:Y:S11]  /*82530*/  HMMA.16816.F32.BF16 R4, R20.reuse, R14, R4 ;  /* 0x0000000e1404723c */ /* 0x044ff60000041804 */
[----:B------:R-:W-:Y:S11]  /*82540*/  @!UPT UIADD3 URZ, URZ, URZ, URZ ;  /* 0x0000003f3f3ff290 */ /* 0x000ff6000fffe03f */
[----:B------:R-:W-:Y:S01]  /*82550*/  @!UPT UIADD3 URZ, URZ, URZ, URZ ;  /* 0x0000003f3f3ff290 */ /* 0x000fe2000fffe03f */
[----:B------:R-:W-:Y:S01]  /*82560*/  STL.64 [R1+0x370], R4 ;  /* 0x0003700401007387 */ /* 0x000fe20000100a00 */
[----:B------:R0:W-:Y:S03]  /*82570*/  STL.64 [R1+0x378], R6 ;  /* 0x0003780601007387 */ /* 0x0001e60000100a00 */
[----:B0-----:R-:W3:Y:S01]  /*82580*/  LDL.LU.64 R6, [R1+0x4d58] ;  /* 0x004d580001067983 */ /* 0x001ee20000300a00 */
[----:B------:R-:W3:Y:S02]  /*82590*/  LDL.LU.64 R4, [R1+0x4d50] ;  /* 0x004d500001047983 */ /* 0x000ee40000300a00 */
[----:B------:R-:W-:Y:S01]  /*825a0*/  STL.64 [R1+0x4bd8], R14 ;  /* 0x004bd80e01007387 */ /* 0x000fe20000100a00 */
[C---:B---3--:R-:W-:Y:S11]  /*825b0*/  HMMA.16816.F32.BF16 R4, R20.reuse, R10, R4 ;  /* 0x0000000a1404723c */ /* 0x048ff60000041804 */
[----:B------:R-:W-:Y:S11]  /*825c0*/  @!UPT UIADD3 URZ, URZ, URZ, URZ ;  /* 0x0000003f3f3ff290 */ /* 0x000ff6000fffe03f */
[----:B------:R-:W-:Y:S01]  /*825d0*/  @!UPT UIADD3 URZ, URZ, URZ, URZ ;  /* 0x0000003f3f3ff290 */ /* 0x000fe2000fffe03f */
[----:B------:R-:W-:Y:S01]  /*825e0*/  STL.64 [R1+0x360], R4 ;  /* 0x0003600401007387 */ /* 0x000fe20000100a00 */
[----:B------:R0:W-:Y:S03]  /*825f0*/  STL.64 [R1+0x368], R6 ;  /* 0x0003680601007387 */ /* 0x0001e60000100a00 */
[----:B0-----:R-:W4:Y:S01]  /*82600*/  LDL.LU.64 R6, [R1+0x4d48] ;  /* 0x004d480001067983 */ /* 0x001f220000300a00 */
[----:B------:R-:W2:Y:S02]  /*82610*/  LDL.LU.64 R4, [R1+0x4d40] ;  /* 0x004d400001047983 */ /* 0x000ea40000300a00 */
[----:B------:R0:W-:Y:S02]  /*82620*/  STL.64 [R1+0x4bd0], R10 ;  /* 0x004bd00a01007387 */ /* 0x0001e40000100a00 */
[----:B------:R-:W-:Y:S02]  /*82630*/  IMAD.MOV.U32 R14, RZ, RZ, R9 ;  /* 0x000000ffff0e7224 */ /* 0x000fe400078e0009 */
[----:B------:R-:W-:Y:S01]  /*82640*/  IMAD.MOV.U32 R15, RZ, RZ, R8 ;  /* 0x000000ffff0f7224 */ /* 0x000fe200078e0008 */
[----:B----4-:R-:W-:Y:S01]  /*82650*/  HMMA.16816.F32.BF16 R20, R20, R6, R16 ;  /* 0x000000061414723c */ /* 0x010fe20000041810 */
[----:B------:R-:W3:Y:S01]  /*82660*/  LDL.LU.64 R18, [R1+0x4d38] ;  /* 0x004d380001127983 */ /* 0x000ee20000300a00 */
[----:B------:R-:W4:Y:S11]  /*82670*/  LDL.LU.64 R16, [R1+0x4d30] ;  /* 0x004d300001107983 */ /* 0x000f360000300a00 */
[----:B------:R-:W-:Y:S10]  /*82680*/  @!UPT UIADD3 URZ, URZ, URZ, URZ ;  /* 0x0000003f3f3ff290 */ /* 0x000ff4000fffe03f */
[----:B------:R-:W-:Y:S01]  /*82690*/  STL.64 [R1+0x1e0], R20 ;  /* 0x0001e01401007387 */ /* 0x000fe20000100a00 */
[----:B------:R-:W-:Y:S02]  /*826a0*/  STL.64 [R1+0x1e8], R22 ;  /* 0x0001e81601007387 */ /* 0x000fe40000100a00 */
[----:B------:R1:W-:Y:S02]  /*826b0*/  STL.64 [R1+0x4bf0], R14 ;  /* 0x004bf00e01007387 */ /* 0x0003e40000100a00 */
[----:B------:R-:W2:Y:S01]  /*826c0*/  LDL.LU R8, [R1+0x11a0] ;  /* 0x0011a00001087983 */ /* 0x000ea20000300800 */
[----:B------:R-:W2:Y:S01]  /*826d0*/  LDL.LU R9, [R1+0x11a4] ;  /* 0x0011a40001097983 */ /* 0x000ea20000300800 */
[----:B0-----:R-:W2:Y:S02]  /*826e0*/  LDL.LU R10, [R1+0x11a8] ;  /* 0x0011a800010a7983 */ /* 0x001ea40000300800 */
[----:B------:R-:W2:Y:S01]  /*826f0*/  LDL.LU R11, [R1+0x11ac] ;  /* 0x0011ac00010b7983 */ /* 0x000ea20000300800 */
[----:B------:R-:W0:Y:S01]  /*82700*/  LDSM.16.MT88.4 R20, [R29+0x22180] ;  /* 0x022180001d14783b */ /* 0x000e220000004200 */
[----:B-1----:R-:W-:-:S02]  /*82710*/  IMAD.MOV.U32 R14, RZ, RZ, R25 ;  /* 0x000000ffff0e7224 */ /* 0x002fc400078e0019 */
[----:B------:R-:W-:Y:S01]  /*82720*/  IMAD.MOV.U32 R15, RZ, RZ, R24 ;  /* 0x000000ffff0f7224 */ /* 0x000fe200078e0018 */
[----:B------:R-:W3:Y:S01]  /*82730*/  LDL.LU R25, [R1+0x4d2c] ;  /* 0x004d2c0001197983 */ /* 0x000ee20000300800 */
[----:B------:R-:W3:Y:S03]  /*82740*/  LDL.LU R24, [R1+0x4d28] ;  /* 0x004d280001187983 */ /* 0x000ee60000300800 */
[----:B------:R-:W-:Y:S04]  /*82750*/  STL.64 [R1+0x4c08], R14 ;  /* 0x004c080e01007387 */ /* 0x000fe80000100a00 */
[----:B--2---:R-:W-:Y:S01]  /*82760*/  STL.64 [R1+0x4be8], R10 ;  /* 0x004be80a01007387 */ /* 0x004fe20000100a00 */
[----:B------:R1:W-:Y:S03]  /*82770*/  STL.64 [R1+0x4be0], R8 ;  /* 0x004be00801007387 */ /* 0x0003e60000100a00 */
[----:B-1----:R-:W2:Y:S01]  /*82780*/  LDL.LU R8, [R1+0x1180] ;  /* 0x0011800001087983 */ /* 0x002ea20000300800 */
        /* <DEDUP_REMOVED lines=8> */
[----:B-1----:R-:W2:Y:S01]  /*82810*/  LDL.LU R8, [R1+0x1170] ;  /* 0x0011700001087983 */ /* 0x002ea20000300800 */
[----:B------:R-:W2:Y:S02]  /*82820*/  LDL.LU R9, [R1+0x1174] ;  /* 0x0011740001097983 */ /* 0x000ea40000300800 */
[----:B------:R-:W2:Y:S02]  /*82830*/  LDL.LU R10, [R1+0x1178] ;  /* 0x00117800010a7983 */ /* 0x000ea40000300800 */
[----:B------:R-:W2:Y:S01]  /*82840*/  LDL.LU R11, [R1+0x117c] ;  /* 0x00117c00010b7983 */ /* 0x000ea20000300800 */
[----:B------:R-:W2:Y:S01]  /*82850*/  LDL.LU R12, [R1+0x1150] ;  /* 0x00115000010c7983 */ /* 0x000ea20000300800 */
[----:B------:R-:W2:Y:S02]  /*82860*/  LDL.LU R13, [R1+0x1154] ;  /* 0x00115400010d7983 */ /* 0x000ea40000300800 */
[----:B------:R-:W2:Y:S02]  /*82870*/  LDL.LU R14, [R1+0x1158] ;  /* 0x00115800010e7983 */ /* 0x000ea40000300800 */
[----:B------:R-:W2:Y:S02]  /*82880*/  LDL.LU R15, [R1+0x115c] ;  /* 0x00115c00010f7983 */ /* 0x000ea40000300800 */
[----:B--2---:R3:W-:Y:S01]  /*82890*/  STL.64 [R1+0x4c30], R14 ;  /* 0x004c300e01007387 */ /* 0x0047e20000100a00 */
[----:B------:R-:W-:Y:S02]  /*828a0*/  STL.64 [R1+0x4c28], R12 ;  /* 0x004c280c01007387 */ /* 0x000fe40000100a00 */
[----:B---3--:R-:W-:-:S02]  /*828b0*/  IMAD.MOV.U32 R14, RZ, RZ, R19 ;  /* 0x000000ffff0e7224 */ /* 0x008fc400078e0013 */
[----:B------:R-:W-:-:S05]  /*828c0*/  IMAD.MOV.U32 R15, RZ, RZ, R18 ;  /* 0x000000ffff0f7224 */ /* 0x000fca00078e0012 */
[----:B------:R4:W-:Y:S02]  /*828d0*/  STL.64 [R1+0x4c48], R14 ;  /* 0x004c480e01007387 */ /* 0x0009e40000100a00 */
[----:B----4-:R-:W-:Y:S02]  /*828e0*/  IMAD.MOV.U32 R14, RZ, RZ, R17 ;  /* 0x000000ffff0e7224 */ /* 0x010fe400078e0011 */
[----:B------:R-:W-:-:S05]  /*828f0*/  IMAD.MOV.U32 R15, RZ, RZ, R16 ;  /* 0x000000ffff0f7224 */ /* 0x000fca00078e0010 */
[----:B------:R1:W-:Y:S01]  /*82900*/  STL.64 [R1+0x4c60], R14 ;  /* 0x004c600e01007387 */ /* 0x0003e20000100a00 */
[----:B------:R-:W-:Y:S02]  /*82910*/  STL.64 [R1+0x4c18], R10 ;  /* 0x004c180a01007387 */ /* 0x000fe40000100a00 */
[----:B------:R2:W-:Y:S02]  /*82920*/  STL.64 [R1+0x4c10], R8 ;  /* 0x004c100801007387 */ /* 0x0005e40000100a00 */
[----:B------:R-:W-:Y:S02]  /*82930*/  IMAD.MOV.U32 R18, RZ, RZ, R2 ;  /* 0x000000ffff127224 */ /* 0x000fe400078e0002 */
[----:B------:R-:W-:Y:S02]  /*82940*/  IMAD.MOV.U32 R19, RZ, RZ, R5 ;  /* 0x000000ffff137224 */ /* 0x000fe400078e0005 */
[----:B-1----:R-:W-:Y:S02]  /*82950*/  IMAD.MOV.U32 R14, RZ, RZ, R27 ;  /* 0x000000ffff0e7224 */ /* 0x002fe400078e001b */
[----:B------:R-:W-:Y:S01]  /*82960*/  IMAD.MOV.U32 R15, RZ, RZ, R26 ;  /* 0x000000ffff0f7224 */ /* 0x000fe200078e001a */
[----:B--2---:R-:W2:Y:S01]  /*82970*/  LDL.LU R8, [R1+0x1160] ;  /* 0x0011600001087983 */ /* 0x004ea20000300800 */
[----:B------:R-:W2:Y:S02]  /*82980*/  LDL.LU R9, [R1+0x1164] ;  /* 0x0011640001097983 */ /* 0x000ea40000300800 */
[----:B------:R-:W3:Y:S02]  /*82990*/  LDL.LU R10, [R1+0x1168] ;  /* 0x00116800010a7983 */ /* 0x000ee40000300800 */
[----:B------:R-:W3:Y:S01]  /*829a0*/  LDL.LU R11, [R1+0x116c] ;  /* 0x00116c00010b7983 */ /* 0x000ee20000300800 */
[----:B------:R-:W4:Y:S01]  /*829b0*/  LDL.LU R27, [R1+0x4d24] ;  /* 0x004d2400011b7983 */ /* 0x000f220000300800 */
[----:B------:R-:W2:Y:S02]  /*829c0*/  LDL.LU R26, [R1+0x4d20] ;  /* 0x004d2000011a7983 */ /* 0x000ea40000300800 */
[----:B------:R1:W-:Y:S02]  /*829d0*/  STL.64 [R1+0x4c78], R14 ;  /* 0x004c780e01007387 */ /* 0x0003e40000100a00 */
[----:B------:R-:W2:Y:S01]  /*829e0*/  LDL.LU R2, [R1+0x4d1c] ;  /* 0x004d1c0001027983 */ /* 0x000ea20000300800 */
[----:B------:R-:W2:Y:S01]  /*829f0*/  LDL.LU R5, [R1+0x4d18] ;  /* 0x004d180001057983 */ /* 0x000ea20000300800 */
[----:B------:R0:W-:Y:S02]  /*82a00*/  STL.64 [R1+0x4c80], R18 ;  /* 0x004c801201007387 */ /* 0x0001e40000100a00 */
[----:B------:R-:W2:Y:S02]  /*82a10*/  LDL.LU R12, [R1+0x10f0] ;  /* 0x0010f000010c7983 */ /* 0x000ea40000300800 */
[----:B------:R-:W2:Y:S01]  /*82a20*/  LDL.LU R13, [R1+0x10f4] ;  /* 0x0010f400010d7983 */ /* 0x000ea20000300800 */
[----:B-1----:R-:W2:Y:S01]  /*82a30*/  LDL.LU R14, [R1+0x10f8] ;  /* 0x0010f800010e7983 */ /* 0x002ea20000300800 */
[----:B------:R-:W2:Y:S02]  /*82a40*/  LDL.LU R15, [R1+0x10fc] ;  /* 0x0010fc00010f7983 */ /* 0x000ea40000300800 */
[----:B0-----:R-:W-:-:S02]  /*82a50*/  IMAD.MOV.U32 R18, RZ, RZ, R4 ;  /* 0x000000ffff127224 */ /* 0x001fc400078e0004 */
[----:B------:R-:W-:Y:S01]  /*82a60*/  IMAD.MOV.U32 R19, RZ, RZ, R28 ;  /* 0x000000ffff137224 */ /* 0x000fe200078e001c */
[----:B--2---:R-:W-:Y:S01]  /*82a70*/  STL.64 [R1+0x4c90], R14 ;  /* 0x004c900e01007387 */ /* 0x004fe20000100a00 */
[----:B------:R0:W-:Y:S02]  /*82a80*/  STL.64 [R1+0x4c88], R12 ;  /* 0x004c880c01007387 */ /* 0x0001e40000100a00 */
[----:B------:R-:W2:Y:S02]  /*82a90*/  LDL.LU R4, [R1+0x4d14] ;  /* 0x004d140001047983 */ /* 0x000ea40000300800 */
[----:B------:R-:W2:Y:S01]  /*82aa0*/  LDL.LU R28, [R1+0x4d10] ;  /* 0x004d1000011c7983 */ /* 0x000ea20000300800 */
[----:B------:R1:W-:Y:S04]  /*82ab0*/  STL.64 [R1+0x4c98], R18 ;  /* 0x004c981201007387 */ /* 0x0003e80000100a00 */
[----:B0-----:R-:W2:Y:S01]  /*82ac0*/  LDL.LU R12, [R1+0x10d0] ;  /* 0x0010d000010c7983 */ /* 0x001ea20000300800 */
[----:B------:R-:W2:Y:S02]  /*82ad0*/  LDL.LU R13, [R1+0x10d4] ;  /* 0x0010d400010d7983 */ /* 0x000ea40000300800 */
[----:B------:R-:W2:Y:S02]  /*82ae0*/  LDL.LU R14, [R1+0x10d8] ;  /* 0x0010d800010e7983 */ /* 0x000ea40000300800 */
[----:B------:R-:W2:Y:S02]  /*82af0*/  LDL.LU R15, [R1+0x10dc] ;  /* 0x0010dc00010f7983 */ /* 0x000ea40000300800 */
[----:B-1----:R-:W-:-:S02]  /*82b00*/  IMAD.MOV.U32 R18, RZ, RZ, R24 ;  /* 0x000000ffff127224 */ /* 0x002fc400078e0018 */
        /* <DEDUP_REMOVED lines=11> */
[----:B----4-:R-:W-:Y:S01]  /*82bc0*/  IMAD.MOV.U32 R19, RZ, RZ, R27 ;  /* 0x000000ffff137224 */ /* 0x010fe200078e001b */
[----:B--2---:R-:W-:Y:S01]  /*82bd0*/  STL.64 [R1+0x4cc0], R14 ;  /* 0x004cc00e01007387 */ /* 0x004fe20000100a00 */
[----:B------:R0:W-:Y:S02]  /*82be0*/  STL.64 [R1+0x4cb8], R12 ;  /* 0x004cb80c01007387 */ /* 0x0001e40000100a00 */
[----:B------:R-:W2:Y:S02]  /*82bf0*/  LDL.LU R26, [R1+0x4d04] ;  /* 0x004d0400011a7983 */ /* 0x000ea40000300800 */
[----:B------:R-:W2:Y:S01]  /*82c00*/  LDL.LU R27, [R1+0x4d00] ;  /* 0x004d0000011b7983 */ /* 0x000ea20000300800 */
[----:B------:R1:W-:Y:S04]  /*82c10*/  STL.64 [R1+0x4cc8], R18 ;  /* 0x004cc81201007387 */ /* 0x0003e80000100a00 */
[----:B0-----:R-:W4:Y:S01]  /*82c20*/  LDL.LU R12, [R1+0x1090] ;  /* 0x00109000010c7983 */ /* 0x001f220000300800 */
[----:B------:R-:W4:Y:S02]  /*82c30*/  LDL.LU R13, [R1+0x1094] ;  /* 0x00109400010d7983 */ /* 0x000f240000300800 */
[----:B------:R-:W2:Y:S02]  /*82c40*/  LDL.LU R14, [R1+0x1098] ;  /* 0x00109800010e7983 */ /* 0x000ea40000300800 */
[----:B------:R-:W2:Y:S02]  /*82c50*/  LDL.LU R15, [R1+0x109c] ;  /* 0x00109c00010f7983 */ /* 0x000ea40000300800 */
[----:B-1----:R-:W-:-:S02]  /*82c60*/  IMAD.MOV.U32 R18, RZ, RZ, R5 ;  /* 0x000000ffff127224 */ /* 0x002fc400078e0005 */
[----:B------:R-:W-:Y:S01]  /*82c70*/  IMAD.MOV.U32 R19, RZ, RZ, R2 ;  /* 0x000000ffff137224 */ /* 0x000fe200078e0002 */
[----:B--2---:R-:W-:Y:S01]  /*82c80*/  STL.64 [R1+0x4cd8], R14 ;  /* 0x004cd80e01007387 */ /* 0x004fe20000100a00 */
[----:B----4-:R0:W-:Y:S02]  /*82c90*/  STL.64 [R1+0x4cd0], R12 ;  /* 0x004cd00c01007387 */ /* 0x0101e40000100a00 */
[----:B------:R-:W2:Y:S02]  /*82ca0*/  LDL.LU R5, [R1+0x4cfc] ;  /* 0x004cfc0001057983 */ /* 0x000ea40000300800 */
[----:B------:R-:W4:Y:S01]  /*82cb0*/  LDL.LU R2, [R1+0x4cf8] ;  /* 0x004cf80001027983 */ /* 0x000f220000300800 */
[----:B------:R-:W-:Y:S04]  /*82cc0*/  STL.64 [R1+0x4ce0], R18 ;  /* 0x004ce01201007387 */ /* 0x000fe80000100a00 */
        /* <DEDUP_REMOVED lines=14> */
[----:B------:R-:W2:Y:S02]  /*82db0*/  LDL.LU R10, [R1+0x1138] ;  /* 0x00113800010a7983 */ /* 0x000ea40000300800 */
[----:B------:R-:W2:Y:S02]  /*82dc0*/  LDL.LU R11, [R1+0x113c] ;  /* 0x00113c00010b7983 */ /* 0x000ea40000300800 */
[----:B------:R-:W-:-:S02]  /*82dd0*/  IMAD.MOV.U32 R18, RZ, RZ, R28 ;  /* 0x000000ffff127224 */ /* 0x000fc400078e001c */
[----:B------:R-:W-:Y:S01]  /*82de0*/  IMAD.MOV.U32 R19, RZ, RZ, R4 ;  /* 0x000000ffff137224 */ /* 0x000fe200078e0004 */
[----:B--2---:R-:W-:Y:S01]  /*82df0*/  STL.64 [R1+0x4c58], R10 ;  /* 0x004c580a01007387 */ /* 0x004fe20000100a00 */
[----:B---3--:R0:W-:Y:S03]  /*82e00*/  STL.64 [R1+0x4c50], R8 ;  /* 0x004c500801007387 */ /* 0x0081e60000100a00 */
[----:B0-----:R-:W2:Y:S01]  /*82e10*/  LDL.LU R8, [R1+0x1120] ;  /* 0x0011200001087983 */ /* 0x001ea20000300800 */
[----:B------:R-:W2:Y:S02]  /*82e20*/  LDL.LU R9, [R1+0x1124] ;  /* 0x0011240001097983 */ /* 0x000ea40000300800 */
[----:B------:R-:W3:Y:S02]  /*82e30*/  LDL.LU R10, [R1+0x1128] ;  /* 0x00112800010a7983 */ /* 0x000ee40000300800 */
[----:B------:R-:W3:Y:S01]  /*82e40*/  LDL.LU R11, [R1+0x112c] ;  /* 0x00112c00010b7983 */ /* 0x000ee20000300800 */
[C---:B------:R-:W-:Y:S01]  /*82e50*/  HMMA.16816.F32.BF16 R16, R24.reuse, R18, R12 ;  /* 0x000000121810723c */ /* 0x040fe2000004180c */
[----:B---3--:R-:W-:Y:S01]  /*82e60*/  STL.64 [R1+0x4c70], R10 ;  /* 0x004c700a01007387 */ /* 0x008fe20000100a00 */
[----:B--2---:R0:W-:Y:S03]  /*82e70*/  STL.64 [R1+0x4c68], R8 ;  /* 0x004c680801007387 */ /* 0x0041e60000100a00 */
[----:B0-----:R-:W2:Y:S01]  /*82e80*/  LDL.LU R8, [R1+0x1100] ;  /* 0x0011000001087983 */ /* 0x001ea20000300800 */
[----:B------:R-:W2:Y:S02]  /*82e90*/  LDL.LU R9, [R1+0x1104] ;  /* 0x0011040001097983 */ /* 0x000ea40000300800 */
[----:B------:R-:W2:Y:S02]  /*82ea0*/  LDL.LU R10, [R1+0x1108] ;  /* 0x00110800010a7983 */ /* 0x000ea40000300800 */
[----:B------:R-:W2:Y:S01]  /*82eb0*/  LDL.LU R11, [R1+0x110c] ;  /* 0x00110c00010b7983 */ /* 0x000ea20000300800 */
[----:B------:R-:W-:Y:S01]  /*82ec0*/  STL.64 [R1+0x4bc8], R6 ;  /* 0x004bc80601007387 */ /* 0x000fe20000100a00 */
[----:B------:R0:W-:Y:S02]  /*82ed0*/  STL [R1+0x4bc0], R5 ;  /* 0x004bc00501007387 */ /* 0x0001e40000100800 */
[----:B------:R-:W3:Y:S01]  /*82ee0*/  LDL.LU R4, [R1+0x11d0] ;  /* 0x0011d00001047983 */ /* 0x000ee20000300800 */
[----:B0-----:R-:W3:Y:S01]  /*82ef0*/  LDL.LU R5, [R1+0x11d4] ;  /* 0x0011d40001057983 */ /* 0x001ee20000300800 */
[----:B------:R-:W3:Y:S02]  /*82f00*/  LDL.LU R6, [R1+0x11d8] ;  /* 0x0011d80001067983 */ /* 0x000ee40000300800 */
[----:B------:R-:W3:Y:S02]  /*82f10*/  LDL.LU R7, [R1+0x11dc] ;  /* 0x0011dc0001077983 */ /* 0x000ee40000300800 */
[----:B------:R-:W-:Y:S01]  /*82f20*/  STL.64 [R1+0x4ad0], R22 ;  /* 0x004ad01601007387 */ /* 0x000fe20000100a00 */
[----:B------:R-:W-:Y:S01]  /*82f30*/  STL.64 [R1+0x4ac8], R20 ;  /* 0x004ac81401007387 */ /* 0x000fe20000100a00 */
[----:B------:R-:W2:Y:S02]  /*82f40*/  LDL.LU.64 R14, [R1+0x4cf0] ;  /* 0x004cf000010e7983 */ /* 0x000ea40000300a00 */
[----:B------:R-:W2:Y:S02]  /*82f50*/  LDL.LU.64 R12, [R1+0x4ce8] ;  /* 0x004ce800010c7983 */ /* 0x000ea40000300a00 */
[----:B------:R-:W-:Y:S01]  /*82f60*/  STL.64 [R1+0x1d0], R16 ;  /* 0x0001d01001007387 */ /* 0x000fe20000100a00 */
[----:B------:R0:W-:Y:S04]  /*82f70*/  STL.64 [R1+0x1d8], R18 ;  /* 0x0001d81201007387 */ /* 0x0001e80000100a00 */
        /* <DEDUP_REMOVED lines=59> */
[----:B------:R-:W2:Y:S02]  /*83330*/  LDL.LU.64 R12, [R1+0x4c28] ;  /* 0x004c2800010c7983 */ /* 0x000ea40000300a00 */
[----:B------:R-:W-:Y:S02]  /*83340*/  IMAD.MOV.U32 R22, RZ, RZ, R3 ;  /* 0x000000ffff167224 */ /* 0x000fe400078e0003 */
[----:B------:R-:W-:-:S07]  /*83350*/  IMAD.MOV.U32 R23, RZ, RZ, R0 ;  /* 0x000000ffff177224 */ /* 0x000fce00078e0000 */
[C---:B--2---:R-:W-:Y:S01]  /*83360*/  HMMA.16816.F32.BF16 R20, R24.reuse, R22, R12 ;  /* 0x000000161814723c */ /* 0x044fe2000004180c */
[----:B------:R-:W2:Y:S11]  /*83370*/  LDL.LU.64 R14, [R1+0x4c20] ;  /* 0x004c2000010e7983 */ /* 0x000eb60000300a00 */
[----:B------:R-:W-:Y:S11]  /*83380*/  @!UPT UIADD3 URZ, URZ, URZ, URZ ;  /* 0x0000003f3f3ff290 */ /* 0x000ff6000fffe03f */
        /* <DEDUP_REMOVED lines=33> */
[----:B------:R0:W-:Y:S03]  /*835a0*/  STL.64 [R1+0x4b80], R14 ;  /* 0x004b800e01007387 */ /* 0x0001e60000100a00 */
[----:B0-----:R-:W2:Y:S04]  /*835b0*/  LDL.LU.64 R14, [R1+0x38] ;  /* 0x00003800010e7983 */ /* 0x001ea80000300a00 */
[----:B--2---:R0:W-:Y:S04]  /*835c0*/  STL.64 [R1+0x4b90], R14 ;  /* 0x004b900e01007387 */ /* 0x0041e80000100a00 */
[----:B0-----:R-:W2:Y:S01]  /*835d0*/  LDL.LU.64 R14, [R1+0x58] ;  /* 0x00005800010e7983 */ /* 0x001ea20000300a00 */
[C---:B---3--:R-:W-:Y:S03]  /*835e0*/  HMMA.16816.F32.BF16 R4, R24.reuse, R10, R4 ;  /* 0x0000000a1804723c */ /* 0x048fe60000041804 */
[----:B--2---:R0:W-:Y:S04]  /*835f0*/  STL.64 [R1+0x4ba8], R14 ;  /* 0x004ba80e01007387 */ /* 0x0041e80000100a00 */
[----:B0-----:R-:W2:Y:S11]  /*83600*/  LDL.LU.64 R14, [R1+0x68] ;  /* 0x00006800010e7983 */ /* 0x001eb60000300a00 */
[----:B------:R-:W-:Y:S05]  /*83610*/  @!UPT UIADD3 URZ, URZ, URZ, URZ ;  /* 0x0000003f3f3ff290 */ /* 0x000fea000fffe03f */
[----:B------:R-:W-:Y:S02]  /*83620*/  STL.64 [R1+0xf0], R4 ;  /* 0x0000f00401007387 */ /* 0x000fe40000100a00 */
[----:B------:R0:W-:Y:S02]  /*83630*/  STL.64 [R1+0xf8], R6 ;  /* 0x0000f80601007387 */ /* 0x0001e40000100a00 */
[----:B0-----:R-:W3:Y:S01]  /*83640*/  LDL.LU.64 R6, [R1+0x4bc8] ;  /* 0x004bc80001067983 */ /* 0x001ee20000300a00 */
[----:B------:R-:W2:Y:S02]  /*83650*/  LDL.LU R5, [R1+0x4bc0] ;  /* 0x004bc00001057983 */ /* 0x000ea40000300800 */
[----:B------:R0:W-:Y:S02]  /*83660*/  STL.64 [R1+0x4b88], R10 ;  /* 0x004b880a01007387 */ /* 0x0001e40000100a00 */
[----:B------:R-:W2:Y:S01]  /*83670*/  LDL.LU R8, [R1+0x1240] ;  /* 0x0012400001087983 */ /* 0x000ea20000300800 */
[----:B------:R-:W2:Y:S04]  /*83680*/  LDL.LU R9, [R1+0x1244] ;  /* 0x0012440001097983 */ /* 0x000ea80000300800 */
[----:B0-----:R-:W2:Y:S01]  /*83690*/  LDL.LU R10, [R1+0x1248] ;  /* 0x00124800010a7983 */ /* 0x001ea20000300800 */
[----:B------:R-:W2:Y:S01]  /*836a0*/  LDL.LU R11, [R1+0x124c] ;  /* 0x00124c00010b7983 */ /* 0x000ea20000300800 */
[----:B---3--:R-:W-:Y:S02]  /*836b0*/  HMMA.16816.F32.BF16 R24, R24, R6, R16 ;  /* 0x000000061818723c */ /* 0x008fe40000041810 */
[----:B--2---:R-:W-:Y:S01]  /*836c0*/  STL.64 [R1+0x4ba0], R10 ;  /* 0x004ba00a01007387 */ /* 0x004fe20000100a00 */
[----:B------:R0:W-:Y:S03]  /*836d0*/  STL.64 [R1+0x4b98], R8 ;  /* 0x004b980801007387 */ /* 0x0001e60000100a00 */
[----:B0-----:R-:W2:Y:S01]  /*836e0*/  LDL.LU R8, [R1+0x1200] ;  /* 0x0012000001087983 */ /* 0x001ea20000300800 */
[----:B------:R-:W2:Y:S02]  /*836f0*/  LDL.LU R9, [R1+0x1204] ;  /* 0x0012040001097983 */ /* 0x000ea40000300800 */
[----:B------:R-:W2:Y:S02]  /*83700*/  LDL.LU R10, [R1+0x1208] ;  /* 0x00120800010a7983 */ /* 0x000ea40000300800 */
[----:B------:R-:W2:Y:S01]  /*83710*/  LDL.LU R11, [R1+0x120c] ;  /* 0x00120c00010b7983 */ /* 0x000ea20000300800 */
[----:B------:R-:W3:Y:S01]  /*83720*/  LDL.LU.64 R18, [R1+0x4bb8] ;  /* 0x004bb80001127983 */ /* 0x000ee20000300a00 */
[----:B------:R-:W3:Y:S10]  /*83730*/  LDL.LU.64 R16, [R1+0x4bb0] ;  /* 0x004bb00001107983 */ /* 0x000ef40000300a00 */
[----:B------:R-:W-:Y:S02]  /*83740*/  STL.64 [R1+0xe0], R24 ;  /* 0x0000e01801007387 */ /* 0x000fe40000100a00 */
[----:B------:R0:W-:Y:S02]  /*83750*/  STL.64 [R1+0xe8], R26 ;  /* 0x0000e81a01007387 */ /* 0x0001e40000100a00 */
[----:B0-----:R-:W2:Y:S01]  /*83760*/  LDL.LU.64 R26, [R1+0x48] ;  /* 0x00004800011a7983 */ /* 0x001ea20000300a00 */
[----:B------:R-:W-:Y:S02]  /*83770*/  STL.64 [R1+0x4b70], R6 ;  /* 0x004b700601007387 */ /* 0x000fe40000100a00 */
[----:B------:R0:W-:Y:S02]  /*83780*/  STL [R1+0x4b68], R5 ;  /* 0x004b680501007387 */ /* 0x0001e40000100800 */
[----:B------:R-:W2:Y:S01]  /*83790*/  LDL.LU R4, [R1+0x1220] ;  /* 0x0012200001047983 */ /* 0x000ea20000300800 */
[----:B0-----:R-:W2:Y:S01]  /*837a0*/  LDL.LU R5, [R1+0x1224] ;  /* 0x0012240001057983 */ /* 0x001ea20000300800 */
[----:B------:R-:W2:Y:S02]  /*837b0*/  LDL.LU R6, [R1+0x1228] ;  /* 0x0012280001067983 */ /* 0x000ea40000300800 */
[----:B------:R-:W2:Y:S01]  /*837c0*/  LDL.LU R7, [R1+0x122c] ;  /* 0x00122c0001077983 */ /* 0x000ea20000300800 */
[C---:B---3--:R-:W-:Y:S11]  /*837d0*/  HMMA.16816.F32.BF16 R20, R16.reuse, R14, R20 ;  /* 0x0000000e1014723c */ /* 0x048ff60000041814 */
[----:B------:R-:W-:Y:S11]  /*837e0*/  @!UPT UIADD3 URZ, URZ, URZ, URZ ;  /* 0x0000003f3f3ff290 */ /* 0x000ff6000fffe03f */
[----:B------:R-:W-:Y:S01]  /*837f0*/  @!UPT UIADD3 URZ, URZ, URZ, URZ ;  /* 0x0000003f3f3ff290 */ /* 0x000fe2000fffe03f */
[----:B------:R0:W-:Y:S01]  /*83800*/  STL.64 [R1+0xd0], R20 ;  /* 0x0000d01401007387 */ /* 0x0001e20000100a00 */
[----:B------:R1:W-:Y:S02]  /*83810*/  STL.64 [R1+0xd8], R22 ;  /* 0x0000d81601007387 */ /* 0x0003e40000100a00 */
[----:B0-----:R-:W-:Y:S02]  /*83820*/  IMAD.MOV.U32 R21, RZ, RZ, R14 ;  /* 0x000000ffff157224 */ /* 0x001fe400078e000e */
[----:B------:R-:W-:Y:S02]  /*83830*/  IMAD.MOV.U32 R20, RZ, RZ, R15 ;  /* 0x000000ffff147224 */ /* 0x000fe400078e000f */
[----:B------:R-:W3:Y:S01]  /*83840*/  LDL.LU.64 R14, [R1+0x4ba8] ;  /* 0x004ba800010e7983 */ /* 0x000ee20000300a00 */
[----:B--2---:R-:W-:Y:S01]  /*83850*/  HMMA.16816.F32.BF16 R4, R16, R26, R4 ;  /* 0x0000001a1004723c */ /* 0x004fe20000041804 */
[----:B------:R-:W-:Y:S02]  /*83860*/  IMAD.MOV.U32 R29, RZ, RZ, R26 ;  /* 0x000000ffff1d7224 */ /* 0x000fe400078e001a */
[----:B------:R-:W-:-:S05]  /*83870*/  IMAD.MOV.U32 R28, RZ, RZ, R27 ;  /* 0x000000ffff1c7224 */ /* 0x000fca00078e001b */
[C---:B---3--:R-:W-:Y:S01]  /*83880*/  HMMA.16816.F32.BF16 R8, R16.reuse, R14, R8 ;  /* 0x0000000e1008723c */ /* 0x048fe20000041808 */
[----:B-1----:R-:W-:Y:S02]  /*83890*/  IMAD.MOV.U32 R23, RZ, RZ, R14 ;  /* 0x000000ffff177224 */ /* 0x002fe400078e000e */
        /* <DEDUP_REMOVED lines=8> */
[----:B------:R-:W-:Y:S04]  /*83920*/  STL.64 [R1+0x4b00], R20 ;  /* 0x004b001401007387 */ /* 0x000fe80000100a00 */
[----:B0-----:R-:W3:Y:S01]  /*83930*/  LDL.LU.64 R22, [R1+0x28] ;  /* 0x0000280001167983 */ /* 0x001ee20000300a00 */
[----:B------:R0:W-:Y:S02]  /*83940*/  STL.64 [R1+0x7f0], R4 ;  /* 0x0007f00401007387 */ /* 0x0001e40000100a00 */
[----:B------:R1:W-:Y:S01]  /*83950*/  STL.64 [R1+0x7f8], R6 ;  /* 0x0007f80601007387 */ /* 0x0003e20000100a00 */
[----:B0-----:R-:W2:Y:S01]  /*83960*/  LDL.LU R4, [R1+0x1280] ;  /* 0x0012800001047983 */ /* 0x001ea20000300800 */
[----:B------:R-:W2:Y:S02]  /*83970*/  LDL.LU R5, [R1+0x1284] ;  /* 0x0012840001057983 */ /* 0x000ea40000300800 */
[----:B-1----:R-:W2:Y:S02]  /*83980*/  LDL.LU R6, [R1+0x1288] ;  /* 0x0012880001067983 */ /* 0x002ea40000300800 */
[----:B------:R-:W2:Y:S01]  /*83990*/  LDL.LU R7, [R1+0x128c] ;  /* 0x00128c0001077983 */ /* 0x000ea20000300800 */
[----:B------:R-:W2:Y:S01]  /*839a0*/  LDL.LU R24, [R1+0x12c0] ;  /* 0x0012c00001187983 */ /* 0x000ea20000300800 */
[----:B------:R-:W2:Y:S02]  /*839b0*/  LDL.LU R25, [R1+0x12c4] ;  /* 0x0012c40001197983 */ /* 0x000ea40000300800 */
[----:B------:R-:W2:Y:S02]  /*839c0*/  LDL.LU R26, [R1+0x12c8] ;  /* 0x0012c800011a7983 */ /* 0x000ea40000300800 */
[----:B------:R-:W2:Y:S02]  /*839d0*/  LDL.LU R27, [R1+0x12cc] ;  /* 0x0012cc00011b7983 */ /* 0x000ea40000300800 */
[----:B--2---:R0:W-:Y:S01]  /*839e0*/  STL.64 [R1+0x4b58], R26 ;  /* 0x004b581a01007387 */ /* 0x0041e20000100a00 */
[----:B------:R-:W-:Y:S03]  /*839f0*/  STL.64 [R1+0x4b50], R24 ;  /* 0x004b501801007387 */ /* 0x000fe60000100a00 */
[----:B0-----:R-:W2:Y:S01]  /*83a00*/  LDL.LU.64 R26, [R1+0x8] ;  /* 0x00000800011a7983 */ /* 0x001ea20000300a00 */
[----:B------:R-:W-:Y:S03]  /*83a10*/  HMMA.16816.F32.BF16 R8, R16, R14, R8 ;  /* 0x0000000e1008723c */ /* 0x000fe60000041808 */
[----:B--2---:R0:W-:Y:S04]  /*83a20*/  STL.64 [R1+0x4b60], R26 ;  /* 0x004b601a01007387 */ /* 0x0041e80000100a00 */
[----:B0-----:R-:W2:Y:S11]  /*83a30*/  LDL.LU.64 R26, [R1+0x18] ;  /* 0x00001800011a7983 */ /* 0x001eb60000300a00 */
[----:B------:R-:W-:Y:S05]  /*83a40*/  @!UPT UIADD3 URZ, URZ, URZ, URZ ;  /* 0x0000003f3f3ff290 */ /* 0x000fea000fffe03f */
[----:B------:R-:W-:Y:S02]  /*83a50*/  STL.64 [R1+0x800], R8 ;  /* 0x0008000801007387 */ /* 0x000fe40000100a00 */
[----:B------:R0:W-:Y:S02]  /*83a60*/  STL.64 [R1+0x808], R10 ;  /* 0x0008080a01007387 */ /* 0x0001e40000100a00 */
[----:B0-----:R-:W2:Y:S01]  /*83a70*/  LDL.LU.64 R10, [R1+0x4b88] ;  /* 0x004b8800010a7983 */ /* 0x001ea20000300a00 */
[----:B------:R-:W-:Y:S02]  /*83a80*/  IMAD.MOV.U32 R8, RZ, RZ, R14 ;  /* 0x000000ffff087224 */ /* 0x000fe400078e000e */
[----:B------:R-:W-:Y:S02]  /*83a90*/  IMAD.MOV.U32 R9, RZ, RZ, R15 ;  /* 0x000000ffff097224 */ /* 0x000fe400078e000f */
[----:B------:R-:W3:Y:S04]  /*83aa0*/  LDL.LU.64 R14, [R1+0x4b80] ;  /* 0x004b8000010e7983 */ /* 0x000ee80000300a00 */
[----:B--2---:R-:W-:Y:S01]  /*83ab0*/  STL.64 [R1+0x4b18], R10 ;  /* 0x004b180a01007387 */ /* 0x004fe20000100a00 */
[----:B------:R0:W-:Y:S03]  /*83ac0*/  STL.64 [R1+0x4b10], R8 ;  /* 0x004b100801007387 */ /* 0x0001e60000100a00 */
[----:B0-----:R-:W2:Y:S01]  /*83ad0*/  LDL.LU R8, [R1+0x1260] ;  /* 0x0012600001087983 */ /* 0x001ea20000300800 */
[----:B------:R-:W2:Y:S02]  /*83ae0*/  LDL.LU R9, [R1+0x1264] ;  /* 0x0012640001097983 */ /* 0x000ea40000300800 */
[----:B------:R-:W2:Y:S02]  /*83af0*/  LDL.LU R10, [R1+0x1268] ;  /* 0x00126800010a7983 */ /* 0x000ea40000300800 */
[----:B------:R-:W2:Y:S02]  /*83b00*/  LDL.LU R11, [R1+0x126c] ;  /* 0x00126c00010b7983 */ /* 0x000ea40000300800 */
[----:B---3--:R-:W-:-:S02]  /*83b10*/  IMAD.MOV.U32 R12, RZ, RZ, R22 ;  /* 0x000000ffff0c7224 */ /* 0x008fc400078e0016 */
[----:B------:R-:W-:Y:S01]  /*83b20*/  IMAD.MOV.U32 R13, RZ, RZ, R23 ;  /* 0x000000ffff0d7224 */ /* 0x000fe200078e0017 */
[C---:B--2---:R-:W-:Y:S11]  /*83b30*/  HMMA.16816.F32.BF16 R8, R16.reuse, R22, R8 ;  /* 0x000000161008723c */ /* 0x044ff60000041808 */
[----:B------:R-:W-:Y:S11]  /*83b40*/  @!UPT UIADD3 URZ, URZ, URZ, URZ ;  /* 0x0000003f3f3ff290 */ /* 0x000ff6000fffe03f */
[----:B------:R-:W-:Y:S01]  /*83b50*/  @!UPT UIADD3 URZ, URZ, URZ, URZ ;  /* 0x0000003f3f3ff290 */ /* 0x000fe2000fffe03f */
[----:B------:R-:W-:Y:S01]  /*83b60*/  STL.64 [R1+0x810], R8 ;  /* 0x0008100801007387 */ /* 0x000fe20000100a00 */
[----:B------:R-:W-:Y:S02]  /*83b70*/  STL.64 [R1+0x818], R10 ;  /* 0x0008180a01007387 */ /* 0x000fe40000100a00 */
[----:B------:R0:W-:Y:S02]  /*83b80*/  STL.64 [R1+0x4b28], R14 ;  /* 0x004b280e01007387 */ /* 0x0001e40000100a00 */
[----:B------:R-:W-:Y:S01]  /*83b90*/  STL.64 [R1+0x4b20], R12 ;  /* 0x004b200c01007387 */ /* 0x000fe20000100a00 */
[----:B0-----:R-:W2:Y:S04]  /*83ba0*/  LDL.LU.64 R14, [R1+0x88] ;  /* 0x00008800010e7983 */ /* 0x001ea80000300a00 */
[----:B--2---:R0:W-:Y:S04]  /*83bb0*/  STL.64 [R1+0x4b30], R14 ;  /* 0x004b300e01007387 */ /* 0x0041e80000100a00 */
[----:B0-----:R-:W2:Y:S04]  /*83bc0*/  LDL.LU.64 R14, [R1+0x98] ;  /* 0x00009800010e7983 */ /* 0x001ea80000300a00 */
[----:B--2---:R0:W-:Y:S04]  /*83bd0*/  STL.64 [R1+0x4b38], R14 ;  /* 0x004b380e01007387 */ /* 0x0041e80000100a00 */
[----:B0-----:R-:W2:Y:S01]  /*83be0*/  LDL.LU.64 R14, [R1+0xa8] ;  /* 0x0000a800010e7983 */ /* 0x001ea20000300a00 */
[----:B------:R-:W-:Y:S03]  /*83bf0*/  HMMA.16816.F32.BF16 R4, R16, R26, R4 ;  /* 0x0000001a1004723c */ /* 0x000fe60000041804 */
[----:B--2---:R0:W-:Y:S04]  /*83c00*/  STL.64 [R1+0x4b40], R14 ;  /* 0x004b400e01007387 */ /* 0x0041e80000100a00 */
[----:B0-----:R-:W2:Y:S01]  /*83c10*/  LDL.LU.64 R14, [R1+0xb8] ;  /* 0x0000b800010e7983 */ /* 0x001ea20000300a00 */
[----:B----4-:R-:W-:-:S03]  /*83c20*/  IMAD.MOV.U32 R11, RZ, RZ, R2 ;  /* 0x000000ffff0b7224 */ /* 0x010fc600078e0002 */
[----:B--2---:R0:W-:Y:S04]  /*83c30*/  STL.64 [R1+0x4b48], R14 ;  /* 0x004b480e01007387 */ /* 0x0041e80000100a00 */
[----:B0-----:R-:W2:Y:S01]  /*83c40*/  LDL.LU.64 R14, [R1+0xc8] ;  /* 0x0000c800010e7983 */ /* 0x001ea20000300a00 */
[----:B------:R-:W3:Y:S02]  /*83c50*/  LDL.LU R8, [R1+0x1370] ;  /* 0x0013700001087983 */ /* 0x000ee40000300800 */
[----:B------:R-:W3:Y:S02]  /*83c60*/  LDL.LU R9, [R1+0x1374] ;  /* 0x0013740001097983 */ /* 0x000ee40000300800 */
[----:B------:R-:W3:Y:S01]  /*83c70*/  LDL.LU R10, [R1+0x1378] ;  /* 0x00137800010a7983 */ /* 0x000ee20000300800 */
[----:B------:R-:W4:Y:S01]  /*83c80*/  LDL.LU R2, [R1+0x4b78] ;  /* 0x004b780001027983 */ /* 0x000f220000300800 */
[----:B------:R-:W3:Y:S02]  /*83c90*/  LDL.LU.64 R22, [R1+0x78] ;  /* 0x0000780001167983 */ /* 0x000ee40000300a00 */
[----:B------:R-:W-:Y:S02]  /*83ca0*/  STL.64 [R1+0x820], R4 ;  /* 0x0008200401007387 */ /* 0x000fe40000100a00 */
[----:B------:R0:W-:Y:S02]  /*83cb0*/  STL.64 [R1+0x828], R6 ;  /* 0x0008280601007387 */ /* 0x0001e40000100a00 */
[----:B0-----:R-:W2:Y:S01]  /*83cc0*/  LDL.LU.64 R6, [R1+0x4b70] ;  /* 0x004b700001067983 */ /* 0x001ea20000300a00 */
[----:B------:R-:W3:Y:S02]  /*83cd0*/  LDL.LU R5, [R1+0x4b68] ;  /* 0x004b680001057983 */ /* 0x000ee40000300800 */
[----:B------:R-:W-:-:S02]  /*83ce0*/  IMAD.MOV.U32 R4, RZ, RZ, R26 ;  /* 0x000000ffff047224 */ /* 0x000fc400078e001a */
[----:B------:R-:W-:Y:S02]  /*83cf0*/  IMAD.MOV.U32 R3, RZ, RZ, R27 ;  /* 0x000000ffff037224 */ /* 0x000fe400078e001b */
[----:B------:R-:W4:Y:S04]  /*83d00*/  LDL.LU.64 R26, [R1+0x4b60] ;  /* 0x004b6000011a7983 */ /* 0x000f280000300a00 */
[----:B--2---:R-:W-:Y:S01]  /*83d10*/  STL.64 [R1+0x4ae0], R6 ;  /* 0x004ae00601007387 */ /* 0x004fe20000100a00 */
[----:B---3--:R0:W-:Y:S03]  /*83d20*/  STL.64 [R1+0x4ad8], R4 ;  /* 0x004ad80401007387 */ /* 0x0081e60000100a00 */
        /* <DEDUP_REMOVED lines=8> */
[----:B------:R-:W-:Y:S02]  /*83db0*/  STL.64 [R1+0x838], R6 ;  /* 0x0008380601007387 */ /* 0x000fe40000100a00 */
[----:B0-----:R-:W-:Y:S02]  /*83dc0*/  IMAD.MOV.U32 R5, RZ, RZ, R26 ;  /* 0x000000ffff057224 */ /* 0x001fe400078e001a */
[----:B------:R-:W-:Y:S02]  /*83dd0*/  IMAD.MOV.U32 R4, RZ, RZ, R27 ;  /* 0x000000ffff047224 */ /* 0x000fe400078e001b */
[----:B------:R-:W2:Y:S01]  /*83de0*/  LDL.LU.64 R26, [R1+0x4b58] ;  /* 0x004b5800011a7983 */ /* 0x000ea20000300a00 */
[----:B------:R-:W2:Y:S02]  /*83df0*/  LDL.LU.64 R24, [R1+0x4b50] ;  /* 0x004b500001187983 */ /* 0x000ea40000300a00 */
[----:B------:R-:W-:Y:S01]  /*83e00*/  IMAD.MOV.U32 R0, RZ, RZ, R15 ;  /* 0x000000ffff007224 */ /* 0x000fe200078e000f */
[----:B--2---:R-:W-:Y:S11]  /*83e10*/  HMMA.16816.F32.BF16 R24, R16, R14, R24 ;  /* 0x0000000e1018723c */ /* 0x004ff60000041818 */
[----:B------:R-:W-:Y:S11]  /*83e20*/  @!UPT UIADD3 URZ, URZ, URZ, URZ ;  /* 0x0000003f3f3ff290 */ /* 0x000ff6000fffe03f */
[----:B------:R-:W-:Y:S01]  /*83e30*/  @!UPT UIADD3 URZ, URZ, URZ, URZ ;  /* 0x0000003f3f3ff290 */ /* 0x000fe2000fffe03f */
[----:B------:R0:W-:Y:S01]  /*83e40*/  STL.64 [R1+0x840], R24 ;  /* 0x0008401801007387 */ /* 0x0001e20000100a00 */
[----:B------:R-:W-:Y:S02]  /*83e50*/  STL.64 [R1+0x848], R26 ;  /* 0x0008481a01007387 */ /* 0x000fe40000100a00 */
[----:B0-----:R-:W-:Y:S02]  /*83e60*/  IMAD.MOV.U32 R24, RZ, RZ, R14 ;  /* 0x000000ffff187224 */ /* 0x001fe400078e000e */
[----:B------:R-:W2:Y:S01]  /*83e70*/  LDL.LU.64 R14, [R1+0x4b48] ;  /* 0x004b4800010e7983 */ /* 0x000ea20000300a00 */
[----:B------:R-:W-:Y:S02]  /*83e80*/  STL [R1+0x4a24], R0 ;  /* 0x004a240001007387 */ /* 0x000fe40000100800 */
[----:B------:R0:W-:Y:S02]  /*83e90*/  STL [R1+0x4a20], R24 ;  /* 0x004a201801007387 */ /* 0x0001e40000100800 */
[----:B0-----:R-:W2:Y:S01]  /*83ea0*/  LDL.LU R24, [R1+0x12e0] ;  /* 0x0012e00001187983 */ /* 0x001ea20000300800 */
[----:B------:R-:W2:Y:S02]  /*83eb0*/  LDL.LU R25, [R1+0x12e4] ;  /* 0x0012e40001197983 */ /* 0x000ea40000300800 */
[----:B------:R-:W2:Y:S02]  /*83ec0*/  LDL.LU R26, [R1+0x12e8] ;  /* 0x0012e800011a7983 */ /* 0x000ea40000300800 */
[----:B------:R-:W-:-:S02]  /*83ed0*/  IMAD.MOV.U32 R27, RZ, RZ, R2 ;  /* 0x000000ffff1b7224 */ /* 0x000fc400078e0002 */
[----:B------:R-:W3:Y:S05]  /*83ee0*/  LDL R2, [R1+0xe08] ;  /* 0x000e080001027983 */ /* 0x000eea0000100800 */
[C---:B--2---:R-:W-:Y:S11]  /*83ef0*/  HMMA.16816.F32.BF16 R24, R16.reuse, R14, R24 ;  /* 0x0000000e1018723c */ /* 0x044ff60000041818 */
[----:B------:R-:W-:Y:S11]  /*83f00*/  @!UPT UIADD3 URZ, URZ, URZ, URZ ;  /* 0x0000003f3f3ff290 */ /* 0x000ff6000fffe03f */
[----:B------:R-:W-:Y:S01]  /*83f10*/  @!UPT UIADD3 URZ, URZ, URZ, URZ ;  /* 0x0000003f3f3ff290 */ /* 0x000fe2000fffe03f */
[----:B------:R0:W-:Y:S01]  /*83f20*/  STL.64 [R1+0x850], R24 ;  /* 0x0008501801007387 */ /* 0x0001e20000100a00 */
[----:B------:R1:W-:Y:S02]  /*83f30*/  STL.64 [R1+0x858], R26 ;  /* 0x0008581a01007387 */ /* 0x0003e40000100a00 */
[----:B0-----:R-:W-:Y:S02]  /*83f40*/  IMAD.MOV.U32 R25, RZ, RZ, R15 ;  /* 0x000000ffff197224 */ /* 0x001fe400078e000f */
[----:B-1----:R-:W-:Y:S02]  /*83f50*/  IMAD.MOV.U32 R26, RZ, RZ, R14 ;  /* 0x000000ffff1a7224 */ /* 0x002fe400078e000e */
[----:B------:R-:W2:Y:S01]  /*83f60*/  LDL.LU.64 R14, [R1+0x4b40] ;  /* 0x004b4000010e7983 */ /* 0x000ea20000300a00 */
[----:B------:R0:W-:Y:S02]  /*83f70*/  STL [R1+0x4a2c], R25 ;  /* 0x004a2c1901007387 */ /* 0x0001e40000100800 */
[----:B------:R1:W-:Y:S02]  /*83f80*/  STL [R1+0x4a28], R26 ;  /* 0x004a281a01007387 */ /* 0x0003e40000100800 */
[----:B------:R-:W2:Y:S01]  /*83f90*/  LDL.LU R24, [R1+0x1300] ;  /* 0x0013000001187983 */ /* 0x000ea20000300800 */
[----:B0-----:R-:W2:Y:S01]  /*83fa0*/  LDL.LU R25, [R1+0x1304] ;  /* 0x0013040001197983 */ /* 0x001ea20000300800 */
[----:B-1----:R-:W2:Y:S02]  /*83fb0*/  LDL.LU R26, [R1+0x1308] ;  /* 0x00130800011a7983 */ /* 0x002ea40000300800 */
[----:B------:R-:W2:Y:S02]  /*83fc0*/  LDL.LU R27, [R1+0x130c] ;  /* 0x00130c00011b7983 */ /* 0x000ea40000300800 */
[C---:B--2---:R-:W-:Y:S11]  /*83fd0*/  HMMA.16816.F32.BF16 R24, R16.reuse, R14, R24 ;  /* 0x0000000e1018723c */ /* 0x044ff60000041818 */
[----:B------:R-:W-:Y:S11]  /*83fe0*/  @!UPT UIADD3 URZ, URZ, URZ, URZ ;  /* 0x0000003f3f3ff290 */ /* 0x000ff6000fffe03f */
[----:B------:R-:W-:Y:S01]  /*83ff0*/  @!UPT UIADD3 URZ, URZ, URZ, URZ ;  /* 0x0000003f3f3ff290 */ /* 0x000fe2000fffe03f */
[----:B------:R0:W-:Y:S01]  /*84000*/  STL.64 [R1+0x860], R24 ;  /* 0x0008601801007387 */ /* 0x0001e20000100a00 */
[----:B------:R1:W-:Y:S02]  /*84010*/  STL.64 [R1+0x868], R26 ;  /* 0x0008681a01007387 */ /* 0x0003e40000100a00 */
[----:B0-----:R-:W-:Y:S02]  /*84020*/  IMAD.MOV.U32 R24, RZ, RZ, R14 ;  /* 0x000000ffff187224 */ /* 0x001fe400078e000e */
[----:B-1----:R-:W-:Y:S02]  /*84030*/  IMAD.MOV.U32 R27, RZ, RZ, R15 ;  /* 0x000000ffff1b7224 */ /* 0x002fe400078e000f */
[----:B------:R-:W2:Y:S03]  /*84040*/  LDL.LU.64 R14, [R1+0x4b38] ;  /* 0x004b3800010e7983 */ /* 0x000ea60000300a00 */
[----:B------:R-:W-:Y:S02]  /*84050*/  STL [R1+0x4a34], R27 ;  /* 0x004a341b01007387 */ /* 0x000fe40000100800 */
[----:B------:R0:W-:Y:S02]  /*84060*/  STL [R1+0x4a30], R24 ;  /* 0x004a301801007387 */ /* 0x0001e40000100800 */
[----:B0-----:R-:W2:Y:S01]  /*84070*/  LDL.LU R24, [R1+0x1330] ;  /* 0x0013300001187983 */ /* 0x001ea20000300800 */
[----:B------:R-:W2:Y:S02]  /*84080*/  LDL.LU R25, [R1+0x1334] ;  /* 0x0013340001197983 */ /* 0x000ea40000300800 */
[----:B------:R-:W2:Y:S02]  /*84090*/  LDL.LU R26, [R1+0x1338] ;  /* 0x00133800011a7983 */ /* 0x000ea40000300800 */
[----:B------:R-:W2:Y:S02]  /*840a0*/  LDL.LU R27, [R1+0x133c] ;  /* 0x00133c00011b7983 */ /* 0x000ea40000300800 */
[C---:B--2---:R-:W-:Y:S01]  /*840b0*/  HMMA.16816.F32.BF16 R24, R16.reuse, R14, R24 ;  /* 0x0000000e1018723c */ /* 0x044fe20000041818 */
[----:B------:R-:W-:Y:S11]  /*840c0*/  IMAD.MOV.U32 R0, RZ, RZ, R15 ;  /* 0x000000ffff007224 */ /* 0x000ff600078e000f */
[----:B------:R-:W-:Y:S11]  /*840d0*/  @!UPT UIADD3 URZ, URZ, URZ, URZ ;  /* 0x0000003f3f3ff290 */ /* 0x000ff6000fffe03f */
[----:B------:R-:W-:Y:S01]  /*840e0*/  STL.64 [R1+0x870], R24 ;  /* 0x0008701801007387 */ /* 0x000fe20000100a00 */
[----:B------:R0:W-:Y:S02]  /*840f0*/  STL.64 [R1+0x878], R26 ;  /* 0x0008781a01007387 */ /* 0x0001e40000100a00 */
[----:B0-----:R-:W-:Y:S02]  /*84100*/  IMAD.MOV.U32 R26, RZ, RZ, R14 ;  /* 0x000000ffff1a7224 */ /* 0x001fe400078e000e */
[----:B------:R-:W2:Y:S03]  /*84110*/  LDL.LU.64 R14, [R1+0x4b30] ;  /* 0x004b3000010e7983 */ /* 0x000ea60000300a00 */
[----:B------:R0:W-:Y:S02]  /*84120*/  STL [R1+0x4a38], R26 ;  /* 0x004a381a01007387 */ /* 0x0001e40000100800 */
[----:B------:R-:W2:Y:S02]  /*84130*/  LDL.LU R24, [R1+0x1350] ;  /* 0x0013500001187983 */ /* 0x000ea40000300800 */
[----:B------:R-:W2:Y:S01]  /*84140*/  LDL.LU R25, [R1+0x1354] ;  /* 0x0013540001197983 */ /* 0x000ea20000300800 */
[----:B0-----:R-:W2:Y:S01]  /*84150*/  LDL.LU R26, [R1+0x1358] ;  /* 0x00135800011a7983 */ /* 0x001ea20000300800 */
[----:B------:R-:W2:Y:S01]  /*84160*/  LDL.LU R27, [R1+0x135c] ;  /* 0x00135c00011b7983 */ /* 0x000ea20000300800 */
[C---:B------:R-:W-:Y:S08]  /*84170*/  HMMA.16816.F32.BF16 R8, R16.reuse, R22, R8 ;  /* 0x000000161008723c */ /* 0x040ff00000041808 */
        /* <DEDUP_REMOVED lines=8> */
[----:B------:R-:W4:Y:S02]  /*84200*/  LDL.LU.64 R12, [R1+0x4b20] ;  /* 0x004b2000010c7983 */ /* 0x000f240000300a00 */
[----:B------:R-:W-:Y:S02]  /*84210*/  STL.64 [R1+0x890], R8 ;  /* 0x0008900801007387 */ /* 0x000fe40000100a00 */
[----:B------:R0:W-:Y:S02]  /*84220*/  STL.64 [R1+0x898], R10 ;  /* 0x0008980a01007387 */ /* 0x0001e40000100a00 */
[----:B-1----:R-:W-:-:S02]  /*84230*/  IMAD.MOV.U32 R26, RZ, RZ, R22 ;  /* 0x000000ffff1a7224 */ /* 0x002fc400078e0016 */
[----:B------:R-:W-:Y:S01]  /*84240*/  IMAD.MOV.U32 R27, RZ, RZ, R23 ;  /* 0x000000ffff1b7224 */ /* 0x000fe200078e0017 */
[----:B0-----:R-:W2:Y:S01]  /*84250*/  LDL.LU.64 R10, [R1+0x4b18] ;  /* 0x004b1800010a7983 */ /* 0x001ea20000300a00 */
[----:B------:R-:W2:Y:S02]  /*84260*/  LDL.LU.64 R8, [R1+0x4b10] ;  /* 0x004b100001087983 */ /* 0x000ea40000300a00 */
[----:B------:R-:W2:Y:S02]  /*84270*/  LDL.LU.64 R22, [R1+0x4b08] ;  /* 0x004b080001167983 */ /* 0x000ea40000300a00 */
[----:B------:R-:W2:Y:S01]  /*84280*/  LDL.LU.64 R20, [R1+0x4b00] ;  /* 0x004b000001147983 */ /* 0x000ea20000300a00 */
[----:B------:R-:W-:Y:S01]  /*84290*/  STL.64 [R1+0x4a48], R26 ;  /* 0x004a481a01007387 */ /* 0x000fe20000100a00 */
[----:B------:R0:W-:Y:S03]  /*842a0*/  STL.64 [R1+0x4a40], R24 ;  /* 0x004a401801007387 */ /* 0x0001e60000100a00 */
[----:B0-----:R-:W2:Y:S01]  /*842b0*/  LDL.LU R24, [R1+0x13e0] ;  /* 0x0013e00001187983 */ /* 0x001ea20000300800 */
[----:B------:R-:W2:Y:S02]  /*842c0*/  LDL.LU R25, [R1+0x13e4] ;  /* 0x0013e40001197983 */ /* 0x000ea40000300800 */
[----:B------:R-:W2:Y:S02]  /*842d0*/  LDL.LU R26, [R1+0x13e8] ;  /* 0x0013e800011a7983 */ /* 0x000ea40000300800 */
[----:B------:R-:W2:Y:S02]  /*842e0*/  LDL.LU R27, [R1+0x13ec] ;  /* 0x0013ec00011b7983 */ /* 0x000ea40000300800 */
[----:B--2---:R4:W-:Y:S01]  /*842f0*/  STL.64 [R1+0x4a58], R26 ;  /* 0x004a581a01007387 */ /* 0x0049e20000100a00 */
[----:B------:R-:W-:Y:S02]  /*84300*/  STL.64 [R1+0x4a50], R24 ;  /* 0x004a501801007387 */ /* 0x000fe40000100a00 */
[----:B----4-:R-:W-:-:S02]  /*84310*/  IMAD.MOV.U32 R26, RZ, RZ, R12 ;  /* 0x000000ffff1a7224 */ /* 0x010fc400078e000c */
[----:B------:R-:W-:Y:S01]  /*84320*/  IMAD.MOV.U32 R27, RZ, RZ, R13 ;  /* 0x000000ffff1b7224 */ /* 0x000fe200078e000d */
[----:B------:R-:W2:Y:S01]  /*84330*/  LDL.LU R12, [R1+0x4af8] ;  /* 0x004af800010c7983 */ /* 0x000ea20000300800 */
[----:B------:R-:W2:Y:S03]  /*84340*/  LDL.LU R13, [R1+0x4af4] ;  /* 0x004af400010d7983 */ /* 0x000ea60000300800 */
[----:B------:R0:W-:Y:S02]  /*84350*/  STL.64 [R1+0x4a68], R26 ;  /* 0x004a681a01007387 */ /* 0x0001e40000100a00 */
[----:B0-----:R-:W-:Y:S02]  /*84360*/  IMAD.MOV.U32 R26, RZ, RZ, R8 ;  /* 0x000000ffff1a7224 */ /* 0x001fe400078e0008 */
[----:B------:R-:W-:Y:S01]  /*84370*/  IMAD.MOV.U32 R27, RZ, RZ, R9 ;  /* 0x000000ffff1b7224 */ /* 0x000fe200078e0009 */
[----:B------:R-:W4:Y:S01]  /*84380*/  LDL.LU R8, [R1+0x4af0] ;  /* 0x004af00001087983 */ /* 0x000f220000300800 */
[----:B------:R-:W4:Y:S03]  /*84390*/  LDL.LU R9, [R1+0x4aec] ;  /* 0x004aec0001097983 */ /* 0x000f260000300800 */
[----:B------:R0:W-:Y:S02]  /*843a0*/  STL.64 [R1+0x4a80], R26 ;  /* 0x004a801a01007387 */ /* 0x0001e40000100a00 */
[----:B0-----:R-:W-:-:S02]  /*843b0*/  IMAD.MOV.U32 R26, RZ, RZ, R29 ;  /* 0x000000ffff1a7224 */ /* 0x001fc400078e001d */
[----:B------:R-:W-:Y:S01]  /*843c0*/  IMAD.MOV.U32 R27, RZ, RZ, R28 ;  /* 0x000000ffff1b7224 */ /* 0x000fe200078e001c */
[----:B------:R-:W2:Y:S04]  /*843d0*/  LDL.LU R29, [R1+0x4ae8] ;  /* 0x004ae800011d7983 */ /* 0x000ea80000300800 */
[----:B------:R0:W-:Y:S01]  /*843e0*/  STL.64 [R1+0x4a98], R26 ;  /* 0x004a981a01007387 */ /* 0x0001e20000100a00 */
[----:B------:R-:W2:Y:S02]  /*843f0*/  LDL.LU R24, [R1+0x1390] ;  /* 0x0013900001187983 */ /* 0x000ea40000300800 */
[----:B------:R-:W2:Y:S01]  /*84400*/  LDL.LU R25, [R1+0x1394] ;  /* 0x0013940001197983 */ /* 0x000ea20000300800 */
[----:B0-----:R-:W2:Y:S01]  /*84410*/  LDL.LU R26, [R1+0x1398] ;  /* 0x00139800011a7983 */ /* 0x001ea20000300800 */
[----:B------:R-:W2:Y:S02]  /*84420*/  LDL.LU R27, [R1+0x139c] ;  /* 0x00139c00011b7983 */ /* 0x000ea40000300800 */
[----:B--2---:R-:W-:Y:S11]  /*84430*/  HMMA.16816.F32.BF16 R24, R16, R14, R24 ;  /* 0x0000000e1018723c */ /* 0x004ff60000041818 */
[----:B------:R-:W-:Y:S11]  /*84440*/  @!UPT UIADD3 URZ, URZ, URZ, URZ ;  /* 0x0000003f3f3ff290 */ /* 0x000ff6000fffe03f */
[----:B------:R-:W-:Y:S01]  /*84450*/  @!UPT UIADD3 URZ, URZ, URZ, URZ ;  /* 0x0000003f3f3ff290 */ /* 0x000fe2000fffe03f */
[----:B------:R-:W-:Y:S01]  /*84460*/  STL.64 [R1+0x8a0], R24 ;  /* 0x0008a01801007387 */ /* 0x000fe20000100a00 */
[----:B------:R0:W-:Y:S02]  /*84470*/  STL.64 [R1+0x8a8], R26 ;  /* 0x0008a81a01007387 */ /* 0x0001e40000100a00 */
[----:B0-----:R-:W-:Y:S02]  /*84480*/  IMAD.MOV.U32 R26, RZ, RZ, R23 ;  /* 0x000000ffff1a7224 */ /* 0x001fe400078e0017 */
[----:B------:R-:W-:-:S05]  /*84490*/  IMAD.MOV.U32 R27, RZ, RZ, R22 ;  /* 0x000000ffff1b7224 */ /* 0x000fca00078e0016 */
[----:B------:R-:W-:Y:S01]  /*844a0*/  STL.64 [R1+0x4ab0], R26 ;  /* 0x004ab01a01007387 */ /* 0x000fe20000100a00 */
[----:B------:R0:W-:Y:S02]  /*844b0*/  STL.64 [R1+0x4990], R14 ;  /* 0x0049900e01007387 */ /* 0x0001e40000100a00 */
[----:B------:R1:W-:Y:S02]  /*844c0*/  STL.64 [R1+0x4988], R12 ;  /* 0x0049880c01007387 */ /* 0x0003e40000100a00 */
[----:B0-----:R-:W-:Y:S02]  /*844d0*/  IMAD.MOV.U32 R14, RZ, RZ, R5 ;  /* 0x000000ffff0e7224 */ /* 0x001fe400078e0005 */
[----:B------:R-:W-:Y:S02]  /*844e0*/  IMAD.MOV.U32 R15, RZ, RZ, R4 ;  /* 0x000000ffff0f7224 */ /* 0x000fe400078e0004 */
[----:B------:R-:W2:Y:S01]  /*844f0*/  LDL.LU R4, [R1+0x13c0] ;  /* 0x0013c00001047983 */ /* 0x000ea20000300800 */
[----:B------:R-:W2:Y:S02]  /*84500*/  LDL.LU R5, [R1+0x13c4] ;  /* 0x0013c40001057983 */ /* 0x000ea40000300800 */
[----:B------:R-:W2:Y:S02]  /*84510*/  LDL.LU R6, [R1+0x13c8] ;  /* 0x0013c80001067983 */ /* 0x000ea40000300800 */
[----:B------:R-:W2:Y:S01]  /*84520*/  LDL.LU R7, [R1+0x13cc] ;  /* 0x0013cc0001077983 */ /* 0x000ea20000300800 */
[----:B------:R0:W-:Y:S01]  /*84530*/  STL.64 [R1+0x4a60], R14 ;  /* 0x004a600e01007387 */ /* 0x0001e20000100a00 */
[----:B-1----:R-:W2:Y:S02]  /*84540*/  LDL.LU R12, [R1+0x13f0] ;  /* 0x0013f000010c7983 */ /* 0x002ea40000300800 */
[----:B------:R-:W2:Y:S01]  /*84550*/  LDL.LU R13, [R1+0x13f4] ;  /* 0x0013f400010d7983 */ /* 0x000ea20000300800 */
[----:B0-----:R-:W2:Y:S01]  /*84560*/  LDL.LU R14, [R1+0x13f8] ;  /* 0x0013f800010e7983 */ /* 0x001ea20000300800 */
[----:B------:R-:W2:Y:S02]  /*84570*/  LDL.LU R15, [R1+0x13fc] ;  /* 0x0013fc00010f7983 */ /* 0x000ea40000300800 */
[----:B------:R-:W-:-:S02]  /*84580*/  IMAD.MOV.U32 R27, RZ, RZ, R20 ;  /* 0x000000ffff1b7224 */ /* 0x000fc400078e0014 */
[----:B------:R-:W-:Y:S01]  /*84590*/  IMAD.MOV.U32 R26, RZ, RZ, R21 ;  /* 0x000000ffff1a7224 */ /* 0x000fe200078e0015 */
[----:B------:R-:W3:Y:S01]  /*845a0*/  LDL.LU R20, [R1+0x13b0] ;  /* 0x0013b00001147983 */ /* 0x000ee20000300800 */
[----:B------:R-:W3:Y:S02]  /*845b0*/  LDL.LU R21, [R1+0x13b4] ;  /* 0x0013b40001157983 */ /* 0x000ee40000300800 */
[----:B------:R-:W3:Y:S02]  /*845c0*/  LDL.LU R22, [R1+0x13b8] ;  /* 0x0013b80001167983 */ /* 0x000ee40000300800 */
[----:B------:R-:W3:Y:S01]  /*845d0*/  LDL.LU R23, [R1+0x13bc] ;  /* 0x0013bc0001177983 */ /* 0x000ee20000300800 */
        /* <DEDUP_REMOVED lines=28> */
[----:B------:R-:W2:Y:S02]  /*847a0*/  LDL.LU.64 R4, [R1+0x4ad8] ;  /* 0x004ad80001047983 */ /* 0x000ea40000300a00 */
[----:B------:R-:W-:Y:S02]  /*847b0*/  STL.64 [R1+0x4980], R10 ;  /* 0x0049800a01007387 */ /* 0x000fe40000100a00 */
[----:B----4-:R0:W-:Y:S02]  /*847c0*/  STL.64 [R1+0x4978], R8 ;  /* 0x0049780801007387 */ /* 0x0101e40000100a00 */
[----:B0-----:R-:W4:Y:S01]  /*847d0*/  LDL.LU R8, [R1+0x14a0] ;  /* 0x0014a00001087983 */ /* 0x001f220000300800 */
[----:B------:R-:W4:Y:S02]  /*847e0*/  LDL.LU R9, [R1+0x14a4] ;  /* 0x0014a40001097983 */ /* 0x000f240000300800 */
[----:B------:R-:W4:Y:S01]  /*847f0*/  LDL.LU R10, [R1+0x14a8] ;  /* 0x0014a800010a7983 */ /* 0x000f220000300800 */
[----:B---3--:R-:W-:Y:S01]  /*84800*/  HMMA.16816.F32.BF16 R16, R16, R6, R20 ;  /* 0x000000061010723c */ /* 0x008fe20000041814 */
[----:B------:R-:W2:Y:S01]  /*84810*/  LDL.LU.64 R22, [R1+0x4ad0] ;  /* 0x004ad00001167983 */ /* 0x000ea20000300a00 */
[----:B------:R-:W2:Y:S11]  /*84820*/  LDL.LU.64 R20, [R1+0x4ac8] ;  /* 0x004ac80001147983 */ /* 0x000eb60000300a00 */
[----:B------:R-:W-:Y:S10]  /*84830*/  @!UPT UIADD3 URZ, URZ, URZ, URZ ;  /* 0x0000003f3f3ff290 */ /* 0x000ff4000fffe03f */
[----:B------:R-:W-:Y:S01]  /*84840*/  STL.64 [R1+0x8b0], R16 ;  /* 0x0008b01001007387 */ /* 0x000fe20000100a00 */
        /* <DEDUP_REMOVED lines=30> */
[----:B------:R-:W4:Y:S11]  /*84a30*/  LDL.LU.64 R14, [R1+0x4a60] ;  /* 0x004a6000010e7983 */ /* 0x000f360000300a00 */
[----:B------:R-:W-:Y:S10]  /*84a40*/  @!UPT UIADD3 URZ, URZ, URZ, URZ ;  /* 0x0000003f3f3ff290 */ /* 0x000ff4000fffe03f */
[----:B------:R-:W-:Y:S01]  /*84a50*/  STL.64 [R1+0x1660], R24 ;  /* 0x0016601801007387 */ /* 0x000fe20000100a00 */
[----:B------:R0:W-:Y:S03]  /*84a60*/  STL.64 [R1+0x1668], R26 ;  /* 0x0016681a01007387 */ /* 0x0001e60000100a00 */
[----:B0-----:R-:W2:Y:S01]  /*84a70*/  LDL.LU.64 R26, [R1+0x4a58] ;  /* 0x004a5800011a7983 */ /* 0x001ea20000300a00 */
[----:B------:R-:W2:Y:S02]  /*84a80*/  LDL.LU.64 R24, [R1+0x4a50] ;  /* 0x004a500001187983 */ /* 0x000ea40000300a00 */
[----:B------:R-:W-:Y:S02]  /*84a90*/  IMAD.MOV.U32 R18, RZ, RZ, R4 ;  /* 0x000000ffff127224 */ /* 0x000fe400078e0004 */
[----:B------:R-:W-:Y:S02]  /*84aa0*/  IMAD.MOV.U32 R19, RZ, RZ, R3 ;  /* 0x000000ffff137224 */ /* 0x000fe400078e0003 */
[----:B------:R-:W-:-:S05]  /*84ab0*/  IMAD.MOV.U32 R11, RZ, RZ, R29 ;  /* 0x000000ffff0b7224 */ /* 0x000fca00078e001d */
[----:B--2---:R-:W-:Y:S01]  /*84ac0*/  HMMA.16816.F32.BF16 R16, R20, R18, R24 ;  /* 0x000000121410723c */ /* 0x004fe20000041818 */
[----:B------:R-:W2:Y:S01]  /*84ad0*/  LDL.LU.64 R26, [R1+0x4a48] ;  /* 0x004a4800011a7983 */ /* 0x000ea20000300a00 */
[----:B------:R-:W3:Y:S11]  /*84ae0*/  LDL.LU.64 R24, [R1+0x4a40] ;  /* 0x004a400001187983 */ /* 0x000ef60000300a00 */
[----:B------:R-:W-:Y:S10]  /*84af0*/  @!UPT UIADD3 URZ, URZ, URZ, URZ ;  /* 0x0000003f3f3ff290 */ /* 0x000ff4000fffe03f */
[----:B------:R-:W-:Y:S01]  /*84b00*/  STL.64 [R1+0x1610], R16 ;  /* 0x0016101001007387 */ /* 0x000fe20000100a00 */
[----:B------:R-:W-:Y:S02]  /*84b10*/  STL.64 [R1+0x1618], R18 ;  /* 0x0016181201007387 */ /* 0x000fe40000100a00 */
[----:B------:R-:W0:Y:S02]  /*84b20*/  LDSM.16.MT88.4 R16, [R5+0x24000] ;  /* 0x024000000510783b */ /* 0x000e240000004200 */
[----:B0-----:R-:W-:Y:S02]  /*84b30*/  STL.64 [R1+0x4960], R18 ;  /* 0x0049601201007387 */ /* 0x001fe40000100a00 */
[----:B------:R-:W-:Y:S02]  /*84b40*/  STL.64 [R1+0x4958], R16 ;  /* 0x0049581001007387 */ /* 0x000fe40000100a00 */
[----:B------:R-:W0:Y:S02]  /*84b50*/  LDSM.16.M88.4 R16, [R2] ;  /* 0x000000000210783b */ /* 0x000e240000000200 */
[----:B0-----:R-:W-:Y:S02]  /*84b60*/  STL.64 [R1+0x7e0], R16 ;  /* 0x0007e01001007387 */ /* 0x001fe40000100a00 */
        /* <DEDUP_REMOVED lines=9> */
[----:B------:R-:W0:Y:S02]  /*84c00*/  LDSM.16.M88.4 R16, [R2+0x6000] ;  /* 0x006000000210783b */ /* 0x000e240000000200 */
[----:B0-----:R-:W-:Y:S02]  /*84c10*/  STL.64 [R1+0x7b0], R16 ;  /* 0x0007b01001007387 */ /* 0x001fe40000100a00 */
[----:B------:R-:W-:Y:S02]  /*84c20*/  STL.64 [R1+0x7b8], R18 ;  /* 0x0007b81201007387 */ /* 0x000fe40000100a00 */
[----:B------:R-:W0:Y:S01]  /*84c30*/  LDSM.16.M88.4 R16, [R2+0x8000] ;  /* 0x008000000210783b */ /* 0x000e220000000200 */
[----:B----4-:R-:W-:Y:S01]  /*84c40*/  HMMA.16816.F32.BF16 R8, R20, R14, R8 ;  /* 0x0000000e1408723c */ /* 0x010fe20000041808 */
[----:B------:R-:W-:Y:S04]  /*84c50*/  LDSM.16.M88.4 R12, [R2+0xe000] ;  /* 0x00e00000020c783b */ /* 0x000fe80000000200 */
[----:B0-----:R-:W-:Y:S01]  /*84c60*/  STL.64 [R1+0x7a0], R16 ;  /* 0x0007a01001007387 */ /* 0x001fe20000100a00 */
[----:B------:R-:W-:Y:S02]  /*84c70*/  STL.64 [R1+0x7a8], R18 ;  /* 0x0007a81201007387 */ /* 0x000fe40000100a00 */
[----:B------:R-:W0:Y:S02]  /*84c80*/  LDSM.16.M88.4 R16, [R2+0xa000] ;  /* 0x00a000000210783b */ /* 0x000e240000000200 */
[----:B0-----:R-:W-:Y:S02]  /*84c90*/  STL.64 [R1+0x790], R16 ;  /* 0x0007901001007387 */ /* 0x001fe40000100a00 */
[----:B------:R-:W-:Y:S02]  /*84ca0*/  STL.64 [R1+0x798], R18 ;  /* 0x0007981201007387 */ /* 0x000fe40000100a00 */
[----:B------:R-:W0:Y:S09]  /*84cb0*/  LDSM.16.M88.4 R16, [R2+0xc000] ;  /* 0x00c000000210783b */ /* 0x000e320000000200 */
[----:B------:R-:W-:Y:S01]  /*84cc0*/  STL.64 [R1+0x1600], R8 ;  /* 0x0016000801007387 */ /* 0x000fe20000100a00 */
[----:B------:R-:W-:Y:S02]  /*84cd0*/  STL.64 [R1+0x1608], R10 ;  /* 0x0016080a01007387 */ /* 0x000fe40000100a00 */
[----:B------:R-:W1:Y:S02]  /*84ce0*/  LDSM.16.M88.4 R8, [R2+0x10000] ;  /* 0x010000000208783b */ /* 0x000e640000000200 */
[----:B0-----:R-:W-:Y:S02]  /*84cf0*/  STL.64 [R1+0x780], R16 ;  /* 0x0007801001007387 */ /* 0x001fe40000100a00 */
[----:B------:R-:W-:Y:S02]  /*84d00*/  STL.64 [R1+0x788], R18 ;  /* 0x0007881201007387 */ /* 0x000fe40000100a00 */
[----:B------:R-:W-:Y:S02]  /*84d10*/  STL.64 [R1+0x770], R12 ;  /* 0x0007700c01007387 */ /* 0x000fe40000100a00 */
[----:B------:R-:W-:Y:S01]  /*84d20*/  STL.64 [R1+0x778], R14 ;  /* 0x0007780e01007387 */ /* 0x000fe20000100a00 */
[----:B-1----:R0:W-:Y:S01]  /*84d30*/  STL.64 [R1+0x760], R8 ;  /* 0x0007600801007387 */ /* 0x0021e20000100a00 */
[----:B------:R-:W-:-:S02]  /*84d40*/  IMAD.MOV.U32 R28, RZ, RZ, R8 ;  /* 0x000000ffff1c7224 */ /* 0x000fc400078e0008 */
[----:B------:R1:W-:Y:S02]  /*84d50*/  STL.64 [R1+0x768], R10 ;  /* 0x0007680a01007387 */ /* 0x0003e40000100a00 */
[----:B------:R-:W-:Y:S01]  /*84d60*/  IMAD.MOV.U32 R3, RZ, RZ, R9 ;  /* 0x000000ffff037224 */ /* 0x000fe200078e0009 */
[----:B0-----:R-:W4:Y:S01]  /*84d70*/  LDL.LU R8, [R1+0x1570] ;  /* 0x0015700001087983 */ /* 0x001f220000300800 */
[----:B------:R-:W4:Y:S02]  /*84d80*/  LDL.LU R9, [R1+0x1574] ;  /* 0x0015740001097983 */ /* 0x000f240000300800 */
[----:B-1----:R-:W3:Y:S02]  /*84d90*/  LDL.LU R10, [R1+0x1578] ;  /* 0x00157800010a7983 */ /* 0x002ee40000300800 */
[----:B------:R-:W3:Y:S02]  /*84da0*/  LDL.LU R11, [R1+0x157c] ;  /* 0x00157c00010b7983 */ /* 0x000ee40000300800 */
[----:B--2---:R-:W-:-:S02]  /*84db0*/  IMAD.MOV.U32 R14, RZ, RZ, R26 ;  /* 0x000000ffff0e7224 */ /* 0x004fc400078e001a */
[----:B------:R-:W-:Y:S01]  /*84dc0*/  IMAD.MOV.U32 R15, RZ, RZ, R27 ;  /* 0x000000ffff0f7224 */ /* 0x000fe200078e001b */
[----:B---3--:R-:W-:Y:S01]  /*84dd0*/  STL.64 [R1+0x49a0], R10 ;  /* 0x0049a00a01007387 */ /* 0x008fe20000100a00 */
[----:B----4-:R-:W-:Y:S02]  /*84de0*/  STL.64 [R1+0x4998], R8 ;  /* 0x0049980801007387 */ /* 0x010fe40000100a00 */
[----:B------:R-:W2:Y:S02]  /*84df0*/  LDL.LU R26, [R1+0x4a38] ;  /* 0x004a3800011a7983 */ /* 0x000ea40000300800 */
[----:B------:R-:W3:Y:S01]  /*84e00*/  LDL.LU R27, [R1+0x4a34] ;  /* 0x004a3400011b7983 */ /* 0x000ee20000300800 */
[----:B------:R0:W-:Y:S02]  /*84e10*/  STL.64 [R1+0x49a8], R14 ;  /* 0x0049a80e01007387 */ /* 0x0001e40000100a00 */
[----:B0-----:R-:W-:Y:S02]  /*84e20*/  IMAD.MOV.U32 R14, RZ, RZ, R24 ;  /* 0x000000ffff0e7224 */ /* 0x001fe400078e0018 */
[----:B------:R-:W-:Y:S01]  /*84e30*/  IMAD.MOV.U32 R15, RZ, RZ, R25 ;  /* 0x000000ffff0f7224 */ /* 0x000fe200078e0019 */
[----:B------:R-:W4:Y:S01]  /*84e40*/  LDL.LU R24, [R1+0x4a30] ;  /* 0x004a300001187983 */ /* 0x000f220000300800 */
[----:B------:R-:W3:Y:S03]  /*84e50*/  LDL.LU R25, [R1+0x4a2c] ;  /* 0x004a2c0001197983 */ /* 0x000ee60000300800 */
[----:B------:R0:W-:Y:S01]  /*84e60*/  STL.64 [R1+0x49c0], R14 ;  /* 0x0049c00e01007387 */ /* 0x0001e20000100a00 */
[----:B------:R-:W3:Y:S02]  /*84e70*/  LDL.LU R8, [R1+0x1580] ;  /* 0x0015800001087983 */ /* 0x000ee40000300800 */
[----:B------:R-:W3:Y:S02]  /*84e80*/  LDL.LU R9, [R1+0x1584] ;  /* 0x0015840001097983 */ /* 0x000ee40000300800 */
[----:B------:R-:W3:Y:S01]  /*84e90*/  LDL.LU R10, [R1+0x1588] ;  /* 0x00158800010a7983 */ /* 0x000ee20000300800 */
[----:B------:R-:W3:Y:S01]  /*84ea0*/  LDL.LU R11, [R1+0x158c] ;  /* 0x00158c00010b7983 */ /* 0x000ee20000300800 */
[----:B0-----:R-:W-:-:S02]  /*84eb0*/  IMAD.MOV.U32 R15, RZ, RZ, R0 ;  /* 0x000000ffff0f7224 */ /* 0x001fc400078e0000 */
[----:B--2---:R-:W-:Y:S02]  /*84ec0*/  IMAD.MOV.U32 R14, RZ, RZ, R26 ;  /* 0x000000ffff0e7224 */ /* 0x004fe400078e001a */
[----:B------:R-:W2:Y:S01]  /*84ed0*/  LDL.LU R26, [R1+0x4a28] ;  /* 0x004a2800011a7983 */ /* 0x000ea20000300800 */
[----:B------:R-:W2:Y:S02]  /*84ee0*/  LDL.LU R0, [R1+0x4a24] ;  /* 0x004a240001007983 */ /* 0x000ea40000300800 */
[----:B------:R-:W-:Y:S01]  /*84ef0*/  STL.64 [R1+0x49d8], R14 ;  /* 0x0049d80e01007387 */ /* 0x000fe20000100a00 */
[----:B---3--:R-:W-:Y:S01]  /*84f00*/  STL.64 [R1+0x49b8], R10 ;  /* 0x0049b80a01007387 */ /* 0x008fe20000100a00 */
[----:B------:R0:W-:Y:S03]  /*84f10*/  STL.64 [R1+0x49b0], R8 ;  /* 0x0049b00801007387 */ /* 0x0001e60000100a00 */
[----:B0-----:R-:W3:Y:S01]  /*84f20*/  LDL.LU R8, [R1+0x1590] ;  /* 0x0015900001087983 */ /* 0x001ee20000300800 */
[----:B------:R-:W3:Y:S02]  /*84f30*/  LDL.LU R9, [R1+0x1594] ;  /* 0x0015940001097983 */ /* 0x000ee40000300800 */
[----:B------:R-:W2:Y:S02]  /*84f40*/  LDL.LU R10, [R1+0x1598] ;  /* 0x00159800010a7983 */ /* 0x000ea40000300800 */
[----:B------:R-:W2:Y:S02]  /*84f50*/  LDL.LU R11, [R1+0x159c] ;  /* 0x00159c00010b7983 */ /* 0x000ea40000300800 */
[----:B----4-:R-:W-:-:S02]  /*84f60*/  IMAD.MOV.U32 R14, RZ, RZ, R24 ;  /* 0x000000ffff0e7224 */ /* 0x010fc400078e0018 */
[----:B------:R-:W-:Y:S01]  /*84f70*/  IMAD.MOV.U32 R15, RZ, RZ, R27 ;  /* 0x000000ffff0f7224 */ /* 0x000fe200078e001b */
[----:B------:R-:W4:Y:S04]  /*84f80*/  LDL.LU R24, [R1+0x4a20] ;  /* 0x004a200001187983 */ /* 0x000f280000300800 */
[----:B------:R-:W-:Y:S04]  /*84f90*/  STL.64 [R1+0x49f0], R14 ;  /* 0x0049f00e01007387 */ /* 0x000fe80000100a00 */
[----:B--2---:R-:W-:Y:S01]  /*84fa0*/  STL.64 [R1+0x49d0], R10 ;  /* 0x0049d00a01007387 */ /* 0x004fe20000100a00 */
[----:B---3--:R0:W-:Y:S03]  /*84fb0*/  STL.64 [R1+0x49c8], R8 ;  /* 0x0049c80801007387 */ /* 0x0081e60000100a00 */
        /* <DEDUP_REMOVED lines=19> */
[----:B----4-:R-:W-:-:S02]  /*850f0*/  IMAD.MOV.U32 R14, RZ, RZ, R24 ;  /* 0x000000ffff0e7224 */ /* 0x010fc400078e0018 */
[----:B------:R-:W0:Y:S04]  /*85100*/  LDSM.16.M88.4 R24, [R2+0x12000] ;  /* 0x012000000218783b */ /* 0x000e280000000200 */
[----:B---3--:R-:W-:Y:S01]  /*85110*/  STL.64 [R1+0x4a18], R10 ;  /* 0x004a180a01007387 */ /* 0x008fe20000100a00 */
[----:B--2---:R1:W-:Y:S03]  /*85120*/  STL.64 [R1+0x4a10], R8 ;  /* 0x004a100801007387 */ /* 0x0043e60000100a00 */
[----:B-1----:R-:W2:Y:S01]  /*85130*/  LDL.LU R8, [R1+0x15d0] ;  /* 0x0015d00001087983 */ /* 0x002ea20000300800 */
[----:B------:R-:W2:Y:S02]  /*85140*/  LDL.LU R9, [R1+0x15d4] ;  /* 0x0015d40001097983 */ /* 0x000ea40000300800 */
[----:B------:R-:W2:Y:S02]  /*85150*/  LDL.LU R10, [R1+0x15d8] ;  /* 0x0015d800010a7983 */ /* 0x000ea40000300800 */
[----:B------:R-:W2:Y:S01]  /*85160*/  LDL.LU R11, [R1+0x15dc] ;  /* 0x0015dc00010b7983 */ /* 0x000ea20000300800 */
[----:B------:R-:W3:Y:S01]  /*85170*/  LDL.LU R16, [R1+0x1550] ;  /* 0x0015500001107983 */ /* 0x000ee20000300800 */
[----:B------:R-:W3:Y:S02]  /*85180*/  LDL.LU R17, [R1+0x1554] ;  /* 0x0015540001117983 */ /* 0x000ee40000300800 */
[----:B------:R-:W4:Y:S02]  /*85190*/  LDL.LU R18, [R1+0x1558] ;  /* 0x0015580001127983 */ /* 0x000f240000300800 */
[----:B------:R-:W4:Y:S02]  /*851a0*/  LDL.LU R19, [R1+0x155c] ;  /* 0x00155c0001137983 */ /* 0x000f240000300800 */
[----:B------:R-:W-:Y:S01]  /*851b0*/  IMAD.MOV.U32 R15, RZ, RZ, R0 ;  /* 0x000000ffff0f7224 */ /* 0x000fe200078e0000 */
[----:B----4-:R-:W-:Y:S01]  /*851c0*/  STL.64 [R1+0x4970], R18 ;  /* 0x0049701201007387 */ /* 0x010fe20000100a00 */
[----:B---3--:R1:W-:Y:S03]  /*851d0*/  STL.64 [R1+0x4968], R16 ;  /* 0x0049681001007387 */ /* 0x0083e60000100a00 */
[----:B-1----:R-:W3:Y:S01]  /*851e0*/  LDL.LU R16, [R1+0x1560] ;  /* 0x0015600001107983 */ /* 0x002ee20000300800 */
[----:B------:R-:W3:Y:S02]  /*851f0*/  LDL.LU R17, [R1+0x1564] ;  /* 0x0015640001117983 */ /* 0x000ee40000300800 */
[----:B------:R-:W3:Y:S02]  /*85200*/  LDL.LU R18, [R1+0x1568] ;  /* 0x0015680001127983 */ /* 0x000ee40000300800 */
[----:B------:R-:W3:Y:S01]  /*85210*/  LDL.LU R19, [R1+0x156c] ;  /* 0x00156c0001137983 */ /* 0x000ee20000300800 */
[----:B0-----:R-:W-:Y:S01]  /*85220*/  STL.64 [R1+0x750], R24 ;  /* 0x0007501801007387 */ /* 0x001fe20000100a00 */
[----:B------:R-:W-:Y:S02]  /*85230*/  STL.64 [R1+0x758], R26 ;  /* 0x0007581a01007387 */ /* 0x000fe40000100a00 */
[----:B------:R-:W0:Y:S02]  /*85240*/  LDSM.16.M88.4 R24, [R2+0x14000] ;  /* 0x014000000218783b */ /* 0x000e240000000200 */
[----:B0-----:R-:W-:Y:S02]  /*85250*/  STL.64 [R1+0x740], R24 ;  /* 0x0007401801007387 */ /* 0x001fe40000100a00 */
[----:B------:R-:W-:Y:S02]  /*85260*/  STL.64 [R1+0x748], R26 ;  /* 0x0007481a01007387 */ /* 0x000fe40000100a00 */
[----:B------:R-:W0:Y:S02]  /*85270*/  LDSM.16.M88.4 R24, [R2+0x16000] ;  /* 0x016000000218783b */ /* 0x000e240000000200 */
[----:B0-----:R-:W-:Y:S02]  /*85280*/  STL.64 [R1+0x730], R24 ;  /* 0x0007301801007387 */ /* 0x001fe40000100a00 */
[----:B------:R-:W-:Y:S02]  /*85290*/  STL.64 [R1+0x738], R26 ;  /* 0x0007381a01007387 */ /* 0x000fe40000100a00 */
[----:B------:R-:W-:-:S02]  /*852a0*/  IMAD.MOV.U32 R0, RZ, RZ, R25 ;  /* 0x000000ffff007224 */ /* 0x000fc400078e0019 */
[----:B------:R-:W0:Y:S04]  /*852b0*/  LDSM.16.M88.4 R24, [R2+0x18000] ;  /* 0x018000000218783b */ /* 0x000e280000000200 */
[----:B------:R-:W-:Y:S04]  /*852c0*/  STL [R1+0x48a8], R0 ;  /* 0x0048a80001007387 */ /* 0x000fe80000100800 */
[----:B0-----:R-:W-:Y:S01]  /*852d0*/  STL.64 [R1+0x720], R24 ;  /* 0x0007201801007387 */ /* 0x001fe20000100a00 */
[----:B------:R-:W-:Y:S02]  /*852e0*/  STL.64 [R1+0x728], R26 ;  /* 0x0007281a01007387 */ /* 0x000fe40000100a00 */
[----:B------:R-:W0:Y:S02]  /*852f0*/  LDSM.16.M88.4 R24, [R2+0x1a000] ;  /* 0x01a000000218783b */ /* 0x000e240000000200 */
[----:B0-----:R-:W-:Y:S02]  /*85300*/  STL.64 [R1+0x710], R24 ;  /* 0x0007101801007387 */ /* 0x001fe40000100a00 */
[----:B------:R-:W-:Y:S02]  /*85310*/  STL.64 [R1+0x718], R26 ;  /* 0x0007181a01007387 */ /* 0x000fe40000100a00 */
[----:B------:R-:W-:-:S02]  /*85320*/  IMAD.MOV.U32 R0, RZ, RZ, R25 ;  /* 0x000000ffff007224 */ /* 0x000fc400078e0019 */
[----:B------:R-:W0:Y:S04]  /*85330*/  LDSM.16.M88.4 R24, [R2+0x1c000] ;  /* 0x01c000000218783b */ /* 0x000e280000000200 */
[----:B0-----:R-:W-:Y:S01]  /*85340*/  STL.64 [R1+0x700], R24 ;  /* 0x0007001801007387 */ /* 0x001fe20000100a00 */
[----:B------:R-:W-:Y:S02]  /*85350*/  STL.64 [R1+0x708], R26 ;  /* 0x0007081a01007387 */ /* 0x000fe40000100a00 */
[----:B------:R-:W0:Y:S04]  /*85360*/  LDSM.16.M88.4 R24, [R2+0x1e000] ;  /* 0x01e000000218783b */ /* 0x000e280000000200 */
[----:B------:R-:W-:Y:S01]  /*85370*/  STL [R1+0x3c88], R2 ;  /* 0x003c880201007387 */ /* 0x000fe20000100800 */
[C---:B--2---:R-:W-:Y:S01]  /*85380*/  HMMA.16816.F32.BF16 R12, R20.reuse, R14, R8 ;  /* 0x0000000e140c723c */ /* 0x044fe20000041808 */
[----:B0-----:R-:W-:Y:S01]  /*85390*/  STL.64 [R1+0x6f0], R24 ;  /* 0x0006f01801007387 */ /* 0x001fe20000100a00 */
[----:B------:R-:W-:Y:S02]  /*853a0*/  STL.64 [R1+0x6f8], R26 ;  /* 0x0006f81a01007387 */ /* 0x000fe40000100a00 */
[----:B------:R-:W0:Y:S02]  /*853b0*/  LDSM.16.MT88.4 R24, [R5+0x24080] ;  /* 0x024080000518783b */ /* 0x000e240000004200 */
[----:B0-----:R-:W-:Y:S02]  /*853c0*/  STL.64 [R1+0x4850], R26 ;  /* 0x0048501a01007387 */ /* 0x001fe40000100a00 */
[----:B------:R0:W-:Y:S02]  /*853d0*/  STL.64 [R1+0x4848], R24 ;  /* 0x0048481801007387 */ /* 0x0001e40000100a00 */
[----:B0-----:R-:W2:Y:S01]  /*853e0*/  LDL.64 R24, [R1+0x7e0] ;  /* 0x0007e00001187983 */ /* 0x001ea20000100a00 */
[----:B------:R-:W4:Y:S02]  /*853f0*/  LDL.LU.64 R10, [R1+0x4a18] ;  /* 0x004a1800010a7983 */ /* 0x000f240000300a00 */
[----:B------:R-:W4:Y:S10]  /*85400*/  LDL.LU.64 R8, [R1+0x4a10] ;  /* 0x004a100001087983 */ /* 0x000f340000300a00 */
[----:B------:R-:W-:Y:S01]  /*85410*/  STL.64 [R1+0x15f0], R12 ;  /* 0x0015f00c01007387 */ /* 0x000fe20000100a00 */
[----:B------:R0:W-:Y:S04]  /*85420*/  STL.64 [R1+0x15f8], R14 ;  /* 0x0015f80e01007387 */ /* 0x0001e80000100a00 */
[----:B0-----:R-:W4:Y:S02]  /*85430*/  LDL.LU.64 R14, [R1+0x4a08] ;  /* 0x004a0800010e7983 */ /* 0x001f240000300a00 */
[C---:B----4-:R-:W-:Y:S02]  /*85440*/  HMMA.16816.F32.BF16 R12, R20.reuse, R14, R8 ;  /* 0x0000000e140c723c */ /* 0x050fe40000041808 */
[----:B------:R-:W4:Y:S01]  /*85450*/  LDL.LU.64 R10, [R1+0x4a00] ;  /* 0x004a0000010a7983 */ /* 0x000f220000300a00 */
[----:B------:R-:W4:Y:S11]  /*85460*/  LDL.LU.64 R8, [R1+0x49f8] ;  /* 0x0049f80001087983 */ /* 0x000f360000300a00 */
[----:B------:R-:W-:Y:S09]  /*85470*/  @!UPT UIADD3 URZ, URZ, URZ, URZ ;  /* 0x0000003f3f3ff290 */ /* 0x000ff2000fffe03f */
[----:B------:R-:W-:Y:S01]  /*85480*/  STL.64 [R1+0x15e0], R12 ;  /* 0x0015e00c01007387 */ /* 0x000fe20000100a00 */
[----:B------:R0:W-:Y:S03]  /*85490*/  STL.64 [R1+0x15e8], R14 ;  /* 0x0015e80e01007387 */ /* 0x0001e60000100a00 */
        /* <DEDUP_REMOVED lines=28> */
[----:B0-----:R-:W4:Y:S01]  /*85660*/  LDL.LU.64 R14, [R1+0x4990] ;  /* 0x00499000010e7983 */ /* 0x001f220000300a00 */
[----:B------:R-:W2:Y:S01]  /*85670*/  LDL.LU.64 R12, [R1+0x4988] ;  /* 0x00498800010c7983 */ /* 0x000ea20000300a00 */
[C---:B----4-:R-:W-:Y:S11]  /*85680*/  HMMA.16816.F32.BF16 R8, R20.reuse, R14, R8 ;  /* 0x0000000e1408723c */ /* 0x050ff60000041808 */
[----:B------:R-:W-:Y:S11]  /*85690*/  @!UPT UIADD3 URZ, URZ, URZ, URZ ;  /* 0x0000003f3f3ff290 */ /* 0x000ff6000fffe03f */
[----:B------:R-:W-:Y:S01]  /*856a0*/  @!UPT UIADD3 URZ, URZ, URZ, URZ ;  /* 0x0000003f3f3ff290 */ /* 0x000fe2000fffe03f */
[----:B------:R-:W-:Y:S01]  /*856b0*/  STL.64 [R1+0xc80], R8 ;  /* 0x000c800801007387 */ /* 0x000fe20000100a00 */
[----:B------:R0:W-:Y:S03]  /*856c0*/  STL.64 [R1+0xc88], R10 ;  /* 0x000c880a01007387 */ /* 0x0001e60000100a00 */
[----:B0-----:R-:W3:Y:S01]  /*856d0*/  LDL.LU.64 R10, [R1+0x4980] ;  /* 0x00498000010a7983 */ /* 0x001ee20000300a00 */
[----:B------:R-:W4:Y:S02]  /*856e0*/  LDL.LU.64 R8, [R1+0x4978] ;  /* 0x0049780001087983 */ /* 0x000f240000300a00 */
[----:B--2---:R0:W-:Y:S02]  /*856f0*/  STL.64 [R1+0x4680], R12 ;  /* 0x0046800c01007387 */ /* 0x0041e40000100a00 */
[----:B0-----:R-:W2:Y:S01]  /*85700*/  LDL.64 R12, [R1+0x7b0] ;  /* 0x0007b000010c7983 */ /* 0x001ea20000100a00 */
[C---:B---3--:R-:W-:Y:S11]  /*85710*/  HMMA.16816.F32.BF16 R16, R20.reuse, R10, R16 ;  /* 0x0000000a1410723c */ /* 0x048ff60000041810 */
[----:B------:R-:W-:Y:S11]  /*85720*/  @!UPT UIADD3 URZ, URZ, URZ, URZ ;  /* 0x0000003f3f3ff290 */ /* 0x000ff6000fffe03f */
[----:B------:R-:W-:Y:S01]  /*85730*/  @!UPT UIADD3 URZ, URZ, URZ, URZ ;  /* 0x0000003f3f3ff290 */ /* 0x000fe2000fffe03f */
[----:B------:R-:W-:Y:S01]  /*85740*/  STL.64 [R1+0x1420], R16 ;  /* 0x0014201001007387 */ /* 0x000fe20000100a00 */
[----:B------:R0:W-:Y:S03]  /*85750*/  STL.64 [R1+0x1428], R18 ;  /* 0x0014281201007387 */ /* 0x0001e60000100a00 */
[----:B0-----:R-:W3:Y:S01]  /*85760*/  LDL.LU.64 R18, [R1+0x4970] ;  /* 0x0049700001127983 */ /* 0x001ee20000300a00 */
[----:B------:R-:W3:Y:S02]  /*85770*/  LDL.LU.64 R16, [R1+0x4968] ;  /* 0x0049680001107983 */ /* 0x000ee40000300a00 */
[----:B----4-:R0:W-:Y:S02]  /*85780*/  STL.64 [R1+0x4908], R8 ;  /* 0x0049080801007387 */ /* 0x0101e40000100a00 */
[----:B0-----:R-:W4:Y:S01]  /*85790*/  LDL.LU R8, [R1+0x1540] ;  /* 0x0015400001087983 */ /* 0x001f220000300800 */
[----:B------:R-:W4:Y:S02]  /*857a0*/  LDL.LU R9, [R1+0x1544] ;  /* 0x0015440001097983 */ /* 0x000f240000300800 */
[----:B------:R-:W4:Y:S02]  /*857b0*/  LDL.LU R10, [R1+0x1548] ;  /* 0x00154800010a7983 */ /* 0x000f240000300800 */
[----:B------:R-:W4:Y:S01]  /*857c0*/  LDL.LU R11, [R1+0x154c] ;  /* 0x00154c00010b7983 */ /* 0x000f220000300800 */
[----:B---3--:R-:W-:Y:S01]  /*857d0*/  HMMA.16816.F32.BF16 R20, R20, R6, R16 ;  /* 0x000000061414723c */ /* 0x008fe20000041810 */
[----:B------:R-:W4:Y:S01]  /*857e0*/  LDL.LU.64 R18, [R1+0x4960] ;  /* 0x0049600001127983 */ /* 0x000f220000300a00 */
[----:B------:R-:W4:Y:S02]  /*857f0*/  LDL.LU.64 R16, [R1+0x4958] ;  /* 0x0049580001107983 */ /* 0x000f240000300a00 */
[----:B------:R-:W-:Y:S11]  /*85800*/  STL [R1+0x4910], R5 ;  /* 0x0049100501007387 */ /* 0x000ff60000100800 */
[----:B------:R-:W-:Y:S08]  /*85810*/  @!UPT UIADD3 URZ, URZ, URZ, URZ ;  /* 0x0000003f3f3ff290 */ /* 0x000ff0000fffe03f */
[----:B------:R-:W-:Y:S01]  /*85820*/  STL.64 [R1+0x1400], R20 ;  /* 0x0014001401007387 */ /* 0x000fe20000100a00 */
[----:B------:R0:W-:Y:S03]  /*85830*/  STL.64 [R1+0x1408], R22 ;  /* 0x0014081601007387 */ /* 0x0001e60000100a00 */
[----:B0-----:R-:W3:Y:S04]  /*85840*/  LDL R22, [R1+0x33f4] ;  /* 0x0033f40001167983 */ /* 0x001ee80000100800 */
[----:B---3--:R-:W-:Y:S01]  /*85850*/  STL [R1+0x48e0], R22 ;  /* 0x0048e01601007387 */ /* 0x008fe20000100800 */
[----:B------:R-:W3:Y:S02]  /*85860*/  LDL R20, [R1+0x7a0] ;  /* 0x0007a00001147983 */ /* 0x000ee40000100800 */
[----:B------:R-:W3:Y:S01]  /*85870*/  LDL R21, [R1+0x7a4] ;  /* 0x0007a40001157983 */ /* 0x000ee20000100800 */
[----:B----4-:R-:W-:Y:S01]  /*85880*/  HMMA.16816.F32.BF16 R8, R16, R24, R8 ;  /* 0x000000181008723c */ /* 0x010fe20000041808 */
[----:B---3--:R0:W-:Y:S04]  /*85890*/  STL.64 [R1+0x4920], R20 ;  /* 0x0049201401007387 */ /* 0x0081e80000100a00 */
[----:B0-----:R-:W3:Y:S01]  /*858a0*/  LDL.64 R20, [R1+0x7c0] ;  /* 0x0007c00001147983 */ /* 0x001ee20000100a00 */
[----:B------:R-:W-:-:S03]  /*858b0*/  IMAD.MOV.U32 R14, RZ, RZ, R24 ;  /* 0x000000ffff0e7224 */ /* 0x000fc600078e0018 */
[----:B---3--:R0:W-:Y:S02]  /*858c0*/  STL.64 [R1+0x4938], R20 ;  /* 0x0049381401007387 */ /* 0x0081e40000100a00 */
[----:B0-----:R-:W-:Y:S02]  /*858d0*/  IMAD.MOV.U32 R20, RZ, RZ, R4 ;  /* 0x000000ffff147224 */ /* 0x001fe400078e0004 */
[----:B------:R-:W3:Y:S10]  /*858e0*/  LDL.LU R4, [R1+0x4950] ;  /* 0x0049500001047983 */ /* 0x000ef40000300800 */
[----:B------:R-:W-:Y:S02]  /*858f0*/  STL.64 [R1+0xcb0], R8 ;  /* 0x000cb00801007387 */ /* 0x000fe40000100a00 */
[----:B------:R-:W-:Y:S02]  /*85900*/  STL.64 [R1+0xcb8], R10 ;  /* 0x000cb80a01007387 */ /* 0x000fe40000100a00 */
[----:B------:R-:W-:Y:S01]  /*85910*/  STL [R1+0x4930], R14 ;  /* 0x0049300e01007387 */ /* 0x000fe20000100800 */
[----:B--2---:R0:W-:Y:S04]  /*85920*/  STL.64 [R1+0x4928], R12 ;  /* 0x0049280c01007387 */ /* 0x0041e80000100a00 */
[----:B0-----:R-:W2:Y:S01]  /*85930*/  LDL.LU R12, [R1+0x1520] ;  /* 0x00152000010c7983 */ /* 0x001ea20000300800 */
[----:B------:R-:W2:Y:S02]  /*85940*/  LDL.LU R13, [R1+0x1524] ;  /* 0x00152400010d7983 */ /* 0x000ea40000300800 */
[----:B------:R-:W4:Y:S02]  /*85950*/  LDL.LU R14, [R1+0x1528] ;  /* 0x00152800010e7983 */ /* 0x000f240000300800 */
[----:B------:R-:W4:Y:S02]  /*85960*/  LDL.LU R15, [R1+0x152c] ;  /* 0x00152c00010f7983 */ /* 0x000f240000300800 */
        /* <DEDUP_REMOVED lines=8> */
[----:B------:R-:W3:Y:S04]  /*859f0*/  LDL R8, [R1+0x790] ;  /* 0x0007900001087983 */ /* 0x000ee80000100800 */
[----:B------:R-:W3:Y:S01]  /*85a00*/  LDL R9, [R1+0x794] ;  /* 0x0007940001097983 */ /* 0x000ee20000100800 */
[----:B------:R-:W3:Y:S02]  /*85a10*/  LDL.LU R5, [R1+0x14f4] ;  /* 0x0014f40001057983 */ /* 0x000ee40000300800 */
[----:B------:R-:W3:Y:S02]  /*85a20*/  LDL.LU R6, [R1+0x14f8] ;  /* 0x0014f80001067983 */ /* 0x000ee40000300800 */
[----:B------:R-:W3:Y:S01]  /*85a30*/  LDL.LU R7, [R1+0x14fc] ;  /* 0x0014fc0001077983 */ /* 0x000ee20000300800 */
[----:B------:R-:W4:Y:S01]  /*85a40*/  LDL.64 R24, [R1+0x740] ;  /* 0x0007400001187983 */ /* 0x000f220000100a00 */
[----:B------:R-:W-:Y:S01]  /*85a50*/  IMAD.MOV.U32 R29, RZ, RZ, R11 ;  /* 0x000000ffff1d7224 */ /* 0x000fe200078e000b */
[C---:B--2---:R-:W-:Y:S02]  /*85a60*/  HMMA.16816.F32.BF16 R20, R16.reuse, R20, R12 ;  /* 0x000000141014723c */ /* 0x044fe4000004180c */
[----:B----4-:R0:W-:Y:S04]  /*85a70*/  STL.64 [R1+0x48b0], R24 ;  /* 0x0048b01801007387 */ /* 0x0101e80000100a00 */
[----:B0-----:R-:W2:Y:S01]  /*85a80*/  LDL.LU R24, [R1+0x1510] ;  /* 0x0015100001187983 */ /* 0x001ea20000300800 */
[----:B------:R-:W2:Y:S02]  /*85a90*/  LDL.LU R25, [R1+0x1514] ;  /* 0x0015140001197983 */ /* 0x000ea40000300800 */
[----:B------:R-:W2:Y:S02]  /*85aa0*/  LDL.LU R26, [R1+0x1518] ;  /* 0x00151800011a7983 */ /* 0x000ea40000300800 */
[----:B------:R-:W2:Y:S01]  /*85ab0*/  LDL.LU R27, [R1+0x151c] ;  /* 0x00151c00011b7983 */ /* 0x000ea20000300800 */
[----:B------:R-:W-:Y:S01]  /*85ac0*/  STL [R1+0x3ca8], R29 ;  /* 0x003ca81d01007387 */ /* 0x000fe20000100800 */
[----:B------:R-:W4:Y:S02]  /*85ad0*/  LDL.LU.64 R14, [R1+0x4948] ;  /* 0x00494800010e7983 */ /* 0x000f240000300a00 */
[----:B------:R-:W4:Y:S08]  /*85ae0*/  LDL.LU.64 R12, [R1+0x4940] ;  /* 0x00494000010c7983 */ /* 0x000f300000300a00 */
[----:B------:R0:W-:Y:S01]  /*85af0*/  STL.64 [R1+0x13e0], R20 ;  /* 0x0013e01401007387 */ /* 0x0001e20000100a00 */
[----:B------:R-:W-:Y:S04]  /*85b00*/  STL.64 [R1+0x13e8], R22 ;  /* 0x0013e81601007387 */ /* 0x000fe80000100a00 */
[----:B0-----:R-:W4:Y:S02]  /*85b10*/  LDL.LU.64 R20, [R1+0x4938] ;  /* 0x0049380001147983 */ /* 0x001f240000300a00 */
[C---:B----4-:R-:W-:Y:S11]  /*85b20*/  HMMA.16816.F32.BF16 R12, R16.reuse, R20, R12 ;  /* 0x00000014100c723c */ /* 0x050ff6000004180c */
[----:B------:R-:W-:Y:S11]  /*85b30*/  @!UPT UIADD3 URZ, URZ, URZ, URZ ;  /* 0x0000003f3f3ff290 */ /* 0x000ff6000fffe03f */
[----:B------:R-:W-:Y:S01]  /*85b40*/  @!UPT UIADD3 URZ, URZ, URZ, URZ ;  /* 0x0000003f3f3ff290 */ /* 0x000fe2000fffe03f */
[----:B------:R-:W-:Y:S01]  /*85b50*/  STL.64 [R1+0xcf0], R12 ;  /* 0x000cf00c01007387 */ /* 0x000fe20000100a00 */
[----:B------:R0:W-:Y:S03]  /*85b60*/  STL.64 [R1+0xcf8], R14 ;  /* 0x000cf80e01007387 */ /* 0x0001e60000100a00 */
[----:B0-----:R-:W4:Y:S01]  /*85b70*/  LDL.LU R14, [R1+0x4930] ;  /* 0x00493000010e7983 */ /* 0x001f220000300800 */
[----:B------:R-:W2:Y:S02]  /*85b80*/  LDL.LU.64 R12, [R1+0x4928] ;  /* 0x00492800010c7983 */ /* 0x000ea40000300a00 */
[----:B------:R-:W-:Y:S02]  /*85b90*/  IMAD.MOV.U32 R29, RZ, RZ, R20 ;  /* 0x000000ffff1d7224 */ /* 0x000fe400078e0014 */
[----:B------:R-:W-:Y:S02]  /*85ba0*/  IMAD.MOV.U32 R15, RZ, RZ, R21 ;  /* 0x000000ffff0f7224 */ /* 0x000fe400078e0015 */
[----:B------:R-:W3:Y:S01]  /*85bb0*/  LDL.LU.64 R20, [R1+0x4920] ;  /* 0x0049200001147983 */ /* 0x000ee20000300a00 */
[----:B--2---:R-:W-:Y:S11]  /*85bc0*/  HMMA.16816.F32.BF16 R24, R16, R12, R24 ;  /* 0x0000000c1018723c */ /* 0x004ff60000041818 */
[----:B------:R-:W-:Y:S11]  /*85bd0*/  @!UPT UIADD3 URZ, URZ, URZ, URZ ;  /* 0x0000003f3f3ff290 */ /* 0x000ff6000fffe03f */
[----:B------:R-:W-:Y:S01]  /*85be0*/  @!UPT UIADD3 URZ, URZ, URZ, URZ ;  /* 0x0000003f3f3ff290 */ /* 0x000fe2000fffe03f */
[----:B------:R0:W-:Y:S01]  /*85bf0*/  STL.64 [R1+0xd20], R24 ;  /* 0x000d201801007387 */ /* 0x0001e20000100a00 */
[----:B------:R1:W-:Y:S03]  /*85c00*/  STL.64 [R1+0xd28], R26 ;  /* 0x000d281a01007387 */ /* 0x0003e60000100a00 */
[----:B0-----:R-:W2:Y:S01]  /*85c10*/  LDL.LU R24, [R1+0x14b0] ;  /* 0x0014b00001187983 */ /* 0x001ea20000300800 */
[----:B------:R-:W2:Y:S02]  /*85c20*/  LDL.LU R25, [R1+0x14b4] ;  /* 0x0014b40001197983 */ /* 0x000ea40000300800 */
[----:B-1----:R-:W2:Y:S02]  /*85c30*/  LDL.LU R26, [R1+0x14b8] ;  /* 0x0014b800011a7983 */ /* 0x002ea40000300800 */
[----:B------:R-:W2:Y:S02]  /*85c40*/  LDL.LU R27, [R1+0x14bc] ;  /* 0x0014bc00011b7983 */ /* 0x000ea40000300800 */
[----:B--2---:R-:W-:Y:S01]  /*85c50*/  STL.64 [R1+0x48c0], R26 ;  /* 0x0048c01a01007387 */ /* 0x004fe20000100a00 */
[----:B------:R0:W-:Y:S02]  /*85c60*/  STL.64 [R1+0x48b8], R24 ;  /* 0x0048b81801007387 */ /* 0x0001e40000100a00 */
[----:B0-----:R-:W-:-:S02]  /*85c70*/  IMAD.MOV.U32 R24, RZ, RZ, R28 ;  /* 0x000000ffff187224 */ /* 0x001fc400078e001c */
[----:B------:R-:W-:Y:S01]  /*85c80*/  IMAD.MOV.U32 R25, RZ, RZ, R3 ;  /* 0x000000ffff197224 */ /* 0x000fe200078e0003 */
[----:B------:R-:W2:Y:S01]  /*85c90*/  LDL.LU R28, [R1+0x4918] ;  /* 0x00491800011c7983 */ /* 0x000ea20000300800 */
[----:B------:R-:W2:Y:S03]  /*85ca0*/  LDL.LU R3, [R1+0x4914] ;  /* 0x0049140001037983 */ /* 0x000ea60000300800 */
[----:B------:R0:W-:Y:S04]  /*85cb0*/  STL.64 [R1+0x48d8], R24 ;  /* 0x0048d81801007387 */ /* 0x0001e80000100a00 */
[----:B0-----:R-:W3:Y:S01]  /*85cc0*/  LDL.LU R24, [R1+0x1500] ;  /* 0x0015000001187983 */ /* 0x001ee20000300800 */
[----:B------:R-:W3:Y:S02]  /*85cd0*/  LDL.LU R25, [R1+0x1504] ;  /* 0x0015040001197983 */ /* 0x000ee40000300800 */
[----:B------:R-:W3:Y:S02]  /*85ce0*/  LDL.LU R26, [R1+0x1508] ;  /* 0x00150800011a7983 */ /* 0x000ee40000300800 */
[----:B------:R-:W3:Y:S01]  /*85cf0*/  LDL.LU R27, [R1+0x150c] ;  /* 0x00150c00011b7983 */ /* 0x000ee20000300800 */
[----:B------:R0:W-:Y:S01]  /*85d00*/  STL.64 [R1+0x4800], R12 ;  /* 0x0048000c01007387 */ /* 0x0001e20000100a00 */
[----:B----4-:R1:W-:Y:S03]  /*85d10*/  STL.64 [R1+0x48e8], R14 ;  /* 0x0048e80e01007387 */ /* 0x0103e60000100a00 */
[----:B0-----:R-:W2:Y:S01]  /*85d20*/  LDL.LU R12, [R1+0x14e0] ;  /* 0x0014e000010c7983 */ /* 0x001ea20000300800 */
[----:B------:R-:W2:Y:S02]  /*85d30*/  LDL.LU R13, [R1+0x14e4] ;  /* 0x0014e400010d7983 */ /* 0x000ea40000300800 */
[----:B-1----:R-:W2:Y:S02]  /*85d40*/  LDL.LU R14, [R1+0x14e8] ;  /* 0x0014e800010e7983 */ /* 0x002ea40000300800 */
[----:B------:R-:W2:Y:S01]  /*85d50*/  LDL.LU R15, [R1+0x14ec] ;  /* 0x0014ec00010f7983 */ /* 0x000ea20000300800 */
[C---:B---3--:R-:W-:Y:S01]  /*85d60*/  HMMA.16816.F32.BF16 R24, R16.reuse, R20, R24 ;  /* 0x000000141018723c */ /* 0x048fe20000041818 */
[----:B------:R-:W3:Y:S11]  /*85d70*/  LDL.LU R20, [R1+0x14d0] ;  /* 0x0014d00001147983 */ /* 0x000ef60000300800 */
[----:B------:R-:W-:Y:S11]  /*85d80*/  @!UPT UIADD3 URZ, URZ, URZ, URZ ;  /* 0x0000003f3f3ff290 */ /* 0x000ff6000fffe03f */
[----:B------:R0:W-:Y:S01]  /*85d90*/  STL.64 [R1+0xd90], R24 ;  /* 0x000d901801007387 */ /* 0x0001e20000100a00 */
[----:B------:R-:W-:Y:S02]  /*85da0*/  STL.64 [R1+0xd98], R26 ;  /* 0x000d981a01007387 */ /* 0x000fe40000100a00 */
[----:B------:R-:W3:Y:S02]  /*85db0*/  LDL.LU R21, [R1+0x14d4] ;  /* 0x0014d40001157983 */ /* 0x000ee40000300800 */
[----:B------:R-:W2:Y:S01]  /*85dc0*/  LDL.LU R22, [R1+0x14d8] ;  /* 0x0014d80001167983 */ /* 0x000ea20000300800 */
[----:B------:R-:W2:Y:S01]  /*85dd0*/  LDL.LU R23, [R1+0x14dc] ;  /* 0x0014dc0001177983 */ /* 0x000ea20000300800 */
[----:B------:R-:W-:Y:S03]  /*85de0*/  HMMA.16816.F32.BF16 R8, R16, R8, R4 ;  /* 0x000000081008723c */ /* 0x000fe60000041804 */
[----:B--2---:R-:W-:Y:S01]  /*85df0*/  STL.64 [R1+0x48f8], R22 ;  /* 0x0048f81601007387 */ /* 0x004fe20000100a00 */
[----:B---3--:R1:W-:Y:S02]  /*85e00*/  STL.64 [R1+0x48f0], R20 ;  /* 0x0048f01401007387 */ /* 0x0083e40000100a00 */
[----:B0-----:R-:W2:Y:S01]  /*85e10*/  LDL.64 R24, [R1+0x770] ;  /* 0x0007700001187983 */ /* 0x001ea20000100a00 */
[----:B-1----:R-:W2:Y:S01]  /*85e20*/  LDL.64 R20, [R1+0x780] ;  /* 0x0007800001147983 */ /* 0x002ea20000100a00 */
[----:B------:R-:W3:Y:S11]  /*85e30*/  LDL.LU R5, [R1+0x4910] ;  /* 0x0049100001057983 */ /* 0x000ef60000300800 */
[----:B------:R-:W-:Y:S04]  /*85e40*/  @!UPT UIADD3 URZ, URZ, URZ, URZ ;  /* 0x0000003f3f3ff290 */ /* 0x000fe8000fffe03f */
[----:B------:R0:W-:Y:S02]  /*85e50*/  STL.64 [R1+0xe10], R8 ;  /* 0x000e100801007387 */ /* 0x0001e40000100a00 */
[----:B------:R-:W-:Y:S01]  /*85e60*/  STL.64 [R1+0xe18], R10 ;  /* 0x000e180a01007387 */ /* 0x000fe20000100a00 */
[----:B0-----:R-:W2:Y:S04]  /*85e70*/  LDL.LU.64 R8, [R1+0x4908] ;  /* 0x0049080001087983 */ /* 0x001ea80000300a00 */
[----:B---3--:R-:W0:Y:S04]  /*85e80*/  LDSM.16.MT88.4 R4, [R5+0x24100] ;  /* 0x024100000504783b */ /* 0x008e280000004200 */
[----:B0-----:R0:W-:Y:S01]  /*85e90*/  STL [R1+0x46fc], R4 ;  /* 0x0046fc0401007387 */ /* 0x0011e20000100800 */
[----:B------:R1:W-:Y:S02]  /*85ea0*/  STL [R1+0x46f8], R5 ;  /* 0x0046f80501007387 */ /* 0x0003e40000100800 */
[----:B------:R3:W-:Y:S02]  /*85eb0*/  STL [R1+0x46f4], R6 ;  /* 0x0046f40601007387 */ /* 0x0007e40000100800 */
[----:B------:R2:W-:Y:S02]  /*85ec0*/  STL [R1+0x46f0], R7 ;  /* 0x0046f00701007387 */ /* 0x0005e40000100800 */
[----:B0-----:R-:W-:-:S02]  /*85ed0*/  IMAD.MOV.U32 R4, RZ, RZ, R3 ;  /* 0x000000ffff047224 */ /* 0x001fc400078e0003 */
[----:B-1----:R-:W-:Y:S01]  /*85ee0*/  IMAD.MOV.U32 R5, RZ, RZ, R28 ;  /* 0x000000ffff057224 */ /* 0x002fe200078e001c */
[----:B------:R-:W4:Y:S01]  /*85ef0*/  LDL.LU R3, [R1+0x4904] ;  /* 0x0049040001037983 */ /* 0x000f220000300800 */
[----:B------:R-:W4:Y:S02]  /*85f00*/  LDL.LU R28, [R1+0x4900] ;  /* 0x00490000011c7983 */ /* 0x000f240000300800 */
[----:B---3--:R-:W3:Y:S02]  /*85f10*/  LDL.LU R6, [R1+0x1498] ;  /* 0x0014980001067983 */ /* 0x008ee40000300800 */
[----:B--2---:R-:W3:Y:S01]  /*85f20*/  LDL.LU R7, [R1+0x149c] ;  /* 0x00149c0001077983 */ /* 0x004ee20000300800 */
[----:B------:R-:W-:Y:S01]  /*85f30*/  HMMA.16816.F32.BF16 R12, R16, R20, R12 ;  /* 0x00000014100c723c */ /* 0x000fe2000004180c */
[----:B------:R-:W-:Y:S02]  /*85f40*/  IMAD.MOV.U32 R11, RZ, RZ, R20 ;  /* 0x000000ffff0b7224 */ /* 0x000fe400078e0014 */
[----:B------:R-:W-:Y:S01]  /*85f50*/  IMAD.MOV.U32 R10, RZ, RZ, R21 ;  /* 0x000000ffff0a7224 */ /* 0x000fe200078e0015 */
[----:B---3--:R-:W-:Y:S01]  /*85f60*/  STL.64 [R1+0x48d0], R6 ;  /* 0x0048d00601007387 */ /* 0x008fe20000100a00 */
[----:B------:R0:W-:Y:S03]  /*85f70*/  STL.64 [R1+0x48c8], R4 ;  /* 0x0048c80401007387 */ /* 0x0001e60000100a00 */
[----:B0-----:R-:W2:Y:S01]  /*85f80*/  LDL.LU R4, [R1+0x14c0] ;  /* 0x0014c00001047983 */ /* 0x001ea20000300800 */
[----:B------:R-:W2:Y:S02]  /*85f90*/  LDL.LU R5, [R1+0x14c4] ;  /* 0x0014c40001057983 */ /* 0x000ea40000300800 */
[----:B------:R-:W3:Y:S02]  /*85fa0*/  LDL.LU.64 R22, [R1+0x48f8] ;  /* 0x0048f80001167983 */ /* 0x000ee40000300a00 */
[----:B------:R-:W3:Y:S02]  /*85fb0*/  LDL.LU.64 R20, [R1+0x48f0] ;  /* 0x0048f00001147983 */ /* 0x000ee40000300a00 */
[----:B----4-:R-:W-:-:S02]  /*85fc0*/  IMAD.MOV.U32 R6, RZ, RZ, R28 ;  /* 0x000000ffff067224 */ /* 0x010fc400078e001c */
[----:B------:R-:W-:-:S07]  /*85fd0*/  IMAD.MOV.U32 R7, RZ, RZ, R3 ;  /* 0x000000ffff077224 */ /* 0x000fce00078e0003 */
[----:B------:R-:W-:Y:S01]  /*85fe0*/  IMAD.MOV.U32 R28, RZ, RZ, R14 ;  /* 0x000000ffff1c7224 */ /* 0x000fe200078e000e */
[----:B------:R0:W-:Y:S01]  /*85ff0*/  STL.64 [R1+0xe30], R12 ;  /* 0x000e300c01007387 */ /* 0x0001e20000100a00 */
[----:B------:R-:W-:Y:S02]  /*86000*/  IMAD.MOV.U32 R3, RZ, RZ, R15 ;  /* 0x000000ffff037224 */ /* 0x000fe400078e000f */
[----:B------:R-:W4:Y:S02]  /*86010*/  LDL.LU.64 R14, [R1+0x48e8] ;  /* 0x0048e800010e7983 */ /* 0x000f240000300a00 */
[----:B0-----:R-:W-:Y:S01]  /*86020*/  IMAD.MOV.U32 R12, RZ, RZ, R29 ;  /* 0x000000ffff0c7224 */ /* 0x001fe200078e001d */
[----:B---3--:R-:W-:Y:S01]  /*86030*/  HMMA.16816.F32.BF16 R20, R16, R24, R20 ;  /* 0x000000181014723c */ /* 0x008fe20000041814 */
[----:B----4-:R-:W-:-:S05]  /*86040*/  IMAD.MOV.U32 R13, RZ, RZ, R15 ;  /* 0x000000ffff0d7224 */ /* 0x010fca00078e000f */
[----:B------:R-:W-:Y:S01]  /*86050*/  STL.64 [R1+0x4818], R12 ;  /* 0x0048180c01007387 */ /* 0x000fe20000100a00 */
[----:B------:R-:W-:Y:S02]  /*86060*/  STL.64 [R1+0x47e8], R10 ;  /* 0x0047e80a01007387 */ /* 0x000fe40000100a00 */
[----:B------:R0:W-:Y:S02]  /*86070*/  STL.64 [R1+0x47e0], R8 ;  /* 0x0047e00801007387 */ /* 0x0001e40000100a00 */
[----:B0-----:R-:W3:Y:S04]  /*86080*/  LDL R8, [R1+0x750] ;  /* 0x0007500001087983 */ /* 0x001ee80000100800 */
[----:B------:R-:W3:Y:S01]  /*86090*/  LDL R9, [R1+0x754] ;  /* 0x0007540001097983 */ /* 0x000ee20000100800 */
[----:B------:R0:W-:Y:S02]  /*860a0*/  STL [R1+0x3d20], R3 ;  /* 0x003d200301007387 */ /* 0x0001e40000100800 */
[----:B------:R-:W-:Y:S05]  /*860b0*/  STL [R1+0x3cac], R28 ;  /* 0x003cac1c01007387 */ /* 0x000fea0000100800 */
[----:B------:R1:W-:Y:S01]  /*860c0*/  STL.64 [R1+0xe90], R20 ;  /* 0x000e901401007387 */ /* 0x0003e20000100a00 */
[----:B------:R4:W-:Y:S01]  /*860d0*/  STL.64 [R1+0xe98], R22 ;  /* 0x000e981601007387 */ /* 0x0009e20000100a00 */
[----:B0-----:R-:W-:-:S02]  /*860e0*/  IMAD.MOV.U32 R3, RZ, RZ, R25 ;  /* 0x000000ffff037224 */ /* 0x001fc400078e0019 */
[----:B-1----:R-:W-:Y:S01]  /*860f0*/  IMAD.MOV.U32 R20, RZ, RZ, R24 ;  /* 0x000000ffff147224 */ /* 0x002fe200078e0018 */
[----:B----4-:R-:W4:Y:S01]  /*86100*/  LDL.LU R22, [R1+0x48e0] ;  /* 0x0048e00001167983 */ /* 0x010f220000300800 */
[----:B------:R-:W2:Y:S02]  /*86110*/  LDL.LU.64 R24, [R1+0x48d8] ;  /* 0x0048d80001187983 */ /* 0x000ea40000300a00 */
[C---:B--2---:R-:W-:Y:S01]  /*86120*/  HMMA.16816.F32.BF16 R24, R16.reuse, R24, R4 ;  /* 0x000000181018723c */ /* 0x044fe20000041804 */
[----:B------:R-:W2:Y:S01]  /*86130*/  LDL.LU.64 R6, [R1+0x48d0] ;  /* 0x0048d00001067983 */ /* 0x000ea20000300a00 */
[----:B------:R-:W2:Y:S11]  /*86140*/  LDL.LU.64 R4, [R1+0x48c8] ;  /* 0x0048c80001047983 */ /* 0x000eb60000300a00 */
[----:B------:R-:W-:Y:S10]  /*86150*/  @!UPT UIADD3 URZ, URZ, URZ, URZ ;  /* 0x0000003f3f3ff290 */ /* 0x000ff4000fffe03f */
[----:B------:R-:W-:Y:S01]  /*86160*/  STL.64 [R1+0xf40], R24 ;  /* 0x000f401801007387 */ /* 0x000fe20000100a00 */
[----:B------:R0:W-:Y:S03]  /*86170*/  STL.64 [R1+0xf48], R26 ;  /* 0x000f481a01007387 */ /* 0x0001e60000100a00 */
[----:B0-----:R-:W3:Y:S01]  /*86180*/  LDL.LU.64 R26, [R1+0x48c0] ;  /* 0x0048c000011a7983 */ /* 0x001ee20000300a00 */
[----:B------:R-:W3:Y:S02]  /*86190*/  LDL.LU.64 R24, [R1+0x48b8] ;  /* 0x0048b80001187983 */ /* 0x000ee40000300a00 */
[C---:B---3--:R-:W-:Y:S01]  /*861a0*/  HMMA.16816.F32.BF16 R8, R16.reuse, R8, R24 ;  /* 0x000000081008723c */ /* 0x048fe20000041818 */
[----:B------:R-:W2:Y:S01]  /*861b0*/  LDL.LU.64 R24, [R1+0x48b0] ;  /* 0x0048b00001187983 */ /* 0x000ea20000300a00 */
[----:B------:R-:W3:Y:S06]  /*861c0*/  LDL.64 R12, [R1+0x7d0] ;  /* 0x0007d000010c7983 */ /* 0x000eec0000100a00 */
[----:B--2---:R-:W-:Y:S01]  /*861d0*/  HMMA.16816.F32.BF16 R4, R16, R24, R4 ;  /* 0x000000181004723c */ /* 0x004fe20000041804 */
[----:B---3--:R0:W-:Y:S11]  /*861e0*/  STL.64 [R1+0x4830], R12 ;  /* 0x0048300c01007387 */ /* 0x0081f60000100a00 */
[----:B------:R-:W-:Y:S03]  /*861f0*/  @!UPT UIADD3 URZ, URZ, URZ, URZ ;  /* 0x0000003f3f3ff290 */ /* 0x000fe6000fffe03f */
[----:B------:R-:W-:Y:S02]  /*86200*/  STL.64 [R1+0xf80], R8 ;  /* 0x000f800801007387 */ /* 0x000fe40000100a00 */
[----:B------:R-:W-:Y:S02]  /*86210*/  STL.64 [R1+0xf88], R10 ;  /* 0x000f880a01007387 */ /* 0x000fe40000100a00 */
[----:B0-----:R-:W-:Y:S02]  /*86220*/  IMAD.MOV.U32 R12, RZ, RZ, R14 ;  /* 0x000000ffff0c7224 */ /* 0x001fe400078e000e */
[----:B------:R-:W-:Y:S02]  /*86230*/  IMAD.MOV.U32 R13, RZ, RZ, R2 ;  /* 0x000000ffff0d7224 */ /* 0x000fe400078e0002 */
[----:B------:R-:W-:Y:S01]  /*86240*/  STL.64 [R1+0x13c0], R4 ;  /* 0x0013c00401007387 */ /* 0x000fe20000100a00 */
[----:B------:R-:W-:Y:S02]  /*86250*/  STL.64 [R1+0x13c8], R6 ;  /* 0x0013c80601007387 */ /* 0x000fe40000100a00 */
[----:B------:R0:W-:Y:S02]  /*86260*/  STL.64 [R1+0x4858], R12 ;  /* 0x0048580c01007387 */ /* 0x0001e40000100a00 */
[----:B0-----:R-:W2:Y:S01]  /*86270*/  LDL.LU R12, [R1+0x1440] ;  /* 0x00144000010c7983 */ /* 0x001ea20000300800 */
[----:B------:R-:W2:Y:S02]  /*86280*/  LDL.LU R13, [R1+0x1444] ;  /* 0x00144400010d7983 */ /* 0x000ea40000300800 */
[----:B------:R-:W3:Y:S02]  /*86290*/  LDL.LU R14, [R1+0x1448] ;  /* 0x00144800010e7983 */ /* 0x000ee40000300800 */
[----:B------:R-:W3:Y:S02]  /*862a0*/  LDL.LU R15, [R1+0x144c] ;  /* 0x00144c00010f7983 */ /* 0x000ee40000300800 */
[----:B---3--:R-:W-:Y:S01]  /*862b0*/  STL.64 [R1+0x4868], R14 ;  /* 0x0048680e01007387 */ /* 0x008fe20000100a00 */
[----:B--2---:R-:W-:Y:S02]  /*862c0*/  STL.64 [R1+0x4860], R12 ;  /* 0x0048600c01007387 */ /* 0x004fe40000100a00 */
[----:B------:R-:W2:Y:S02]  /*862d0*/  LDL R8, [R1+0x700] ;  /* 0x0007000001087983 */ /* 0x000ea40000100800 */
[----:B------:R-:W2:Y:S02]  /*862e0*/  LDL R9, [R1+0x704] ;  /* 0x0007040001097983 */ /* 0x000ea40000100800 */
[----:B--2---:R0:W-:Y:S04]  /*862f0*/  STL.64 [R1+0x4870], R8 ;  /* 0x0048700801007387 */ /* 0x0041e80000100a00 */
[----:B0-----:R-:W2:Y:S01]  /*86300*/  LDL R8, [R1+0x710] ;  /* 0x0007100001087983 */ /* 0x001ea20000100800 */
[----:B------:R-:W-:-:S02]  /*86310*/  IMAD.MOV.U32 R9, RZ, RZ, R0 ;  /* 0x000000ffff097224 */ /* 0x000fc400078e0000 */
[----:B------:R-:W3:Y:S03]  /*86320*/  LDL.LU R0, [R1+0x48a8] ;  /* 0x0048a80001007983 */ /* 0x000ee60000300800 */
[----:B--2---:R0:W-:Y:S01]  /*86330*/  STL.64 [R1+0x4888], R8 ;  /* 0x0048880801007387 */ /* 0x0041e20000100a00 */
        /* <DEDUP_REMOVED lines=8> */
[----:B--2---:R-:W-:Y:S01]  /*863c0*/  STL.64 [R1+0x4898], R6 ;  /* 0x0048980601007387 */ /* 0x004fe20000100a00 */
[----:B------:R1:W-:Y:S02]  /*863d0*/  STL.64 [R1+0x4890], R4 ;  /* 0x0048900401007387 */ /* 0x0003e40000100a00 */
[----:B0-----:R-:W2:Y:S02]  /*863e0*/  LDL.64 R8, [R1+0x720] ;  /* 0x0007200001087983 */ /* 0x001ea40000100a00 */
[----:B------:R-:W-:-:S02]  /*863f0*/  IMAD.MOV.U32 R23, RZ, RZ, R24 ;  /* 0x000000ffff177224 */ /* 0x000fc400078e0018 */
[----:B------:R-:W-:Y:S01]  /*86400*/  IMAD.MOV.U32 R21, RZ, RZ, R25 ;  /* 0x000000ffff157224 */ /* 0x000fe200078e0019 */
[----:B-1----:R-:W3:Y:S04]  /*86410*/  LDL R4, [R1+0x730] ;  /* 0x0007300001047983 */ /* 0x002ee80000100800 */
[----:B--2---:R0:W-:Y:S04]  /*86420*/  STL.64 [R1+0x48a0], R8 ;  /* 0x0048a00801007387 */ /* 0x0041e80000100a00 */
[----:B0-----:R-:W2:Y:S01]  /*86430*/  LDL.LU R8, [R1+0x1480] ;  /* 0x0014800001087983 */ /* 0x001ea20000300800 */
[----:B------:R-:W2:Y:S02]  /*86440*/  LDL.LU R9, [R1+0x1484] ;  /* 0x0014840001097983 */ /* 0x000ea40000300800 */
[----:B------:R-:W2:Y:S02]  /*86450*/  LDL.LU R10, [R1+0x1488] ;  /* 0x00148800010a7983 */ /* 0x000ea40000300800 */
[----:B------:R-:W2:Y:S01]  /*86460*/  LDL.LU R11, [R1+0x148c] ;  /* 0x00148c00010b7983 */ /* 0x000ea20000300800 */
[----:B------:R-:W-:Y:S01]  /*86470*/  STL.64 [R1+0x4880], R14 ;  /* 0x0048800e01007387 */ /* 0x000fe20000100a00 */
[----:B------:R0:W-:Y:S03]  /*86480*/  STL.64 [R1+0x4878], R12 ;  /* 0x0048780c01007387 */ /* 0x0001e60000100a00 */
[----:B0-----:R-:W2:Y:S01]  /*86490*/  LDL.LU R12, [R1+0x1460] ;  /* 0x00146000010c7983 */ /* 0x001ea20000300800 */
[----:B------:R-:W2:Y:S02]  /*864a0*/  LDL.LU R13, [R1+0x1464] ;  /* 0x00146400010d7983 */ /* 0x000ea40000300800 */
[----:B------:R-:W2:Y:S02]  /*864b0*/  LDL.LU R14, [R1+0x1468] ;  /* 0x00146800010e7983 */ /* 0x000ea40000300800 */
[----:B------:R-:W2:Y:S01]  /*864c0*/  LDL.LU R15, [R1+0x146c] ;  /* 0x00146c00010f7983 */ /* 0x000ea20000300800 */
[----:B------:R-:W2:Y:S01]  /*864d0*/  LDL.64 R24, [R1+0x6f0] ;  /* 0x0006f00001187983 */ /* 0x000ea20000100a00 */
[----:B----4-:R-:W-:Y:S02]  /*864e0*/  STL.64 [R1+0x47f8], R22 ;  /* 0x0047f81601007387 */ /* 0x010fe40000100a00 */
        /* <DEDUP_REMOVED lines=11> */
[----:B---3--:R-:W-:-:S07]  /*865a0*/  IMAD.MOV.U32 R5, RZ, RZ, R0 ;  /* 0x000000ffff057224 */ /* 0x008fce00078e0000 */
[C---:B------:R-:W-:Y:S01]  /*865b0*/  HMMA.16816.F32.BF16 R4, R16.reuse, R4, R8 ;  /* 0x000000041004723c */ /* 0x040fe20000041808 */
        /* <DEDUP_REMOVED lines=12> */
[----:B------:R-:W3:Y:S01]  /*86680*/  LDL.LU.64 R8, [R1+0x48a0] ;  /* 0x0048a00001087983 */ /* 0x000ee20000300a00 */
[----:B------:R-:W-:Y:S02]  /*86690*/  STL.64 [R1+0x1370], R4 ;  /* 0x0013700401007387 */ /* 0x000fe40000100a00 */
[----:B------:R0:W-:Y:S02]  /*866a0*/  STL.64 [R1+0x1378], R6 ;  /* 0x0013780601007387 */ /* 0x0001e40000100a00 */
[----:B0-----:R-:W3:Y:S01]  /*866b0*/  LDL.LU.64 R6, [R1+0x4898] ;  /* 0x0048980001067983 */ /* 0x001ee20000300a00 */
        /* <DEDUP_REMOVED lines=8> */
[----:B------:R-:W3:Y:S02]  /*86740*/  LDL.LU.64 R8, [R1+0x4888] ;  /* 0x0048880001087983 */ /* 0x000ee40000300a00 */
[C---:B---3--:R-:W-:Y:S02]  /*86750*/  HMMA.16816.F32.BF16 R8, R16.reuse, R8, R12 ;  /* 0x000000081008723c */ /* 0x048fe4000004180c */
[----:B------:R-:W3:Y:S01]  /*86760*/  LDL.LU.64 R14, [R1+0x4880] ;  /* 0x00488000010e7983 */ /* 0x000ee20000300a00 */
[----:B------:R-:W3:Y:S11]  /*86770*/  LDL.LU.64 R12, [R1+0x4878] ;  /* 0x00487800010c7983 */ /* 0x000ef60000300a00 */
[----:B------:R-:W-:Y:S09]  /*86780*/  @!UPT UIADD3 URZ, URZ, URZ, URZ ;  /* 0x0000003f3f3ff290 */ /* 0x000ff2000fffe03f */
[----:B------:R0:W-:Y:S01]  /*86790*/  STL.64 [R1+0x1350], R8 ;  /* 0x0013500801007387 */ /* 0x0001e20000100a00 */
[----:B------:R3:W-:Y:S03]  /*867a0*/  STL.64 [R1+0x1358], R10 ;  /* 0x0013580a01007387 */ /* 0x0007e60000100a00 */
[----:B0-----:R-:W3:Y:S02]  /*867b0*/  LDL.LU.64 R8, [R1+0x4870] ;  /* 0x0048700001087983 */ /* 0x001ee40000300a00 */
[----:B---3--:R-:W-:Y:S02]  /*867c0*/  HMMA.16816.F32.BF16 R8, R16, R8, R12 ;  /* 0x000000081008723c */ /* 0x008fe4000004180c */
[----:B------:R-:W3:Y:S01]  /*867d0*/  LDL.LU.64 R14, [R1+0x4868] ;  /* 0x00486800010e7983 */ /* 0x000ee20000300a00 */
[----:B------:R-:W3:Y:S02]  /*867e0*/  LDL.LU.64 R12, [R1+0x4860] ;  /* 0x00486000010c7983 */ /* 0x000ee40000300a00 */
[----:B------:R-:W-:-:S02]  /*867f0*/  IMAD.MOV.U32 R2, RZ, RZ, R24 ;  /* 0x000000ffff027224 */ /* 0x000fc400078e0018 */
[----:B------:R-:W-:Y:S11]  /*86800*/  IMAD.MOV.U32 R0, RZ, RZ, R25 ;  /* 0x000000ffff007224 */ /* 0x000ff600078e0019 */
[----:B------:R-:W-:Y:S05]  /*86810*/  @!UPT UIADD3 URZ, URZ, URZ, URZ ;  /* 0x0000003f3f3ff290 */ /* 0x000fea000fffe03f */
[----:B------:R0:W-:Y:S01]  /*86820*/  STL.64 [R1+0x1330], R8 ;  /* 0x0013300801007387 */ /* 0x0001e20000100a00 */
[----:B------:R1:W-:Y:S03]  /*86830*/  STL.64 [R1+0x1338], R10 ;  /* 0x0013380a01007387 */ /* 0x0003e60000100a00 */
[----:B0-----:R-:W4:Y:S01]  /*86840*/  LDL.LU R8, [R1+0x1340] ;  /* 0x0013400001087983 */ /* 0x001f220000300800 */
[----:B------:R-:W4:Y:S02]  /*86850*/  LDL.LU R9, [R1+0x1344] ;  /* 0x0013440001097983 */ /* 0x000f240000300800 */
[----:B-1----:R-:W4:Y:S02]  /*86860*/  LDL.LU R10, [R1+0x1348] ;  /* 0x00134800010a7983 */ /* 0x002f240000300800 */
[----:B------:R-:W4:Y:S01]  /*86870*/  LDL.LU R11, [R1+0x134c] ;  /* 0x00134c00010b7983 */ /* 0x000f220000300800 */
[----:B---3--:R-:W-:Y:S01]  /*86880*/  HMMA.16816.F32.BF16 R16, R16, R24, R12 ;  /* 0x000000181010723c */ /* 0x008fe2000004180c */
[----:B------:R-:W2:Y:S11]  /*86890*/  LDL.LU.64 R12, [R1+0x4858] ;  /* 0x00485800010c7983 */ /* 0x000eb60000300a00 */
[----:B------:R-:W-:Y:S11]  /*868a0*/  @!UPT UIADD3 URZ, URZ, URZ, URZ ;  /* 0x0000003f3f3ff290 */ /* 0x000ff6000fffe03f */
[----:B------:R0:W-:Y:S01]  /*868b0*/  STL.64 [R1+0x1300], R16 ;  /* 0x0013001001007387 */ /* 0x0001e20000100a00 */
[----:B------:R-:W-:Y:S02]  /*868c0*/  STL.64 [R1+0x1308], R18 ;  /* 0x0013081201007387 */ /* 0x000fe40000100a00 */
[----:B------:R-:W2:Y:S02]  /*868d0*/  LDL.LU.64 R26, [R1+0x4850] ;  /* 0x00485000011a7983 */ /* 0x000ea40000300a00 */
[----:B------:R-:W2:Y:S01]  /*868e0*/  LDL.LU.64 R24, [R1+0x4848] ;  /* 0x0048480001187983 */ /* 0x000ea20000300a00 */
[----:B0-----:R-:W3:Y:S01]  /*868f0*/  LDL.64 R16, [R1+0x790] ;  /* 0x0007900001107983 */ /* 0x001ee20000100a00 */
[C---:B--2---:R-:W-:Y:S03]  /*86900*/  HMMA.16816.F32.BF16 R12, R24.reuse, R12, R20 ;  /* 0x0000000c180c723c */ /* 0x044fe60000041814 */
[----:B------:R-:W2:Y:S01]  /*86910*/  LDL.LU.64 R22, [R1+0x4840] ;  /* 0x0048400001167983 */ /* 0x000ea20000300a00 */
[----:B------:R-:W2:Y:S11]  /*86920*/  LDL.LU.64 R20, [R1+0x4838] ;  /* 0x0048380001147983 */ /* 0x000eb60000300a00 */
[----:B------:R-:W-:Y:S08]  /*86930*/  @!UPT UIADD3 URZ, URZ, URZ, URZ ;  /* 0x0000003f3f3ff290 */ /* 0x000ff0000fffe03f */
        /* <DEDUP_REMOVED lines=17> */
[----:B------:R-:W-:Y:S03]  /*86a50*/  STL.64 [R1+0x13a8], R14 ;  /* 0x0013a80e01007387 */ /* 0x000fe60000100a00 */
        /* <DEDUP_REMOVED lines=9> */
[----:B------:R-:W2:Y:S02]  /*86af0*/  LDL.LU R12, [R1+0x11e0] ;  /* 0x0011e000010c7983 */ /* 0x000ea40000300800 */
[----:B------:R-:W2:Y:S01]  /*86b00*/  LDL.LU R13, [R1+0x11e4] ;  /* 0x0011e400010d7983 */ /* 0x000ea20000300800 */
[----:B------:R-:W2:Y:S01]  /*86b10*/  LDL.LU R14, [R1+0x11e8] ;  /* 0x0011e800010e7983 */ /* 0x000ea20000300800 */
        /* <DEDUP_REMOVED lines=9> */
[----:B0-----:R-:W2:Y:S04]  /*86bb0*/  LDL.64 R12, [R1+0x710] ;  /* 0x00071000010c7983 */ /* 0x001ea80000100a00 */
[----:B--2---:R0:W-:Y:S02]  /*86bc0*/  STL.64 [R1+0x4730], R12 ;  /* 0x0047300c01007387 */ /* 0x0041e40000100a00 */
[----:B0-----:R-:W-:-:S02]  /*86bd0*/  IMAD.MOV.U32 R12, RZ, RZ, R5 ;  /* 0x000000ffff0c7224 */ /* 0x001fc400078e0005 */
[----:B------:R-:W-:-:S05]  /*86be0*/  IMAD.MOV.U32 R13, RZ, RZ, R4 ;  /* 0x000000ffff0d7224 */ /* 0x000fca00078e0004 */
[----:B------:R0:W-:Y:S04]  /*86bf0*/  STL.64 [R1+0x4748], R12 ;  /* 0x0047480c01007387 */ /* 0x0001e80000100a00 */
[----:B0-----:R-:W2:Y:S04]  /*86c00*/  LDL.64 R12, [R1+0x730] ;  /* 0x00073000010c7983 */ /* 0x001ea80000100a00 */
[----:B--2---:R0:W-:Y:S04]  /*86c10*/  STL.64 [R1+0x4760], R12 ;  /* 0x0047600c01007387 */ /* 0x0041e80000100a00 */
[----:B0-----:R-:W4:Y:S02]  /*86c20*/  LDL.64 R12, [R1+0x7a0] ;  /* 0x0007a000010c7983 */ /* 0x001f240000100a00 */
[----:B----4-:R-:W-:Y:S01]  /*86c30*/  HMMA.16816.F32.BF16 R8, R24, R12, R8 ;  /* 0x0000000c1808723c */ /* 0x010fe20000041808 */
[----:B------:R-:W-:-:S02]  /*86c40*/  IMAD.MOV.U32 R4, RZ, RZ, R12 ;  /* 0x000000ffff047224 */ /* 0x000fc400078e000c */
[----:B------:R-:W-:-:S04]  /*86c50*/  IMAD.MOV.U32 R5, RZ, RZ, R13 ;  /* 0x000000ffff057224 */ /* 0x000fc800078e000d */
[----:B------:R-:W-:Y:S02]  /*86c60*/  IMAD.MOV.U32 R12, RZ, RZ, R23 ;  /* 0x000000ffff0c7224 */ /* 0x000fe400078e0017 */
[----:B------:R-:W-:Y:S11]  /*86c70*/  IMAD.MOV.U32 R13, RZ, RZ, R21 ;  /* 0x000000ffff0d7224 */ /* 0x000ff600078e0015 */
[----:B------:R-:W-:Y:S03]  /*86c80*/  @!UPT UIADD3 URZ, URZ, URZ, URZ ;  /* 0x0000003f3f3ff290 */ /* 0x000fe6000fffe03f */
[----:B------:R-:W-:Y:S01]  /*86c90*/  STL.64 [R1+0x16e0], R8 ;  /* 0x0016e00801007387 */ /* 0x000fe20000100a00 */
[----:B------:R0:W-:Y:S03]  /*86ca0*/  STL.64 [R1+0x16e8], R10 ;  /* 0x0016e80a01007387 */ /* 0x0001e60000100a00 */
[----:B0-----:R-:W2:Y:S01]  /*86cb0*/  LDL.LU.64 R10, [R1+0x47e8] ;  /* 0x0047e800010a7983 */ /* 0x001ea20000300a00 */
[----:B------:R-:W4:Y:S02]  /*86cc0*/  LDL.LU.64 R8, [R1+0x47e0] ;  /* 0x0047e00001087983 */ /* 0x000f240000300a00 */
[----:B------:R-:W-:Y:S02]  /*86cd0*/  STL.64 [R1+0x4778], R12 ;  /* 0x0047780c01007387 */ /* 0x000fe40000100a00 */
[----:B------:R-:W-:Y:S01]  /*86ce0*/  STL.64 [R1+0x4728], R6 ;  /* 0x0047280601007387 */ /* 0x000fe20000100a00 */
[----:B------:R0:W-:Y:S04]  /*86cf0*/  STL.64 [R1+0x4720], R4 ;  /* 0x0047200401007387 */ /* 0x0001e80000100a00 */
[----:B0-----:R-:W2:Y:S01]  /*86d00*/  LDL.LU R4, [R1+0x1230] ;  /* 0x0012300001047983 */ /* 0x001ea20000300800 */
[----:B------:R-:W2:Y:S02]  /*86d10*/  LDL.LU R5, [R1+0x1234] ;  /* 0x0012340001057983 */ /* 0x000ea40000300800 */
[----:B------:R-:W2:Y:S02]  /*86d20*/  LDL.LU R6, [R1+0x1238] ;  /* 0x0012380001067983 */ /* 0x000ea40000300800 */
[----:B------:R-:W2:Y:S01]  /*86d30*/  LDL.LU R7, [R1+0x123c] ;  /* 0x00123c0001077983 */ /* 0x000ea20000300800 */
[----:B------:R-:W2:Y:S04]  /*86d40*/  LDL.64 R12, [R1+0x750] ;  /* 0x00075000010c7983 */ /* 0x000ea80000100a00 */
[----:B--2---:R0:W-:Y:S04]  /*86d50*/  STL.64 [R1+0x4790], R12 ;  /* 0x0047900c01007387 */ /* 0x0041e80000100a00 */
[----:B0-----:R-:W2:Y:S04]  /*86d60*/  LDL.64 R12, [R1+0x760] ;  /* 0x00076000010c7983 */ /* 0x001ea80000100a00 */
[----:B--2---:R-:W-:Y:S01]  /*86d70*/  STL.64 [R1+0x47a8], R12 ;  /* 0x0047a80c01007387 */ /* 0x004fe20000100a00 */
[----:B------:R-:W-:Y:S02]  /*86d80*/  STL.64 [R1+0x4740], R6 ;  /* 0x0047400601007387 */ /* 0x000fe40000100a00 */
[----:B------:R0:W-:Y:S02]  /*86d90*/  STL.64 [R1+0x4738], R4 ;  /* 0x0047380401007387 */ /* 0x0001e40000100a00 */
[----:B0-----:R-:W2:Y:S01]  /*86da0*/  LDL.LU R4, [R1+0x1250] ;  /* 0x0012500001047983 */ /* 0x001ea20000300800 */
[----:B------:R-:W2:Y:S02]  /*86db0*/  LDL.LU R5, [R1+0x1254] ;  /* 0x0012540001057983 */ /* 0x000ea40000300800 */
[----:B------:R-:W-:-:S02]  /*86dc0*/  IMAD.MOV.U32 R12, RZ, RZ, R20 ;  /* 0x000000ffff0c7224 */ /* 0x000fc400078e0014 */
[----:B------:R-:W-:Y:S02]  /*86dd0*/  IMAD.MOV.U32 R13, RZ, RZ, R3 ;  /* 0x000000ffff0d7224 */ /* 0x000fe400078e0003 */
[----:B----4-:R-:W-:Y:S02]  /*86de0*/  IMAD.MOV.U32 R6, RZ, RZ, R9 ;  /* 0x000000ffff067224 */ /* 0x010fe400078e0009 */
[----:B------:R-:W-:Y:S01]  /*86df0*/  IMAD.MOV.U32 R7, RZ, RZ, R8 ;  /* 0x000000ffff077224 */ /* 0x000fe200078e0008 */
[----:B------:R-:W3:Y:S01]  /*86e00*/  LDL.LU R9, [R1+0x47dc] ;  /* 0x0047dc0001097983 */ /* 0x000ee20000300800 */
[----:B------:R-:W3:Y:S02]  /*86e10*/  LDL.LU R8, [R1+0x47d8] ;  /* 0x0047d80001087983 */ /* 0x000ee40000300800 */
[----:B------:R-:W-:Y:S01]  /*86e20*/  STL.64 [R1+0x47c0], R12 ;  /* 0x0047c00c01007387 */ /* 0x000fe20000100a00 */
[----:B------:R-:W-:Y:S04]  /*86e30*/  STL.64 [R1+0x4758], R6 ;  /* 0x0047580601007387 */ /* 0x000fe80000100a00 */
[----:B--2---:R0:W-:Y:S04]  /*86e40*/  STL.64 [R1+0x4750], R4 ;  /* 0x0047500401007387 */ /* 0x0041e80000100a00 */
[----:B0-----:R-:W2:Y:S01]  /*86e50*/  LDL.LU R4, [R1+0x1270] ;  /* 0x0012700001047983 */ /* 0x001ea20000300800 */
[----:B------:R-:W2:Y:S02]  /*86e60*/  LDL.LU R5, [R1+0x1274] ;  /* 0x0012740001057983 */ /* 0x000ea40000300800 */
[----:B------:R-:W4:Y:S02]  /*86e70*/  LDL.LU R6, [R1+0x1278] ;  /* 0x0012780001067983 */ /* 0x000f240000300800 */
[----:B------:R-:W4:Y:S02]  /*86e80*/  LDL.LU R7, [R1+0x127c] ;  /* 0x00127c0001077983 */ /* 0x000f240000300800 */
[----:B------:R-:W-:-:S02]  /*86e90*/  IMAD.MOV.U32 R13, RZ, RZ, R10 ;  /* 0x000000ffff0d7224 */ /* 0x000fc400078e000a */
[----:B------:R-:W-:Y:S01]  /*86ea0*/  IMAD.MOV.U32 R12, RZ, RZ, R11 ;  /* 0x000000ffff0c7224 */ /* 0x000fe200078e000b */
[----:B------:R-:W3:Y:S01]  /*86eb0*/  LDL.LU R10, [R1+0x1328] ;  /* 0x00132800010a7983 */ /* 0x000ee20000300800 */
[----:B------:R-:W3:Y:S03]  /*86ec0*/  LDL.LU R11, [R1+0x132c] ;  /* 0x00132c00010b7983 */ /* 0x000ee60000300800 */
[----:B----4-:R-:W-:Y:S01]  /*86ed0*/  STL.64 [R1+0x4770], R6 ;  /* 0x0047700601007387 */ /* 0x010fe20000100a00 */
[----:B--2---:R0:W-:Y:S03]  /*86ee0*/  STL.64 [R1+0x4768], R4 ;  /* 0x0047680401007387 */ /* 0x0041e60000100a00 */
        /* <DEDUP_REMOVED lines=27> */
[----:B------:R-:W2:Y:S02]  /*870a0*/  LDL.LU R6, [R1+0x1318] ;  /* 0x0013180001067983 */ /* 0x000ea40000300800 */
[----:B------:R-:W2:Y:S01]  /*870b0*/  LDL.LU R7, [R1+0x131c] ;  /* 0x00131c0001077983 */ /* 0x000ea20000300800 */
[----:B------:R-:W-:Y:S11]  /*870c0*/  STL.64 [R1+0x4688], R16 ;  /* 0x0046881001007387 */ /* 0x000ff60000100a00 */
[----:B------:R-:W-:Y:S01]  /*870d0*/  @!UPT UIADD3 URZ, URZ, URZ, URZ ;  /* 0x0000003f3f3ff290 */ /* 0x000fe2000fffe03f */
[----:B------:R-:W-:Y:S02]  /*870e0*/  STL.64 [R1+0x16d0], R8 ;  /* 0x0016d00801007387 */ /* 0x000fe40000100a00 */
[----:B------:R-:W-:Y:S02]  /*870f0*/  STL.64 [R1+0x16d8], R10 ;  /* 0x0016d80a01007387 */ /* 0x000fe40000100a00 */
[----:B------:R-:W0:Y:S04]  /*87100*/  LDSM.16.MT88.4 R8, [R22+0x24000] ;  /* 0x024000001608783b */ /* 0x000e280000004200 */
[----:B0-----:R-:W-:Y:S01]  /*87110*/  STL.64 [R1+0x45d0], R10 ;  /* 0x0045d00a01007387 */ /* 0x001fe20000100a00 */
[----:B------:R-:W-:Y:S01]  /*87120*/  STL.64 [R1+0x45c8], R8 ;  /* 0x0045c80801007387 */ /* 0x000fe20000100a00 */
        /* <DEDUP_REMOVED lines=69> */
[----:B0-----:R-:W4:Y:S02]  /*87580*/  LDL.64 R20, [R1+0x700] ;  /* 0x0007000001147983 */ /* 0x001f240000100a00 */
[C---:B----4-:R-:W-:Y:S11]  /*87590*/  HMMA.16816.F32.BF16 R12, R24.reuse, R20, R12 ;  /* 0x00000014180c723c */ /* 0x050ff6000004180c */
[----:B------:R-:W-:Y:S11]  /*875a0*/  @!UPT UIADD3 URZ, URZ, URZ, URZ ;  /* 0x0000003f3f3ff290 */ /* 0x000ff6000fffe03f */
[----:B------:R-:W-:Y:S01]  /*875b0*/  @!UPT UIADD3 URZ, URZ, URZ, URZ ;  /* 0x0000003f3f3ff290 */ /* 0x000fe2000fffe03f */
[----:B------:R-:W-:Y:S01]  /*875c0*/  STL.64 [R1+0x14c0], R12 ;  /* 0x0014c00c01007387 */ /* 0x000fe20000100a00 */
[----:B------:R0:W-:Y:S03]  /*875d0*/  STL.64 [R1+0x14c8], R14 ;  /* 0x0014c80e01007387 */ /* 0x0001e60000100a00 */
[----:B0-----:R-:W4:Y:S01]  /*875e0*/  LDL.LU.64 R14, [R1+0x4708] ;  /* 0x00470800010e7983 */ /* 0x001f220000300a00 */
[----:B------:R-:W4:Y:S02]  /*875f0*/  LDL.LU.64 R12, [R1+0x4700] ;  /* 0x00470000010c7983 */ /* 0x000f240000300a00 */
[----:B------:R-:W-:Y:S01]  /*87600*/  STL.64 [R1+0x45e0], R8 ;  /* 0x0045e00801007387 */ /* 0x000fe20000100a00 */
[----:B----4-:R-:W-:Y:S11]  /*87610*/  HMMA.16816.F32.BF16 R12, R24, R8, R12 ;  /* 0x00000008180c723c */ /* 0x010ff6000004180c */
        /* <DEDUP_REMOVED lines=8> */
[----:B---3--:R-:W-:-:S02]  /*876a0*/  IMAD.MOV.U32 R16, RZ, RZ, R4 ;  /* 0x000000ffff107224 */ /* 0x008fc400078e0004 */
[----:B------:R-:W-:Y:S01]  /*876b0*/  IMAD.MOV.U32 R17, RZ, RZ, R5 ;  /* 0x000000ffff117224 */ /* 0x000fe200078e0005 */
[----:B--2---:R-:W-:Y:S01]  /*876c0*/  STL.64 [R1+0x46a8], R14 ;  /* 0x0046a80e01007387 */ /* 0x004fe20000100a00 */
[----:B----4-:R0:W-:Y:S02]  /*876d0*/  STL.64 [R1+0x46a0], R12 ;  /* 0x0046a00c01007387 */ /* 0x0101e40000100a00 */
[----:B------:R-:W2:Y:S02]  /*876e0*/  LDL.LU R4, [R1+0x46fc] ;  /* 0x0046fc0001047983 */ /* 0x000ea40000300800 */
[----:B------:R-:W2:Y:S01]  /*876f0*/  LDL.LU R5, [R1+0x46f8] ;  /* 0x0046f80001057983 */ /* 0x000ea20000300800 */
[----:B------:R-:W-:Y:S01]  /*87700*/  STL.64 [R1+0x46b0], R16 ;  /* 0x0046b01001007387 */ /* 0x000fe20000100a00 */
[----:B0-----:R-:W-:Y:S02]  /*87710*/  IMAD.MOV.U32 R12, RZ, RZ, R6 ;  /* 0x000000ffff0c7224 */ /* 0x001fe400078e0006 */
[----:B------:R-:W-:Y:S01]  /*87720*/  IMAD.MOV.U32 R13, RZ, RZ, R7 ;  /* 0x000000ffff0d7224 */ /* 0x000fe200078e0007 */
[----:B------:R-:W2:Y:S01]  /*87730*/  LDL.LU R6, [R1+0x46f4] ;  /* 0x0046f40001067983 */ /* 0x000ea20000300800 */
[----:B------:R-:W2:Y:S03]  /*87740*/  LDL.LU R7, [R1+0x46f0] ;  /* 0x0046f00001077983 */ /* 0x000ea60000300800 */
[----:B------:R0:W-:Y:S04]  /*87750*/  STL.64 [R1+0x46b8], R12 ;  /* 0x0046b80c01007387 */ /* 0x0001e80000100a00 */
[----:B0-----:R-:W3:Y:S01]  /*87760*/  LDL.64 R12, [R1+0x7c0] ;  /* 0x0007c000010c7983 */ /* 0x001ee20000100a00 */
[----:B------:R-:W-:-:S02]  /*87770*/  IMAD.MOV.U32 R25, RZ, RZ, R10 ;  /* 0x000000ffff197224 */ /* 0x000fc400078e000a */
[----:B------:R-:W-:Y:S01]  /*87780*/  IMAD.MOV.U32 R24, RZ, RZ, R11 ;  /* 0x000000ffff187224 */ /* 0x000fe200078e000b */
[----:B---3--:R0:W-:Y:S01]  /*87790*/  STL.64 [R1+0x46d0], R12 ;  /* 0x0046d00c01007387 */ /* 0x0081e20000100a00 */
[----:B------:R-:W2:Y:S02]  /*877a0*/  LDL.LU R8, [R1+0x11b0] ;  /* 0x0011b00001087983 */ /* 0x000ea40000300800 */
[----:B------:R-:W2:Y:S02]  /*877b0*/  LDL.LU R9, [R1+0x11b4] ;  /* 0x0011b40001097983 */ /* 0x000ea40000300800 */
[----:B------:R-:W2:Y:S01]  /*877c0*/  LDL.LU R10, [R1+0x11b8] ;  /* 0x0011b800010a7983 */ /* 0x000ea20000300800 */
[----:B------:R-:W2:Y:S01]  /*877d0*/  LDL.LU R11, [R1+0x11bc] ;  /* 0x0011bc00010b7983 */ /* 0x000ea20000300800 */
[----:B0-----:R-:W-:Y:S02]  /*877e0*/  IMAD.MOV.U32 R12, RZ, RZ, R19 ;  /* 0x000000ffff0c7224 */ /* 0x001fe400078e0013 */
[----:B------:R-:W-:-:S05]  /*877f0*/  IMAD.MOV.U32 R13, RZ, RZ, R18 ;  /* 0x000000ffff0d7224 */ /* 0x000fca00078e0012 */
[----:B------:R0:W-:Y:S04]  /*87800*/  STL.64 [R1+0x46e8], R12 ;  /* 0x0046e80c01007387 */ /* 0x0001e80000100a00 */
[----:B0-----:R-:W2:Y:S01]  /*87810*/  LDL.64 R12, [R1+0x7e0] ;  /* 0x0007e000010c7983 */ /* 0x001ea20000100a00 */
[----:B------:R-:W3:Y:S02]  /*87820*/  LDL.LU R16, [R1+0x1110] ;  /* 0x0011100001107983 */ /* 0x000ee40000300800 */
[----:B------:R-:W3:Y:S02]  /*87830*/  LDL.LU R17, [R1+0x1114] ;  /* 0x0011140001117983 */ /* 0x000ee40000300800 */
[----:B------:R-:W4:Y:S01]  /*87840*/  LDL.LU R18, [R1+0x1118] ;  /* 0x0011180001127983 */ /* 0x000f220000300800 */
[----:B------:R-:W4:Y:S04]  /*87850*/  LDL.LU R19, [R1+0x111c] ;  /* 0x00111c0001137983 */ /* 0x000f280000300800 */
        /* <DEDUP_REMOVED lines=16> */
[----:B------:R-:W4:Y:S02]  /*87960*/  LDL.LU R22, [R1+0x10e8] ;  /* 0x0010e80001167983 */ /* 0x000f240000300800 */
[----:B------:R-:W4:Y:S01]  /*87970*/  LDL.LU R23, [R1+0x10ec] ;  /* 0x0010ec0001177983 */ /* 0x000f220000300800 */
[----:B------:R0:W-:Y:S04]  /*87980*/  STL.64 [R1+0x4640], R24 ;  /* 0x0046401801007387 */ /* 0x0001e80000100a00 */
[----:B0-----:R-:W3:Y:S01]  /*87990*/  LDL.LU R24, [R1+0x1060] ;  /* 0x0010600001187983 */ /* 0x001ee20000300800 */
[----:B------:R-:W3:Y:S02]  /*879a0*/  LDL.LU R25, [R1+0x1064] ;  /* 0x0010640001197983 */ /* 0x000ee40000300800 */
[----:B------:R-:W3:Y:S02]  /*879b0*/  LDL.LU R26, [R1+0x1068] ;  /* 0x00106800011a7983 */ /* 0x000ee40000300800 */
[----:B------:R-:W3:Y:S01]  /*879c0*/  LDL.LU R27, [R1+0x106c] ;  /* 0x00106c00011b7983 */ /* 0x000ee20000300800 */
[----:B--2---:R-:W-:Y:S01]  /*879d0*/  HMMA.16816.F32.BF16 R8, R4, R12, R8 ;  /* 0x0000000c0408723c */ /* 0x004fe20000041808 */
[----:B---3--:R-:W-:Y:S01]  /*879e0*/  STL.64 [R1+0x4650], R26 ;  /* 0x0046501a01007387 */ /* 0x008fe20000100a00 */
[----:B------:R0:W-:Y:S03]  /*879f0*/  STL.64 [R1+0x4648], R24 ;  /* 0x0046481801007387 */ /* 0x0001e60000100a00 */
[----:B0-----:R-:W2:Y:S04]  /*87a00*/  LDL.64 R24, [R1+0x770] ;  /* 0x0007700001187983 */ /* 0x001ea80000100a00 */
[----:B--2---:R0:W-:Y:S04]  /*87a10*/  STL.64 [R1+0x4668], R24 ;  /* 0x0046681801007387 */ /* 0x0041e80000100a00 */
[----:B0-----:R-:W2:Y:S10]  /*87a20*/  LDL.64 R24, [R1+0x780] ;  /* 0x0007800001187983 */ /* 0x001eb40000100a00 */
[----:B------:R0:W-:Y:S02]  /*87a30*/  STL.64 [R1+0x19b0], R8 ;  /* 0x0019b00801007387 */ /* 0x0001e40000100a00 */
[----:B------:R-:W-:Y:S02]  /*87a40*/  STL.64 [R1+0x19b8], R10 ;  /* 0x0019b80a01007387 */ /* 0x000fe40000100a00 */
[----:B0-----:R-:W-:-:S02]  /*87a50*/  IMAD.MOV.U32 R9, RZ, RZ, R12 ;  /* 0x000000ffff097224 */ /* 0x001fc400078e000c */
[----:B------:R-:W-:Y:S02]  /*87a60*/  IMAD.MOV.U32 R8, RZ, RZ, R13 ;  /* 0x000000ffff087224 */ /* 0x000fe400078e000d */
[----:B------:R-:W3:Y:S02]  /*87a70*/  LDL.LU.64 R12, [R1+0x46e8] ;  /* 0x0046e800010c7983 */ /* 0x000ee40000300a00 */
[C---:B---3--:R-:W-:Y:S02]  /*87a80*/  HMMA.16816.F32.BF16 R12, R4.reuse, R12, R16 ;  /* 0x0000000c040c723c */ /* 0x048fe40000041810 */
[----:B------:R-:W3:Y:S01]  /*87a90*/  LDL.LU.64 R18, [R1+0x46e0] ;  /* 0x0046e00001127983 */ /* 0x000ee20000300a00 */
[----:B------:R-:W3:Y:S11]  /*87aa0*/  LDL.LU.64 R16, [R1+0x46d8] ;  /* 0x0046d80001107983 */ /* 0x000ef60000300a00 */
[----:B------:R-:W-:Y:S09]  /*87ab0*/  @!UPT UIADD3 URZ, URZ, URZ, URZ ;  /* 0x0000003f3f3ff290 */ /* 0x000ff2000fffe03f */
[----:B------:R0:W-:Y:S01]  /*87ac0*/  STL.64 [R1+0x19a0], R12 ;  /* 0x0019a00c01007387 */ /* 0x0001e20000100a00 */
[----:B------:R-:W-:Y:S03]  /*87ad0*/  STL.64 [R1+0x19a8], R14 ;  /* 0x0019a80e01007387 */ /* 0x000fe60000100a00 */
        /* <DEDUP_REMOVED lines=10> */
[----:B------:R-:W-:Y:S01]  /*87b80*/  STL.64 [R1+0x4660], R10 ;  /* 0x0046600a01007387 */ /* 0x000fe20000100a00 */
[----:B------:R0:W-:Y:S04]  /*87b90*/  STL.64 [R1+0x4658], R8 ;  /* 0x0046580801007387 */ /* 0x0001e80000100a00 */
        /* <DEDUP_REMOVED lines=10> */
[----:B------:R-:W2:Y:S01]  /*87c40*/  LDL.LU R11, [R1+0x10ac] ;  /* 0x0010ac00010b7983 */ /* 0x000ea20000300800 */
[----:B------:R-:W4:Y:S11]  /*87c50*/  LDL.LU.64 R16, [R1+0x46b0] ;  /* 0x0046b00001107983 */ /* 0x000f360000300a00 */
[----:B------:R-:W-:Y:S01]  /*87c60*/  @!UPT UIADD3 URZ, URZ, URZ, URZ ;  /* 0x0000003f3f3ff290 */ /* 0x000fe2000fffe03f */
[----:B------:R-:W-:Y:S02]  /*87c70*/  STL.64 [R1+0x1980], R12 ;  /* 0x0019800c01007387 */ /* 0x000fe40000100a00 */
[----:B------:R0:W-:Y:S02]  /*87c80*/  STL.64 [R1+0x1988], R14 ;  /* 0x0019880e01007387 */ /* 0x0001e40000100a00 */
[----:B0-----:R-:W3:Y:S01]  /*87c90*/  LDL.LU.64 R14, [R1+0x46a8] ;  /* 0x0046a800010e7983 */ /* 0x001ee20000300a00 */
[----:B------:R-:W3:Y:S01]  /*87ca0*/  LDL.LU.64 R12, [R1+0x46a0] ;  /* 0x0046a000010c7983 */ /* 0x000ee20000300a00 */
[C---:B----4-:R-:W-:Y:S02]  /*87cb0*/  HMMA.16816.F32.BF16 R16, R4.reuse, R16, R20 ;  /* 0x000000100410723c */ /* 0x050fe40000041814 */
[----:B------:R-:W4:Y:S01]  /*87cc0*/  LDL.LU.64 R22, [R1+0x4698] ;  /* 0x0046980001167983 */ /* 0x000f220000300a00 */
[----:B------:R-:W2:Y:S11]  /*87cd0*/  LDL.LU.64 R20, [R1+0x4690] ;  /* 0x0046900001147983 */ /* 0x000eb60000300a00 */
[----:B------:R-:W-:Y:S09]  /*87ce0*/  @!UPT UIADD3 URZ, URZ, URZ, URZ ;  /* 0x0000003f3f3ff290 */ /* 0x000ff2000fffe03f */
        /* <DEDUP_REMOVED lines=8> */
[----:B0-----:R-:W3:Y:S01]  /*87d70*/  LDL.LU.64 R12, [R1+0x4680] ;  /* 0x00468000010c7983 */ /* 0x001ee20000300a00 */
[----:B--2---:R-:W-:Y:S01]  /*87d80*/  HMMA.16816.F32.BF16 R8, R4, R24, R8 ;  /* 0x000000180408723c */ /* 0x004fe20000041808 */
[----:B------:R0:W-:Y:S02]  /*87d90*/  STL.64 [R1+0x4578], R16 ;  /* 0x0045781001007387 */ /* 0x0001e40000100a00 */
[----:B0-----:R-:W2:Y:S01]  /*87da0*/  LDL.LU R16, [R1+0x1040] ;  /* 0x0010400001107983 */ /* 0x001ea20000300800 */
[----:B------:R-:W2:Y:S02]  /*87db0*/  LDL.LU R17, [R1+0x1044] ;  /* 0x0010440001117983 */ /* 0x000ea40000300800 */
[----:B---3--:R-:W-:-:S02]  /*87dc0*/  IMAD.MOV.U32 R18, RZ, RZ, R13 ;  /* 0x000000ffff127224 */ /* 0x008fc400078e000d */
[----:B------:R-:W-:Y:S02]  /*87dd0*/  IMAD.MOV.U32 R19, RZ, RZ, R12 ;  /* 0x000000ffff137224 */ /* 0x000fe400078e000c */
[----:B----4-:R-:W0:Y:S04]  /*87de0*/  LDSM.16.MT88.4 R12, [R22+0x24080] ;  /* 0x02408000160c783b */ /* 0x010e280000004200 */
[----:B0-----:R-:W-:Y:S01]  /*87df0*/  STL.64 [R1+0x44a0], R14 ;  /* 0x0044a00e01007387 */ /* 0x001fe20000100a00 */
[----:B------:R0:W-:Y:S02]  /*87e00*/  STL.64 [R1+0x4498], R12 ;  /* 0x0044980c01007387 */ /* 0x0001e40000100a00 */
[----:B0-----:R-:W-:Y:S02]  /*87e10*/  IMAD.MOV.U32 R12, RZ, RZ, R29 ;  /* 0x000000ffff0c7224 */ /* 0x001fe400078e001d */
[----:B------:R-:W-:-:S02]  /*87e20*/  IMAD.MOV.U32 R13, RZ, RZ, R28 ;  /* 0x000000ffff0d7224 */ /* 0x000fc400078e001c */
[----:B------:R-:W-:-:S03]  /*87e30*/  IMAD.MOV.U32 R28, RZ, RZ, R24 ;  /* 0x000000ffff1c7224 */ /* 0x000fc600078e0018 */
[----:B------:R0:W-:Y:S01]  /*87e40*/  STL.64 [R1+0x4610], R12 ;  /* 0x0046100c01007387 */ /* 0x0001e20000100a00 */
[----:B------:R-:W-:Y:S02]  /*87e50*/  STL.64 [R1+0x1950], R8 ;  /* 0x0019500801007387 */ /* 0x000fe40000100a00 */
[----:B------:R1:W-:Y:S02]  /*87e60*/  STL.64 [R1+0x1958], R10 ;  /* 0x0019580a01007387 */ /* 0x0003e40000100a00 */
[----:B0-----:R-:W-:Y:S02]  /*87e70*/  IMAD.MOV.U32 R12, RZ, RZ, R23 ;  /* 0x000000ffff0c7224 */ /* 0x001fe400078e0017 */
[----:B------:R-:W-:Y:S01]  /*87e80*/  IMAD.MOV.U32 R23, RZ, RZ, R25 ;  /* 0x000000ffff177224 */ /* 0x000fe200078e0019 */
[----:B-1----:R-:W3:Y:S01]  /*87e90*/  LDL.LU.64 R10, [R1+0x4678] ;  /* 0x00467800010a7983 */ /* 0x002ee20000300a00 */
[----:B------:R-:W3:Y:S02]  /*87ea0*/  LDL.LU.64 R8, [R1+0x4670] ;  /* 0x0046700001087983 */ /* 0x000ee40000300a00 */
[----:B------:R-:W3:Y:S01]  /*87eb0*/  LDL.LU.64 R24, [R1+0x4668] ;  /* 0x0046680001187983 */ /* 0x000ee20000300a00 */
[----:B------:R-:W-:Y:S01]  /*87ec0*/  STL.64 [R1+0x4638], R22 ;  /* 0x0046381601007387 */ /* 0x000fe20000100a00 */
        /* <DEDUP_REMOVED lines=8> */
[----:B------:R-:W4:Y:S02]  /*87f50*/  LDL.LU.64 R8, [R1+0x4658] ;  /* 0x0046580001087983 */ /* 0x000f240000300a00 */
[----:B------:R-:W2:Y:S02]  /*87f60*/  LDL.LU.64 R26, [R1+0x4650] ;  /* 0x00465000011a7983 */ /* 0x000ea40000300a00 */
[----:B------:R-:W2:Y:S02]  /*87f70*/  LDL.LU.64 R24, [R1+0x4648] ;  /* 0x0046480001187983 */ /* 0x000ea40000300a00 */
[C---:B--2---:R-:W-:Y:S01]  /*87f80*/  HMMA.16816.F32.BF16 R12, R4.reuse, R12, R24 ;  /* 0x0000000c040c723c */ /* 0x044fe20000041818 */
[----:B------:R-:W2:Y:S11]  /*87f90*/  LDL.LU.64 R24, [R1+0x4640] ;  /* 0x0046400001187983 */ /* 0x000eb60000300a00 */
[----:B------:R-:W-:Y:S11]  /*87fa0*/  @!UPT UIADD3 URZ, URZ, URZ, URZ ;  /* 0x0000003f3f3ff290 */ /* 0x000ff6000fffe03f */
[----:B------:R-:W-:Y:S01]  /*87fb0*/  STL.64 [R1+0x1930], R12 ;  /* 0x0019300c01007387 */ /* 0x000fe20000100a00 */
[----:B------:R2:W-:Y:S02]  /*87fc0*/  STL.64 [R1+0x1938], R14 ;  /* 0x0019380e01007387 */ /* 0x0005e40000100a00 */
[----:B--2---:R-:W-:Y:S01]  /*87fd0*/  HMMA.16816.F32.BF16 R12, R4, R24, R16 ;  /* 0x00000018040c723c */ /* 0x004fe20000041810 */
[----:B------:R-:W2:Y:S11]  /*87fe0*/  LDL.LU R16, [R1+0xce0] ;  /* 0x000ce00001107983 */ /* 0x000eb60000300800 */
[----:B------:R-:W-:Y:S11]  /*87ff0*/  @!UPT UIADD3 URZ, URZ, URZ, URZ ;  /* 0x0000003f3f3ff290 */ /* 0x000ff6000fffe03f */
[----:B------:R-:W-:Y:S01]  /*88000*/  STL.64 [R1+0x1920], R12 ;  /* 0x0019200c01007387 */ /* 0x000fe20000100a00 */
[----:B------:R-:W-:Y:S02]  /*88010*/  STL.64 [R1+0x1928], R14 ;  /* 0x0019280e01007387 */ /* 0x000fe40000100a00 */
[----:B------:R-:W2:Y:S02]  /*88020*/  LDL.LU R17, [R1+0xce4] ;  /* 0x000ce40001117983 */ /* 0x000ea40000300800 */
[----:B------:R-:W2:Y:S01]  /*88030*/  LDL.LU R18, [R1+0xce8] ;  /* 0x000ce80001127983 */ /* 0x000ea20000300800 */
[----:B------:R-:W2:Y:S04]  /*88040*/  LDL.LU R19, [R1+0xcec] ;  /* 0x000cec0001137983 */ /* 0x000ea80000300800 */
[----:B--2---:R-:W-:Y:S01]  /*88050*/  STL.64 [R1+0x4588], R18 ;  /* 0x0045881201007387 */ /* 0x004fe20000100a00 */
[----:B------:R3:W-:Y:S02]  /*88060*/  STL.64 [R1+0x4580], R16 ;  /* 0x0045801001007387 */ /* 0x0007e40000100a00 */
[----:B---3--:R-:W-:-:S02]  /*88070*/  IMAD.MOV.U32 R16, RZ, RZ, R11 ;  /* 0x000000ffff107224 */ /* 0x008fc400078e000b */
[----:B------:R-:W-:-:S05]  /*88080*/  IMAD.MOV.U32 R17, RZ, RZ, R10 ;  /* 0x000000ffff117224 */ /* 0x000fca00078e000a */
[----:B------:R0:W-:Y:S04]  /*88090*/  STL.64 [R1+0x4598], R16 ;  /* 0x0045981001007387 */ /* 0x0001e80000100a00 */
[----:B0-----:R-:W2:Y:S04]  /*880a0*/  LDL.64 R16, [R1+0x7d0] ;  /* 0x0007d00001107983 */ /* 0x001ea80000100a00 */
[----:B--2---:R4:W-:Y:S01]  /*880b0*/  STL.64 [R1+0x45b0], R16 ;  /* 0x0045b01001007387 */ /* 0x0049e20000100a00 */
[----:B------:R0:W-:Y:S02]  /*880c0*/  STL.64 [R1+0x4560], R24 ;  /* 0x0045601801007387 */ /* 0x0001e40000100a00 */
[----:B----4-:R-:W-:-:S02]  /*880d0*/  IMAD.MOV.U32 R16, RZ, RZ, R9 ;  /* 0x000000ffff107224 */ /* 0x010fc400078e0009 */
[----:B------:R-:W-:Y:S01]  /*880e0*/  IMAD.MOV.U32 R17, RZ, RZ, R8 ;  /* 0x000000ffff117224 */ /* 0x000fe200078e0008 */
[----:B0-----:R-:W2:Y:S01]  /*880f0*/  LDL.LU R24, [R1+0xcc0] ;  /* 0x000cc00001187983 */ /* 0x001ea20000300800 */
[----:B------:R-:W2:Y:S02]  /*88100*/  LDL.LU R25, [R1+0xcc4] ;  /* 0x000cc40001197983 */ /* 0x000ea40000300800 */
[----:B------:R-:W3:Y:S02]  /*88110*/  LDL.LU R26, [R1+0xcc8] ;  /* 0x000cc800011a7983 */ /* 0x000ee40000300800 */
[----:B------:R-:W3:Y:S01]  /*88120*/  LDL.LU R27, [R1+0xccc] ;  /* 0x000ccc00011b7983 */ /* 0x000ee20000300800 */
[----:B------:R0:W-:Y:S04]  /*88130*/  STL.64 [R1+0x45d8], R16 ;  /* 0x0045d81001007387 */ /* 0x0001e80000100a00 */
[----:B0-----:R-:W4:Y:S01]  /*88140*/  LDL.LU R16, [R1+0xf70] ;  /* 0x000f700001107983 */ /* 0x001f220000300800 */
[----:B------:R-:W4:Y:S02]  /*88150*/  LDL.LU R17, [R1+0xf74] ;  /* 0x000f740001117983 */ /* 0x000f240000300800 */
[----:B------:R-:W2:Y:S02]  /*88160*/  LDL.LU R18, [R1+0xf78] ;  /* 0x000f780001127983 */ /* 0x000ea40000300800 */
[----:B------:R-:W2:Y:S02]  /*88170*/  LDL.LU R19, [R1+0xf7c] ;  /* 0x000f7c0001137983 */ /* 0x000ea40000300800 */
[----:B--2---:R-:W-:Y:S01]  /*88180*/  STL.64 [R1+0x45f0], R18 ;  /* 0x0045f01201007387 */ /* 0x004fe20000100a00 */
[----:B----4-:R0:W-:Y:S02]  /*88190*/  STL.64 [R1+0x45e8], R16 ;  /* 0x0045e81001007387 */ /* 0x0101e40000100a00 */
[----:B------:R-:W2:Y:S02]  /*881a0*/  LDL.LU R8, [R1+0xfa0] ;  /* 0x000fa00001087983 */ /* 0x000ea40000300800 */
[----:B------:R-:W2:Y:S01]  /*881b0*/  LDL.LU R9, [R1+0xfa4] ;  /* 0x000fa40001097983 */ /* 0x000ea20000300800 */
[----:B------:R-:W4:Y:S01]  /*881c0*/  LDL.LU R10, [R1+0xfa8] ;  /* 0x000fa800010a7983 */ /* 0x000f220000300800 */
[----:B------:R-:W4:Y:S03]  /*881d0*/  LDL.LU R11, [R1+0xfac] ;  /* 0x000fac00010b7983 */ /* 0x000f260000300800 */
[----:B----4-:R-:W-:Y:S01]  /*881e0*/  STL.64 [R1+0x4600], R10 ;  /* 0x0046000a01007387 */ /* 0x010fe20000100a00 */
[----:B--2---:R-:W-:Y:S02]  /*881f0*/  STL.64 [R1+0x45f8], R8 ;  /* 0x0045f80801007387 */ /* 0x004fe40000100a00 */
[----:B------:R-:W2:Y:S02]  /*88200*/  LDL.LU R12, [R1+0xfe0] ;  /* 0x000fe000010c7983 */ /* 0x000ea40000300800 */
[----:B------:R-:W2:Y:S01]  /*88210*/  LDL.LU R13, [R1+0xfe4] ;  /* 0x000fe400010d7983 */ /* 0x000ea20000300800 */
[----:B------:R-:W4:Y:S01]  /*88220*/  LDL.LU R14, [R1+0xfe8] ;  /* 0x000fe800010e7983 */ /* 0x000f220000300800 */
[----:B------:R-:W4:Y:S02]  /*88230*/  LDL.LU R15, [R1+0xfec] ;  /* 0x000fec00010f7983 */ /* 0x000f240000300800 */
[----:B0-----:R-:W-:-:S02]  /*88240*/  IMAD.MOV.U32 R17, RZ, RZ, R20 ;  /* 0x000000ffff117224 */ /* 0x001fc400078e0014 */
[----:B------:R-:W-:Y:S01]  /*88250*/  IMAD.MOV.U32 R16, RZ, RZ, R21 ;  /* 0x000000ffff107224 */ /* 0x000fe200078e0015 */
[----:B----4-:R-:W-:Y:S01]  /*88260*/  STL.64 [R1+0x4620], R14 ;  /* 0x0046200e01007387 */ /* 0x010fe20000100a00 */
[----:B--2---:R0:W-:Y:S02]  /*88270*/  STL.64 [R1+0x4618], R12 ;  /* 0x0046180c01007387 */ /* 0x0041e40000100a00 */
[----:B------:R-:W2:Y:S02]  /*88280*/  LDL.LU R20, [R1+0x1030] ;  /* 0x0010300001147983 */ /* 0x000ea40000300800 */
[----:B------:R-:W2:Y:S01]  /*88290*/  LDL.LU R21, [R1+0x1034] ;  /* 0x0010340001157983 */ /* 0x000ea20000300800 */
[----:B------:R-:W2:Y:S01]  /*882a0*/  LDL.LU R22, [R1+0x1038] ;  /* 0x0010380001167983 */ /* 0x000ea20000300800 */
[----:B------:R-:W2:Y:S02]  /*882b0*/  LDL.LU R23, [R1+0x103c] ;  /* 0x00103c0001177983 */ /* 0x000ea40000300800 */
[----:B0-----:R-:W-:-:S02]  /*882c0*/  IMAD.MOV.U32 R12, RZ, RZ, R3 ;  /* 0x000000ffff0c7224 */ /* 0x001fc400078e0003 */
[----:B------:R-:W-:-:S05]  /*882d0*/  IMAD.MOV.U32 R13, RZ, RZ, R2 ;  /* 0x000000ffff0d7224 */ /* 0x000fca00078e0002 */
[----:B------:R0:W-:Y:S04]  /*882e0*/  STL.64 [R1+0x4630], R12 ;  /* 0x0046300c01007387 */ /* 0x0001e80000100a00 */
[----:B0-----:R-:W2:Y:S01]  /*882f0*/  LDL.64 R12, [R1+0x740] ;  /* 0x00074000010c7983 */ /* 0x001ea20000100a00 */
[----:B------:R0:W-:Y:S03]  /*88300*/  STL.64 [R1+0x4608], R16 ;  /* 0x0046081001007387 */ /* 0x0001e60000100a00 */
[----:B0-----:R-:W4:Y:S04]  /*88310*/  LDL.64 R16, [R1+0x720] ;  /* 0x0007200001107983 */ /* 0x001f280000100a00 */
[----:B----4-:R0:W-:Y:S04]  /*88320*/  STL.64 [R1+0x4628], R16 ;  /* 0x0046281001007387 */ /* 0x0101e80000100a00 */
[----:B0-----:R-:W4:Y:S01]  /*88330*/  LDL.LU R16, [R1+0x1000] ;  /* 0x0010000001107983 */ /* 0x001f220000300800 */
[----:B------:R-:W4:Y:S02]  /*88340*/  LDL.LU R17, [R1+0x1004] ;  /* 0x0010040001117983 */ /* 0x000f240000300800 */
[----:B------:R-:W4:Y:S02]  /*88350*/  LDL.LU R18, [R1+0x1008] ;  /* 0x0010080001127983 */ /* 0x000f240000300800 */
[----:B------:R-:W4:Y:S01]  /*88360*/  LDL.LU R19, [R1+0x100c] ;  /* 0x00100c0001137983 */ /* 0x000f220000300800 */
[----:B------:R-:W2:Y:S01]  /*88370*/  LDL.LU R8, [R1+0xfc0] ;  /* 0x000fc00001087983 */ /* 0x000ea20000300800 */
[----:B------:R-:W2:Y:S02]  /*88380*/  LDL.LU R9, [R1+0xfc4] ;  /* 0x000fc40001097983 */ /* 0x000ea40000300800 */
[----:B------:R-:W2:Y:S02]  /*88390*/  LDL.LU R10, [R1+0xfc8] ;  /* 0x000fc800010a7983 */ /* 0x000ea40000300800 */
[----:B------:R-:W2:Y:S01]  /*883a0*/  LDL.LU R11, [R1+0xfcc] ;  /* 0x000fcc00010b7983 */ /* 0x000ea20000300800 */
[----:B---3--:R-:W-:Y:S01]  /*883b0*/  STL.64 [R1+0x4570], R26 ;  /* 0x0045701a01007387 */ /* 0x008fe20000100a00 */
[----:B------:R0:W-:Y:S03]  /*883c0*/  STL.64 [R1+0x4568], R24 ;  /* 0x0045681801007387 */ /* 0x0001e60000100a00 */
[----:B0-----:R-:W3:Y:S04]  /*883d0*/  LDL.64 R24, [R1+0x7b0] ;  /* 0x0007b00001187983 */ /* 0x001ee80000100a00 */
[----:B---3--:R0:W-:Y:S04]  /*883e0*/  STL.64 [R1+0x4590], R24 ;  /* 0x0045901801007387 */ /* 0x0081e80000100a00 */
[----:B0-----:R-:W3:Y:S01]  /*883f0*/  LDL.LU R24, [R1+0xd00] ;  /* 0x000d000001187983 */ /* 0x001ee20000300800 */
[----:B------:R-:W3:Y:S02]  /*88400*/  LDL.LU R25, [R1+0xd04] ;  /* 0x000d040001197983 */ /* 0x000ee40000300800 */
[----:B------:R-:W3:Y:S02]  /*88410*/  LDL.LU R26, [R1+0xd08] ;  /* 0x000d0800011a7983 */ /* 0x000ee40000300800 */
[----:B------:R-:W3:Y:S01]  /*88420*/  LDL.LU R27, [R1+0xd0c] ;  /* 0x000d0c00011b7983 */ /* 0x000ee20000300800 */
[----:B--2---:R-:W-:Y:S01]  /*88430*/  HMMA.16816.F32.BF16 R20, R4, R12, R20 ;  /* 0x0000000c0414723c */ /* 0x004fe20000041814 */
[----:B---3--:R-:W-:Y:S01]  /*88440*/  STL.64 [R1+0x45a8], R26 ;  /* 0x0045a81a01007387 */ /* 0x008fe20000100a00 */
[----:B------:R0:W-:Y:S03]  /*88450*/  STL.64 [R1+0x45a0], R24 ;  /* 0x0045a01801007387 */ /* 0x0001e60000100a00 */
        /* <DEDUP_REMOVED lines=13> */
[----:B-1----:R-:W3:Y:S01]  /*88530*/  LDL.LU.64 R22, [R1+0x4638] ;  /* 0x0046380001167983 */ /* 0x002ee20000300a00 */
[----:B------:R-:W-:-:S02]  /*88540*/  IMAD.MOV.U32 R20, RZ, RZ, R13 ;  /* 0x000000ffff147224 */ /* 0x000fc400078e000d */
[----:B------:R-:W4:Y:S02]  /*88550*/  LDL.LU.64 R12, [R1+0x4630] ;  /* 0x00463000010c7983 */ /* 0x000f240000300a00 */
[C---:B----4-:R-:W-:Y:S01]  /*88560*/  HMMA.16816.F32.BF16 R12, R4.reuse, R12, R16 ;  /* 0x0000000c040c723c */ /* 0x050fe20000041810 */
[----:B---3--:R-:W-:Y:S01]  /*88570*/  STL.64 [R1+0x4558], R22 ;  /* 0x0045581601007387 */ /* 0x008fe20000100a00 */
[----:B------:R0:W-:Y:S03]  /*88580*/  STL.64 [R1+0x4550], R20 ;  /* 0x0045501401007387 */ /* 0x0001e60000100a00 */
[----:B0-----:R-:W3:Y:S01]  /*88590*/  LDL.64 R20, [R1+0x7a0] ;  /* 0x0007a00001147983 */ /* 0x001ee20000100a00 */
[----:B------:R-:W4:Y:S11]  /*885a0*/  LDL.LU.64 R16, [R1+0x4628] ;  /* 0x0046280001107983 */ /* 0x000f360000300a00 */
[----:B------:R-:W-:Y:S06]  /*885b0*/  @!UPT UIADD3 URZ, URZ, URZ, URZ ;  /* 0x0000003f3f3ff290 */ /* 0x000fec000fffe03f */
        /* <DEDUP_REMOVED lines=8> */
[----:B------:R1:W-:Y:S03]  /*88640*/  STL.64 [R1+0x17e8], R14 ;  /* 0x0017e80e01007387 */ /* 0x0003e60000100a00 */
[----:B0-----:R-:W4:Y:S01]  /*88650*/  LDL.LU.64 R12, [R1+0x4610] ;  /* 0x00461000010c7983 */ /* 0x001f220000300a00 */
[----:B-1----:R-:W-:Y:S02]  /*88660*/  IMAD.MOV.U32 R15, RZ, RZ, R16 ;  /* 0x000000ffff0f7224 */ /* 0x002fe400078e0010 */
[----:B------:R-:W-:Y:S02]  /*88670*/  IMAD.MOV.U32 R14, RZ, RZ, R17 ;  /* 0x000000ffff0e7224 */ /* 0x000fe400078e0011 */
[----:B------:R-:W2:Y:S02]  /*88680*/  LDL.LU.64 R16, [R1+0x4608] ;  /* 0x0046080001107983 */ /* 0x000ea40000300a00 */
[C---:B--2---:R-:W-:Y:S02]  /*88690*/  HMMA.16816.F32.BF16 R16, R4.reuse, R16, R8 ;  /* 0x000000100410723c */ /* 0x044fe40000041808 */
[----:B------:R-:W4:Y:S01]  /*886a0*/  LDL.LU.64 R10, [R1+0x4600] ;  /* 0x00460000010a7983 */ /* 0x000f220000300a00 */
[----:B------:R-:W4:Y:S11]  /*886b0*/  LDL.LU.64 R8, [R1+0x45f8] ;  /* 0x0045f80001087983 */ /* 0x000f360000300a00 */
        /* <DEDUP_REMOVED lines=8> */
[----:B------:R0:W-:Y:S01]  /*88740*/  STL.64 [R1+0x1810], R8 ;  /* 0x0018100801007387 */ /* 0x0001e20000100a00 */
[----:B------:R1:W-:Y:S03]  /*88750*/  STL.64 [R1+0x1818], R10 ;  /* 0x0018180a01007387 */ /* 0x0003e60000100a00 */
[----:B0-----:R-:W2:Y:S01]  /*88760*/  LDL.LU.64 R8, [R1+0x45e0] ;  /* 0x0045e00001087983 */ /* 0x001ea20000300a00 */
[----:B------:R-:W-:Y:S01]  /*88770*/  STL.64 [R1+0x4510], R12 ;  /* 0x0045100c01007387 */ /* 0x000fe20000100a00 */
[----:B--2---:R-:W-:Y:S02]  /*88780*/  HMMA.16816.F32.BF16 R4, R4, R8, R16 ;  /* 0x000000080404723c */ /* 0x004fe40000041810 */
[----:B------:R-:W2:Y:S01]  /*88790*/  LDL.LU.64 R16, [R1+0x45d8] ;  /* 0x0045d80001107983 */ /* 0x000ea20000300a00 */
[----:B-1----:R-:W2:Y:S02]  /*887a0*/  LDL.LU.64 R10, [R1+0x45d0] ;  /* 0x0045d000010a7983 */ /* 0x002ea40000300a00 */
[----:B------:R-:W2:Y:S11]  /*887b0*/  LDL.LU.64 R8, [R1+0x45c8] ;  /* 0x0045c80001087983 */ /* 0x000eb60000300a00 */
[----:B------:R-:W-:Y:S07]  /*887c0*/  @!UPT UIADD3 URZ, URZ, URZ, URZ ;  /* 0x0000003f3f3ff290 */ /* 0x000fee000fffe03f */
[----:B------:R0:W-:Y:S01]  /*887d0*/  STL.64 [R1+0x1800], R4 ;  /* 0x0018000401007387 */ /* 0x0001e20000100a00 */
[----:B------:R1:W-:Y:S03]  /*887e0*/  STL.64 [R1+0x1808], R6 ;  /* 0x0018080601007387 */ /* 0x0003e60000100a00 */
[----:B0-----:R-:W4:Y:S01]  /*887f0*/  LDL.LU R4, [R1+0xca0] ;  /* 0x000ca00001047983 */ /* 0x001f220000300800 */
[----:B------:R-:W4:Y:S02]  /*88800*/  LDL.LU R5, [R1+0xca4] ;  /* 0x000ca40001057983 */ /* 0x000f240000300800 */
[----:B-1----:R-:W4:Y:S02]  /*88810*/  LDL.LU R6, [R1+0xca8] ;  /* 0x000ca80001067983 */ /* 0x002f240000300800 */
[----:B------:R-:W4:Y:S01]  /*88820*/  LDL.LU R7, [R1+0xcac] ;  /* 0x000cac0001077983 */ /* 0x000f220000300800 */
        /* <DEDUP_REMOVED lines=27> */
[----:B------:R1:W-:Y:S03]  /*889e0*/  STL.64 [R1+0x10e8], R18 ;  /* 0x0010e81201007387 */ /* 0x0003e60000100a00 */
[----:B0-----:R-:W4:Y:S01]  /*889f0*/  LDL.LU.64 R16, [R1+0x4578] ;  /* 0x0045780001107983 */ /* 0x001f220000300a00 */
[----:B-1----:R-:W-:Y:S02]  /*88a00*/  IMAD.MOV.U32 R19, RZ, RZ, R24 ;  /* 0x000000ffff137224 */ /* 0x002fe400078e0018 */
[----:B------:R-:W-:Y:S02]  /*88a10*/  IMAD.MOV.U32 R18, RZ, RZ, R25 ;  /* 0x000000ffff127224 */ /* 0x000fe400078e0019 */
[----:B------:R-:W3:Y:S01]  /*88a20*/  LDL.LU.64 R26, [R1+0x4570] ;  /* 0x00457000011a7983 */ /* 0x000ee20000300a00 */
[----:B------:R-:W3:Y:S02]  /*88a30*/  LDL.LU.64 R24, [R1+0x4568] ;  /* 0x0045680001187983 */ /* 0x000ee40000300a00 */
[C---:B---3--:R-:W-:Y:S11]  /*88a40*/  HMMA.16816.F32.BF16 R24, R8.reuse, R20, R24 ;  /* 0x000000140818723c */ /* 0x048ff60000041818 */
[----:B------:R-:W-:Y:S11]  /*88a50*/  @!UPT UIADD3 URZ, URZ, URZ, URZ ;  /* 0x0000003f3f3ff290 */ /* 0x000ff6000fffe03f */
[----:B------:R-:W-:Y:S01]  /*88a60*/  @!UPT UIADD3 URZ, URZ, URZ, URZ ;  /* 0x0000003f3f3ff290 */ /* 0x000fe2000fffe03f */
[----:B------:R0:W-:Y:S01]  /*88a70*/  STL.64 [R1+0x10f0], R24 ;  /* 0x0010f01801007387 */ /* 0x0001e20000100a00 */
[----:B------:R1:W-:Y:S03]  /*88a80*/  STL.64 [R1+0x10f8], R26 ;  /* 0x0010f81a01007387 */ /* 0x0003e60000100a00 */
[----:B0-----:R-:W2:Y:S01]  /*88a90*/  LDL.LU.64 R24, [R1+0x4560] ;  /* 0x0045600001187983 */ /* 0x001ea20000300a00 */
[----:B----4-:R-:W-:Y:S01]  /*88aa0*/  HMMA.16816.F32.BF16 R4, R8, R16, R4 ;  /* 0x000000100804723c */ /* 0x010fe20000041804 */
[----:B-1----:R-:W-:Y:S02]  /*88ab0*/  IMAD.MOV.U32 R27, RZ, RZ, R20 ;  /* 0x000000ffff1b7224 */ /* 0x002fe400078e0014 */
[----:B------:R-:W-:Y:S01]  /*88ac0*/  IMAD.MOV.U32 R26, RZ, RZ, R21 ;  /* 0x000000ffff1a7224 */ /* 0x000fe200078e0015 */
[----:B------:R-:W3:Y:S01]  /*88ad0*/  LDL.LU.64 R22, [R1+0x4558] ;  /* 0x0045580001167983 */ /* 0x000ee20000300a00 */
[----:B------:R-:W4:Y:S03]  /*88ae0*/  LDL.LU.64 R20, [R1+0x4550] ;  /* 0x0045500001147983 */ /* 0x000f260000300a00 */
[----:B------:R-:W-:Y:S04]  /*88af0*/  STL.64 [R1+0x4508], R26 ;  /* 0x0045081a01007387 */ /* 0x000fe80000100a00 */
[----:B--2---:R-:W-:Y:S01]  /*88b00*/  STL.64 [R1+0x4500], R24 ;  /* 0x0045001801007387 */ /* 0x004fe20000100a00 */
[----:B------:R0:W-:Y:S02]  /*88b10*/  STL.64 [R1+0x4420], R16 ;  /* 0x0044201001007387 */ /* 0x0001e40000100a00 */
[----:B------:R1:W-:Y:S08]  /*88b20*/  STL.64 [R1+0x44a8], R18 ;  /* 0x0044a81201007387 */ /* 0x0003f00000100a00 */
[----:B------:R-:W-:Y:S01]  /*88b30*/  STL.64 [R1+0x1110], R4 ;  /* 0x0011100401007387 */ /* 0x000fe20000100a00 */
[----:B------:R-:W-:Y:S02]  /*88b40*/  STL.64 [R1+0x1118], R6 ;  /* 0x0011180601007387 */ /* 0x000fe40000100a00 */
[----:B---3--:R-:W2:Y:S02]  /*88b50*/  LDSM.16.MT88.4 R4, [R22+0x24100] ;  /* 0x024100001604783b */ /* 0x008ea40000004200 */
[----:B0-----:R-:W3:Y:S02]  /*88b60*/  LDL.LU R16, [R1+0xb70] ;  /* 0x000b700001107983 */ /* 0x001ee40000300800 */
[----:B------:R-:W3:Y:S02]  /*88b70*/  LDL.LU R17, [R1+0xb74] ;  /* 0x000b740001117983 */ /* 0x000ee40000300800 */
[----:B-1----:R-:W2:Y:S02]  /*88b80*/  LDL.LU R18, [R1+0xb78] ;  /* 0x000b780001127983 */ /* 0x002ea40000300800 */
[----:B------:R-:W2:Y:S02]  /*88b90*/  LDL.LU R19, [R1+0xb7c] ;  /* 0x000b7c0001137983 */ /* 0x000ea40000300800 */
[----:B--2---:R-:W-:Y:S01]  /*88ba0*/  STL.64 [R1+0x44b8], R18 ;  /* 0x0044b81201007387 */ /* 0x004fe20000100a00 */
[----:B---3--:R0:W-:Y:S03]  /*88bb0*/  STL.64 [R1+0x44b0], R16 ;  /* 0x0044b01001007387 */ /* 0x0081e60000100a00 */
[----:B0-----:R-:W2:Y:S01]  /*88bc0*/  LDL.LU R16, [R1+0xba0] ;  /* 0x000ba00001107983 */ /* 0x001ea20000300800 */
[----:B------:R-:W2:Y:S02]  /*88bd0*/  LDL.LU R17, [R1+0xba4] ;  /* 0x000ba40001117983 */ /* 0x000ea40000300800 */
[----:B------:R-:W3:Y:S02]  /*88be0*/  LDL.LU R18, [R1+0xba8] ;  /* 0x000ba80001127983 */ /* 0x000ee40000300800 */
[----:B------:R-:W3:Y:S02]  /*88bf0*/  LDL.LU R19, [R1+0xbac] ;  /* 0x000bac0001137983 */ /* 0x000ee40000300800 */
[----:B---3--:R-:W-:Y:S01]  /*88c00*/  STL.64 [R1+0x44c8], R18 ;  /* 0x0044c81201007387 */ /* 0x008fe20000100a00 */
[----:B--2---:R0:W-:Y:S02]  /*88c10*/  STL.64 [R1+0x44c0], R16 ;  /* 0x0044c01001007387 */ /* 0x0041e40000100a00 */
[----:B------:R-:W2:Y:S02]  /*88c20*/  LDL.LU R12, [R1+0xc50] ;  /* 0x000c5000010c7983 */ /* 0x000ea40000300800 */
[----:B------:R-:W2:Y:S02]  /*88c30*/  LDL.LU R13, [R1+0xc54] ;  /* 0x000c5400010d7983 */ /* 0x000ea40000300800 */
[----:B0-----:R-:W-:-:S02]  /*88c40*/  IMAD.MOV.U32 R17, RZ, RZ, R14 ;  /* 0x000000ffff117224 */ /* 0x001fc400078e000e */
[----:B------:R-:W-:Y:S01]  /*88c50*/  IMAD.MOV.U32 R16, RZ, RZ, R15 ;  /* 0x000000ffff107224 */ /* 0x000fe200078e000f */
[----:B------:R-:W3:Y:S01]  /*88c60*/  LDL.LU R14, [R1+0xc58] ;  /* 0x000c5800010e7983 */ /* 0x000ee20000300800 */
[----:B------:R-:W3:Y:S03]  /*88c70*/  LDL.LU R15, [R1+0xc5c] ;  /* 0x000c5c00010f7983 */ /* 0x000ee60000300800 */
[----:B---3--:R-:W-:Y:S01]  /*88c80*/  STL.64 [R1+0x4520], R14 ;  /* 0x0045200e01007387 */ /* 0x008fe20000100a00 */
[----:B--2---:R0:W-:Y:S02]  /*88c90*/  STL.64 [R1+0x4518], R12 ;  /* 0x0045180c01007387 */ /* 0x0041e40000100a00 */
[----:B0-----:R-:W-:Y:S02]  /*88ca0*/  IMAD.MOV.U32 R12, RZ, RZ, R0 ;  /* 0x000000ffff0c7224 */ /* 0x001fe400078e0000 */
[----:B------:R-:W-:Y:S01]  /*88cb0*/  IMAD.MOV.U32 R13, RZ, RZ, R29 ;  /* 0x000000ffff0d7224 */ /* 0x000fe200078e001d */
[----:B------:R-:W2:Y:S04]  /*88cc0*/  LDL.LU R0, [R1+0x4548] ;  /* 0x0045480001007983 */ /* 0x000ea80000300800 */
[----:B------:R-:W-:Y:S01]  /*88cd0*/  STL.64 [R1+0x4530], R12 ;  /* 0x0045300c01007387 */ /* 0x000fe20000100a00 */
[----:B------:R-:W3:Y:S03]  /*88ce0*/  LDL.64 R24, [R1+0x760] ;  /* 0x0007600001187983 */ /* 0x000ee60000100a00 */
[----:B---3--:R0:W-:Y:S04]  /*88cf0*/  STL.64 [R1+0x4528], R24 ;  /* 0x0045281801007387 */ /* 0x0081e80000100a00 */
[----:B0-----:R-:W3:Y:S01]  /*88d00*/  LDL.LU R24, [R1+0xc70] ;  /* 0x000c700001187983 */ /* 0x001ee20000300800 */
[----:B------:R-:W3:Y:S02]  /*88d10*/  LDL.LU R25, [R1+0xc74] ;  /* 0x000c740001197983 */ /* 0x000ee40000300800 */
[----:B------:R-:W2:Y:S02]  /*88d20*/  LDL.LU R26, [R1+0xc78] ;  /* 0x000c7800011a7983 */ /* 0x000ea40000300800 */
[----:B------:R-:W2:Y:S02]  /*88d30*/  LDL.LU R27, [R1+0xc7c] ;  /* 0x000c7c00011b7983 */ /* 0x000ea40000300800 */
[----:B--2---:R-:W-:Y:S01]  /*88d40*/  STL.64 [R1+0x4540], R26 ;  /* 0x0045401a01007387 */ /* 0x004fe20000100a00 */
[----:B---3--:R0:W-:Y:S03]  /*88d50*/  STL.64 [R1+0x4538], R24 ;  /* 0x0045381801007387 */ /* 0x0081e60000100a00 */
[----:B0-----:R-:W2:Y:S01]  /*88d60*/  LDL.LU R24, [R1+0xc90] ;  /* 0x000c900001187983 */ /* 0x001ea20000300800 */
[----:B------:R-:W2:Y:S02]  /*88d70*/  LDL.LU R25, [R1+0xc94] ;  /* 0x000c940001197983 */ /* 0x000ea40000300800 */
[----:B------:R-:W2:Y:S02]  /*88d80*/  LDL.LU R26, [R1+0xc98] ;  /* 0x000c9800011a7983 */ /* 0x000ea40000300800 */
[----:B------:R-:W2:Y:S01]  /*88d90*/  LDL.LU R27, [R1+0xc9c] ;  /* 0x000c9c00011b7983 */ /* 0x000ea20000300800 */
[----:B------:R0:W-:Y:S04]  /*88da0*/  STL.64 [R1+0x44d8], R16 ;  /* 0x0044d81001007387 */ /* 0x0001e80000100a00 */
[----:B0-----:R-:W3:Y:S01]  /*88db0*/  LDL.LU R16, [R1+0xbe0] ;  /* 0x000be00001107983 */ /* 0x001ee20000300800 */
[----:B------:R-:W3:Y:S02]  /*88dc0*/  LDL.LU R17, [R1+0xbe4] ;  /* 0x000be40001117983 */ /* 0x000ee40000300800 */
[----:B------:R-:W2:Y:S02]  /*88dd0*/  LDL.LU R18, [R1+0xbe8] ;  /* 0x000be80001127983 */ /* 0x000ea40000300800 */
[----:B------:R-:W2:Y:S02]  /*88de0*/  LDL.LU R19, [R1+0xbec] ;  /* 0x000bec0001137983 */ /* 0x000ea40000300800 */
[----:B--2---:R-:W-:Y:S01]  /*88df0*/  STL.64 [R1+0x44e8], R18 ;  /* 0x0044e81201007387 */ /* 0x004fe20000100a00 */
[----:B---3--:R4:W-:Y:S02]  /*88e00*/  STL.64 [R1+0x44e0], R16 ;  /* 0x0044e01001007387 */ /* 0x0089e40000100a00 */
[----:B----4-:R-:W-:-:S02]  /*88e10*/  IMAD.MOV.U32 R16, RZ, RZ, R21 ;  /* 0x000000ffff107224 */ /* 0x010fc400078e0015 */
[----:B------:R-:W-:-:S05]  /*88e20*/  IMAD.MOV.U32 R17, RZ, RZ, R20 ;  /* 0x000000ffff117224 */ /* 0x000fca00078e0014 */
[----:B------:R0:W-:Y:S04]  /*88e30*/  STL.64 [R1+0x44f8], R16 ;  /* 0x0044f81001007387 */ /* 0x0001e80000100a00 */
[----:B0-----:R-:W2:Y:S01]  /*88e40*/  LDL.LU R16, [R1+0xc30] ;  /* 0x000c300001107983 */ /* 0x001ea20000300800 */
[----:B------:R-:W2:Y:S02]  /*88e50*/  LDL.LU R17, [R1+0xc34] ;  /* 0x000c340001117983 */ /* 0x000ea40000300800 */
[----:B------:R-:W2:Y:S02]  /*88e60*/  LDL.LU R18, [R1+0xc38] ;  /* 0x000c380001127983 */ /* 0x000ea40000300800 */
[----:B------:R-:W2:Y:S01]  /*88e70*/  LDL.LU R19, [R1+0xc3c] ;  /* 0x000c3c0001137983 */ /* 0x000ea20000300800 */
[----:B------:R-:W-:Y:S01]  /*88e80*/  STL [R1+0x43c8], R22 ;  /* 0x0043c81601007387 */ /* 0x000fe20000100800 */
[----:B------:R-:W3:Y:S02]  /*88e90*/  LDL.64 R20, [R1+0x730] ;  /* 0x0007300001147983 */ /* 0x000ee40000100a00 */
[----:B------:R-:W-:-:S02]  /*88ea0*/  IMAD.MOV.U32 R13, RZ, RZ, R23 ;  /* 0x000000ffff0d7224 */ /* 0x000fc400078e0017 */
[----:B------:R-:W-:-:S07]  /*88eb0*/  IMAD.MOV.U32 R12, RZ, RZ, R28 ;  /* 0x000000ffff0c7224 */ /* 0x000fce00078e001c */
[C---:B------:R-:W-:Y:S01]  /*88ec0*/  HMMA.16816.F32.BF16 R12, R8.reuse, R12, R24 ;  /* 0x0000000c080c723c */ /* 0x040fe20000041818 */
[----:B---3--:R0:W-:Y:S04]  /*88ed0*/  STL.64 [R1+0x44f0], R20 ;  /* 0x0044f01401007387 */ /* 0x0081e80000100a00 */
[----:B0-----:R-:W3:Y:S01]  /*88ee0*/  LDL.LU R20, [R1+0xc00] ;  /* 0x000c000001147983 */ /* 0x001ee20000300800 */
[----:B------:R-:W3:Y:S02]  /*88ef0*/  LDL.LU R21, [R1+0xc04] ;  /* 0x000c040001157983 */ /* 0x000ee40000300800 */
[----:B------:R-:W3:Y:S02]  /*88f00*/  LDL.LU R22, [R1+0xc08] ;  /* 0x000c080001167983 */ /* 0x000ee40000300800 */
[----:B------:R-:W3:Y:S01]  /*88f10*/  LDL.LU R23, [R1+0xc0c] ;  /* 0x000c0c0001177983 */ /* 0x000ee20000300800 */
[----:B------:R-:W-:Y:S01]  /*88f20*/  STL.64 [R1+0x4370], R6 ;  /* 0x0043700601007387 */ /* 0x000fe20000100a00 */
[----:B------:R0:W-:Y:S03]  /*88f30*/  STL.64 [R1+0x4368], R4 ;  /* 0x0043680401007387 */ /* 0x0001e60000100a00 */
[----:B0-----:R-:W4:Y:S04]  /*88f40*/  LDL.64 R4, [R1+0x6f0] ;  /* 0x0006f00001047983 */ /* 0x001f280000100a00 */
[----:B----4-:R0:W-:Y:S04]  /*88f50*/  STL.64 [R1+0x44d0], R4 ;  /* 0x0044d00401007387 */ /* 0x0101e80000100a00 */
[----:B0-----:R-:W4:Y:S01]  /*88f60*/  LDL.LU R4, [R1+0xbc0] ;  /* 0x000bc00001047983 */ /* 0x001f220000300800 */
[----:B------:R-:W4:Y:S02]  /*88f70*/  LDL.LU R5, [R1+0xbc4] ;  /* 0x000bc40001057983 */ /* 0x000f240000300800 */
[----:B------:R-:W4:Y:S02]  /*88f80*/  LDL.LU R6, [R1+0xbc8] ;  /* 0x000bc80001067983 */ /* 0x000f240000300800 */
[----:B------:R-:W4:Y:S01]  /*88f90*/  LDL.LU R7, [R1+0xbcc] ;  /* 0x000bcc0001077983 */ /* 0x000f220000300800 */
[----:B------:R-:W2:Y:S01]  /*88fa0*/  LDL.LU.64 R26, [R1+0x4540] ;  /* 0x00454000011a7983 */ /* 0x000ea20000300a00 */
[----:B------:R-:W2:Y:S02]  /*88fb0*/  LDL.LU.64 R24, [R1+0x4538] ;  /* 0x0045380001187983 */ /* 0x000ea40000300a00 */
[----:B------:R0:W-:Y:S02]  /*88fc0*/  STL.64 [R1+0x1130], R12 ;  /* 0x0011300c01007387 */ /* 0x0001e40000100a00 */
[----:B------:R2:W-:Y:S01]  /*88fd0*/  STL.64 [R1+0x1138], R14 ;  /* 0x0011380e01007387 */ /* 0x0005e20000100a00 */
[----:B0-----:R-:W2:Y:S02]  /*88fe0*/  LDL.LU.64 R12, [R1+0x4530] ;  /* 0x00453000010c7983 */ /* 0x001ea40000300a00 */
[C---:B--2---:R-:W-:Y:S02]  /*88ff0*/  HMMA.16816.F32.BF16 R12, R8.reuse, R12, R24 ;  /* 0x0000000c080c723c */ /* 0x044fe40000041818 */
[----:B------:R-:W2:Y:S11]  /*89000*/  LDL.LU.64 R24, [R1+0x4528] ;  /* 0x0045280001187983 */ /* 0x000eb60000300a00 */
        /* <DEDUP_REMOVED lines=13> */
[----:B------:R-:W2:Y:S01]  /*890e0*/  LDL.LU.64 R26, [R1+0x4508] ;  /* 0x00450800011a7983 */ /* 0x000ea20000300a00 */
[----:B------:R-:W2:Y:S02]  /*890f0*/  LDL.LU.64 R24, [R1+0x4500] ;  /* 0x0045000001187983 */ /* 0x000ea40000300a00 */
[C---:B--2---:R-:W-:Y:S11]  /*89100*/  HMMA.16816.F32.BF16 R16, R8.reuse, R24, R16 ;  /* 0x000000180810723c */ /* 0x044ff60000041810 */
[----:B------:R-:W-:Y:S11]  /*89110*/  @!UPT UIADD3 URZ, URZ, URZ, URZ ;  /* 0x0000003f3f3ff290 */ /* 0x000ff6000fffe03f */
[----:B------:R-:W-:Y:S01]  /*89120*/  @!UPT UIADD3 URZ, URZ, URZ, URZ ;  /* 0x0000003f3f3ff290 */ /* 0x000fe2000fffe03f */
[----:B------:R0:W-:Y:S01]  /*89130*/  STL.64 [R1+0x1180], R16 ;  /* 0x0011801001007387 */ /* 0x0001e20000100a00 */
[----:B------:R3:W-:Y:S03]  /*89140*/  STL.64 [R1+0x1188], R18 ;  /* 0x0011881201007387 */ /* 0x0007e60000100a00 */
[----:B0-----:R-:W3:Y:S01]  /*89150*/  LDL.LU.64 R16, [R1+0x44f8] ;  /* 0x0044f80001107983 */ /* 0x001ee20000300a00 */
[----:B------:R-:W-:Y:S01]  /*89160*/  STL.64 [R1+0x4418], R24 ;  /* 0x0044181801007387 */ /* 0x000fe20000100a00 */
[C---:B---3--:R-:W-:Y:S02]  /*89170*/  HMMA.16816.F32.BF16 R16, R8.reuse, R16, R20 ;  /* 0x000000100810723c */ /* 0x048fe40000041814 */
        /* <DEDUP_REMOVED lines=11> */
[----:B0-----:R-:W4:Y:S01]  /*89230*/  LDL.LU.64 R16, [R1+0x44d8] ;  /* 0x0044d80001107983 */ /* 0x001f220000300a00 */
[----:B------:R0:W-:Y:S03]  /*89240*/  STL.64 [R1+0x43d0], R20 ;  /* 0x0043d01401007387 */ /* 0x0001e60000100a00 */
[----:B0-----:R-:W2:Y:S01]  /*89250*/  LDL.64 R20, [R1+0x710] ;  /* 0x0007100001147983 */ /* 0x001ea20000100a00 */
[C---:B----4-:R-:W-:Y:S03]  /*89260*/  HMMA.16816.F32.BF16 R16, R8.reuse, R16, R4 ;  /* 0x000000100810723c */ /* 0x050fe60000041804 */
[----:B------:R-:W3:Y:S11]  /*89270*/  LDL.LU.64 R4, [R1+0x44d0] ;  /* 0x0044d00001047983 */ /* 0x000ef60000300a00 */
[----:B------:R-:W-:Y:S09]  /*89280*/  @!UPT UIADD3 URZ, URZ, URZ, URZ ;  /* 0x0000003f3f3ff290 */ /* 0x000ff2000fffe03f */
[----:B------:R-:W-:Y:S01]  /*89290*/  STL.64 [R1+0x11b0], R16 ;  /* 0x0011b01001007387 */ /* 0x000fe20000100a00 */
[----:B------:R0:W-:Y:S03]  /*892a0*/  STL.64 [R1+0x11b8], R18 ;  /* 0x0011b81201007387 */ /* 0x0001e60000100a00 */
[----:B0-----:R-:W4:Y:S01]  /*892b0*/  LDL.LU.64 R18, [R1+0x44c8] ;  /* 0x0044c80001127983 */ /* 0x001f220000300a00 */
[----:B------:R-:W4:Y:S02]  /*892c0*/  LDL.LU.64 R16, [R1+0x44c0] ;  /* 0x0044c00001107983 */ /* 0x000f240000300a00 */
[----:B--2---:R-:W-:Y:S02]  /*892d0*/  IMAD.MOV.U32 R7, RZ, RZ, R20 ;  /* 0x000000ffff077224 */ /* 0x004fe400078e0014 */
[----:B------:R-:W-:Y:S01]  /*892e0*/  IMAD.MOV.U32 R6, RZ, RZ, R21 ;  /* 0x000000ffff067224 */ /* 0x000fe200078e0015 */
[----:B----4-:R-:W-:Y:S11]  /*892f0*/  HMMA.16816.F32.BF16 R16, R8, R20, R16 ;  /* 0x000000140810723c */ /* 0x010ff60000041810 */
[----:B------:R-:W-:Y:S11]  /*89300*/  @!UPT UIADD3 URZ, URZ, URZ, URZ ;  /* 0x0000003f3f3ff290 */ /* 0x000ff6000fffe03f */
[----:B------:R-:W-:Y:S01]  /*89310*/  @!UPT UIADD3 URZ, URZ, URZ, URZ ;  /* 0x0000003f3f3ff290 */ /* 0x000fe2000fffe03f */
[----:B------:R-:W-:Y:S01]  /*89320*/  STL.64 [R1+0x11c0], R16 ;  /* 0x0011c01001007387 */ /* 0x000fe20000100a00 */
[----:B------:R0:W-:Y:S03]  /*89330*/  STL.64 [R1+0x11c8], R18 ;  /* 0x0011c81201007387 */ /* 0x0001e60000100a00 */
[----:B0-----:R-:W2:Y:S01]  /*89340*/  LDL.LU.64 R18, [R1+0x44b8] ;  /* 0x0044b80001127983 */ /* 0x001ea20000300a00 */
[----:B------:R-:W2:Y:S02]  /*89350*/  LDL.LU.64 R16, [R1+0x44b0] ;  /* 0x0044b00001107983 */ /* 0x000ea40000300a00 */
[----:B------:R-:W4:Y:S02]  /*89360*/  LDL.LU R20, [R1+0xa00] ;  /* 0x000a000001147983 */ /* 0x000f240000300800 */
[----:B------:R-:W4:Y:S01]  /*89370*/  LDL.LU R21, [R1+0xa04] ;  /* 0x000a040001157983 */ /* 0x000f220000300800 */
[----:B------:R-:W2:Y:S01]  /*89380*/  LDL.LU R22, [R1+0xa08] ;  /* 0x000a080001167983 */ /* 0x000ea20000300800 */
[----:B------:R-:W2:Y:S03]  /*89390*/  LDL.LU R23, [R1+0xa0c] ;  /* 0x000a0c0001177983 */ /* 0x000ea60000300800 */
[----:B--2---:R-:W-:Y:S01]  /*893a0*/  STL.64 [R1+0x43e0], R22 ;  /* 0x0043e01601007387 */ /* 0x004fe20000100a00 */
[----:B----4-:R0:W-:Y:S02]  /*893b0*/  STL.64 [R1+0x43d8], R20 ;  /* 0x0043d81401007387 */ /* 0x0101e40000100a00 */
[----:B0-----:R-:W-:-:S02]  /*893c0*/  IMAD.MOV.U32 R20, RZ, RZ, R15 ;  /* 0x000000ffff147224 */ /* 0x001fc400078e000f */
[----:B------:R-:W-:-:S05]  /*893d0*/  IMAD.MOV.U32 R21, RZ, RZ, R14 ;  /* 0x000000ffff157224 */ /* 0x000fca00078e000e */
[----:B------:R0:W-:Y:S04]  /*893e0*/  STL.64 [R1+0x43f8], R20 ;  /* 0x0043f81401007387 */ /* 0x0001e80000100a00 */
[----:B0-----:R-:W3:Y:S01]  /*893f0*/  LDL.LU R20, [R1+0xb40] ;  /* 0x000b400001147983 */ /* 0x001ee20000300800 */
[----:B------:R-:W3:Y:S02]  /*89400*/  LDL.LU R21, [R1+0xb44] ;  /* 0x000b440001157983 */ /* 0x000ee40000300800 */
[----:B------:R-:W3:Y:S02]  /*89410*/  LDL.LU R22, [R1+0xb48] ;  /* 0x000b480001167983 */ /* 0x000ee40000300800 */
[----:B------:R-:W3:Y:S01]  /*89420*/  LDL.LU R23, [R1+0xb4c] ;  /* 0x000b4c0001177983 */ /* 0x000ee20000300800 */
[----:B------:R-:W-:Y:S01]  /*89430*/  HMMA.16816.F32.BF16 R12, R8, R12, R16 ;  /* 0x0000000c080c723c */ /* 0x000fe20000041810 */
[----:B------:R-:W2:Y:S06]  /*89440*/  LDL.LU.64 R18, [R1+0x44a8] ;  /* 0x0044a80001127983 */ /* 0x000eac0000300a00 */
[----:B------:R-:W-:-:S02]  /*89450*/  IMAD.MOV.U32 R16, RZ, RZ, R27 ;  /* 0x000000ffff107224 */ /* 0x000fc400078e001b */
[----:B------:R-:W-:Y:S11]  /*89460*/  IMAD.MOV.U32 R17, RZ, RZ, R26 ;  /* 0x000000ffff117224 */ /* 0x000ff600078e001a */
[----:B------:R-:W-:Y:S03]  /*89470*/  @!UPT UIADD3 URZ, URZ, URZ, URZ ;  /* 0x0000003f3f3ff290 */ /* 0x000fe6000fffe03f */
[----:B------:R-:W-:Y:S01]  /*89480*/  STL.64 [R1+0x12e0], R12 ;  /* 0x0012e00c01007387 */ /* 0x000fe20000100a00 */
[----:B------:R0:W-:Y:S03]  /*89490*/  STL.64 [R1+0x12e8], R14 ;  /* 0x0012e80e01007387 */ /* 0x0001e60000100a00 */
[----:B0-----:R-:W4:Y:S01]  /*894a0*/  LDL.LU.64 R14, [R1+0x44a0] ;  /* 0x0044a000010e7983 */ /* 0x001f220000300a00 */
[----:B------:R-:W4:Y:S01]  /*894b0*/  LDL.LU.64 R12, [R1+0x4498] ;  /* 0x00449800010c7983 */ /* 0x000f220000300a00 */
[----:B---3--:R-:W-:Y:S11]  /*894c0*/  HMMA.16816.F32.BF16 R8, R8, R4, R20 ;  /* 0x000000040808723c */ /* 0x008ff60000041814 */
[----:B------:R-:W-:Y:S11]  /*894d0*/  @!UPT UIADD3 URZ, URZ, URZ, URZ ;  /* 0x0000003f3f3ff290 */ /* 0x000ff6000fffe03f */
[----:B------:R-:W-:Y:S01]  /*894e0*/  @!UPT UIADD3 URZ, URZ, URZ, URZ ;  /* 0x0000003f3f3ff290 */ /* 0x000fe2000fffe03f */
[----:B------:R0:W-:Y:S01]  /*894f0*/  STL.64 [R1+0x12d0], R8 ;  /* 0x0012d00801007387 */ /* 0x0001e20000100a00 */
[----:B------:R1:W-:Y:S02]  /*89500*/  STL.64 [R1+0x12d8], R10 ;  /* 0x0012d80a01007387 */ /* 0x0003e40000100a00 */
[----:B------:R2:W-:Y:S01]  /*89510*/  STL.64 [R1+0x4438], R16 ;  /* 0x0044381001007387 */ /* 0x0005e20000100a00 */
[----:B0-----:R-:W3:Y:S01]  /*89520*/  LDL.LU R8, [R1+0xa90] ;  /* 0x000a900001087983 */ /* 0x001ee20000300800 */
[----:B------:R-:W3:Y:S02]  /*89530*/  LDL.LU R9, [R1+0xa94] ;  /* 0x000a940001097983 */ /* 0x000ee40000300800 */
[----:B-1----:R-:W3:Y:S02]  /*89540*/  LDL.LU R10, [R1+0xa98] ;  /* 0x000a9800010a7983 */ /* 0x002ee40000300800 */
[----:B------:R-:W3:Y:S02]  /*89550*/  LDL.LU R11, [R1+0xa9c] ;  /* 0x000a9c00010b7983 */ /* 0x000ee40000300800 */
[----:B--2---:R-:W-:-:S02]  /*89560*/  IMAD.MOV.U32 R16, RZ, RZ, R19 ;  /* 0x000000ffff107224 */ /* 0x004fc400078e0013 */
[----:B------:R-:W-:-:S05]  /*89570*/  IMAD.MOV.U32 R17, RZ, RZ, R18 ;  /* 0x000000ffff117224 */ /* 0x000fca00078e0012 */
[----:B------:R-:W-:Y:S04]  /*89580*/  STL.64 [R1+0x4450], R16 ;  /* 0x0044501001007387 */ /* 0x000fe80000100a00 */
[----:B---3--:R-:W-:Y:S01]  /*89590*/  STL.64 [R1+0x4430], R10 ;  /* 0x0044300a01007387 */ /* 0x008fe20000100a00 */
[----:B------:R0:W-:Y:S03]  /*895a0*/  STL.64 [R1+0x4428], R8 ;  /* 0x0044280801007387 */ /* 0x0001e60000100a00 */
[----:B0-----:R-:W2:Y:S01]  /*895b0*/  LDL.LU R8, [R1+0xab0] ;  /* 0x000ab00001087983 */ /* 0x001ea20000300800 */
[----:B------:R-:W2:Y:S02]  /*895c0*/  LDL.LU R9, [R1+0xab4] ;  /* 0x000ab40001097983 */ /* 0x000ea40000300800 */
[----:B------:R-:W3:Y:S02]  /*895d0*/  LDL.LU R10, [R1+0xab8] ;  /* 0x000ab800010a7983 */ /* 0x000ee40000300800 */
[----:B------:R-:W3:Y:S01]  /*895e0*/  LDL.LU R11, [R1+0xabc] ;  /* 0x000abc00010b7983 */ /* 0x000ee20000300800 */
[----:B------:R-:W2:Y:S04]  /*895f0*/  LDL.64 R16, [R1+0x7c0] ;  /* 0x0007c00001107983 */ /* 0x000ea80000100a00 */
[----:B--2---:R0:W-:Y:S02]  /*89600*/  STL.64 [R1+0x4468], R16 ;  /* 0x0044681001007387 */ /* 0x0041e40000100a00 */
[----:B0-----:R-:W-:-:S02]  /*89610*/  IMAD.MOV.U32 R16, RZ, RZ, R3 ;  /* 0x000000ffff107224 */ /* 0x001fc400078e0003 */
[----:B------:R-:W-:-:S05]  /*89620*/  IMAD.MOV.U32 R17, RZ, RZ, R2 ;  /* 0x000000ffff117224 */ /* 0x000fca00078e0002 */
[----:B------:R0:W-:Y:S04]  /*89630*/  STL.64 [R1+0x4480], R16 ;  /* 0x0044801001007387 */ /* 0x0001e80000100a00 */
[----:B0-----:R-:W4:Y:S01]  /*89640*/  LDL.64 R16, [R1+0x7e0] ;  /* 0x0007e00001107983 */ /* 0x001f220000100a00 */
[----:B---3--:R-:W-:Y:S02]  /*89650*/  STL.64 [R1+0x4448], R10 ;  /* 0x0044480a01007387 */ /* 0x008fe40000100a00 */
[----:B------:R0:W-:Y:S02]  /*89660*/  STL.64 [R1+0x4440], R8 ;  /* 0x0044400801007387 */ /* 0x0001e40000100a00 */
        /* <DEDUP_REMOVED lines=26> */
[----:B------:R-:W3:Y:S01]  /*89810*/  LDL.64 R20, [R1+0x770] ;  /* 0x0007700001147983 */ /* 0x000ee20000100a00 */
[C---:B----4-:R-:W-:Y:S03]  /*89820*/  HMMA.16816.F32.BF16 R8, R12.reuse, R16, R8 ;  /* 0x000000100c08723c */ /* 0x050fe60000041808 */
[----:B---3--:R0:W-:Y:S04]  /*89830*/  STL.64 [R1+0x4410], R20 ;  /* 0x0044101401007387 */ /* 0x0081e80000100a00 */
[----:B0-----:R-:W2:Y:S01]  /*89840*/  LDL.64 R20, [R1+0x780] ;  /* 0x0007800001147983 */ /* 0x001ea20000100a00 */
[----:B------:R0:W-:Y:S11]  /*89850*/  STL.64 [R1+0x4380], R4 ;  /* 0x0043800401007387 */ /* 0x0001f60000100a00 */
[----:B------:R-:W-:Y:S04]  /*89860*/  @!UPT UIADD3 URZ, URZ, URZ, URZ ;  /* 0x0000003f3f3ff290 */ /* 0x000fe8000fffe03f */
[----:B------:R-:W-:Y:S01]  /*89870*/  STL.64 [R1+0x14d0], R8 ;  /* 0x0014d00801007387 */ /* 0x000fe20000100a00 */
[----:B------:R1:W-:Y:S02]  /*89880*/  STL.64 [R1+0x14d8], R10 ;  /* 0x0014d80a01007387 */ /* 0x0003e40000100a00 */
[----:B0-----:R-:W-:Y:S02]  /*89890*/  IMAD.MOV.U32 R5, RZ, RZ, R16 ;  /* 0x000000ffff057224 */ /* 0x001fe400078e0010 */
[----:B------:R-:W-:Y:S01]  /*898a0*/  IMAD.MOV.U32 R4, RZ, RZ, R17 ;  /* 0x000000ffff047224 */ /* 0x000fe200078e0011 */
[----:B-1----:R-:W3:Y:S01]  /*898b0*/  LDL.LU.64 R10, [R1+0x4490] ;  /* 0x00449000010a7983 */ /* 0x002ee20000300a00 */
[----:B------:R-:W3:Y:S02]  /*898c0*/  LDL.LU.64 R8, [R1+0x4488] ;  /* 0x0044880001087983 */ /* 0x000ee40000300a00 */
[----:B------:R-:W3:Y:S02]  /*898d0*/  LDL.LU.64 R16, [R1+0x4480] ;  /* 0x0044800001107983 */ /* 0x000ee40000300a00 */
[----:B------:R-:W-:Y:S01]  /*898e0*/  STL.64 [R1+0x43f0], R6 ;  /* 0x0043f00601007387 */ /* 0x000fe20000100a00 */
[----:B------:R0:W-:Y:S04]  /*898f0*/  STL.64 [R1+0x43e8], R4 ;  /* 0x0043e80401007387 */ /* 0x0001e80000100a00 */
[----:B0-----:R-:W4:Y:S01]  /*89900*/  LDL.LU R4, [R1+0xa20] ;  /* 0x000a200001047983 */ /* 0x001f220000300800 */
[----:B------:R-:W4:Y:S02]  /*89910*/  LDL.LU R5, [R1+0xa24] ;  /* 0x000a240001057983 */ /* 0x000f240000300800 */
[----:B------:R-:W2:Y:S02]  /*89920*/  LDL.LU R6, [R1+0xa28] ;  /* 0x000a280001067983 */ /* 0x000ea40000300800 */
[----:B------:R-:W2:Y:S01]  /*89930*/  LDL.LU R7, [R1+0xa2c] ;  /* 0x000a2c0001077983 */ /* 0x000ea20000300800 */
[C---:B---3--:R-:W-:Y:S01]  /*89940*/  HMMA.16816.F32.BF16 R16, R12.reuse, R16, R8 ;  /* 0x000000100c10723c */ /* 0x048fe20000041808 */
[----:B--2---:R-:W-:Y:S01]  /*89950*/  STL.64 [R1+0x4408], R6 ;  /* 0x0044080601007387 */ /* 0x004fe20000100a00 */
[----:B----4-:R0:W-:Y:S03]  /*89960*/  STL.64 [R1+0x4400], R4 ;  /* 0x0044000401007387 */ /* 0x0101e60000100a00 */
[----:B0-----:R-:W2:Y:S01]  /*89970*/  LDL.LU R4, [R1+0xa60] ;  /* 0x000a600001047983 */ /* 0x001ea20000300800 */
[----:B------:R-:W2:Y:S02]  /*89980*/  LDL.LU R5, [R1+0xa64] ;  /* 0x000a640001057983 */ /* 0x000ea40000300800 */
[----:B------:R-:W2:Y:S02]  /*89990*/  LDL.LU R6, [R1+0xa68] ;  /* 0x000a680001067983 */ /* 0x000ea40000300800 */
[----:B------:R-:W2:Y:S01]  /*899a0*/  LDL.LU R7, [R1+0xa6c] ;  /* 0x000a6c0001077983 */ /* 0x000ea20000300800 */
[----:B------:R-:W3:Y:S01]  /*899b0*/  LDL.LU.64 R10, [R1+0x4478] ;  /* 0x00447800010a7983 */ /* 0x000ee20000300a00 */
[----:B------:R-:W3:Y:S11]  /*899c0*/  LDL.LU.64 R8, [R1+0x4470] ;  /* 0x0044700001087983 */ /* 0x000ef60000300a00 */
[----:B------:R0:W-:Y:S02]  /*899d0*/  STL.64 [R1+0x14e0], R16 ;  /* 0x0014e01001007387 */ /* 0x0001e40000100a00 */
[----:B------:R-:W-:Y:S01]  /*899e0*/  STL.64 [R1+0x14e8], R18 ;  /* 0x0014e81201007387 */ /* 0x000fe20000100a00 */
[----:B0-----:R-:W3:Y:S02]  /*899f0*/  LDL.LU.64 R16, [R1+0x4468] ;  /* 0x0044680001107983 */ /* 0x001ee40000300a00 */
        /* <DEDUP_REMOVED lines=22> */
[----:B0-----:R-:W3:Y:S01]  /*89b60*/  LDL.LU.64 R16, [R1+0x4420] ;  /* 0x0044200001107983 */ /* 0x001ee20000300a00 */
[C---:B------:R-:W-:Y:S08]  /*89b70*/  HMMA.16816.F32.BF16 R24, R12.reuse, R20, R24 ;  /* 0x000000140c18723c */ /* 0x040ff00000041818 */
[----:B---3--:R-:W-:Y:S01]  /*89b80*/  HMMA.16816.F32.BF16 R8, R12, R16, R8 ;  /* 0x000000100c08723c */ /* 0x008fe20000041808 */
[----:B------:R-:W-:Y:S01]  /*89b90*/  STL [R1+0x4310], R17 ;  /* 0x0043101101007387 */ /* 0x000fe20000100800 */
[----:B------:R0:W-:Y:S11]  /*89ba0*/  STL [R1+0x43cc], R16 ;  /* 0x0043cc1001007387 */ /* 0x0001f60000100800 */
[----:B------:R-:W-:Y:S10]  /*89bb0*/  @!UPT UIADD3 URZ, URZ, URZ, URZ ;  /* 0x0000003f3f3ff290 */ /* 0x000ff4000fffe03f */
[----:B------:R-:W-:Y:S01]  /*89bc0*/  STL.64 [R1+0x1520], R8 ;  /* 0x0015200801007387 */ /* 0x000fe20000100a00 */
[----:B------:R-:W-:Y:S02]  /*89bd0*/  STL.64 [R1+0x1528], R10 ;  /* 0x0015280a01007387 */ /* 0x000fe40000100a00 */
[----:B------:R-:W1:Y:S04]  /*89be0*/  LDSM.16.MT88.4 R8, [R0+0x24000] ;  /* 0x024000000008783b */ /* 0x000e680000004200 */
[----:B0-----:R-:W3:Y:S01]  /*89bf0*/  LDL.64 R16, [R1+0x740] ;  /* 0x0007400001107983 */ /* 0x001ee20000100a00 */
[----:B-1----:R-:W-:Y:S01]  /*89c00*/  STL.64 [R1+0x4238], R10 ;  /* 0x0042380a01007387 */ /* 0x002fe20000100a00 */
[----:B------:R0:W-:Y:S03]  /*89c10*/  STL.64 [R1+0x4230], R8 ;  /* 0x0042300801007387 */ /* 0x0001e60000100a00 */
[----:B0-----:R-:W3:Y:S01]  /*89c20*/  LDL.LU R8, [R1+0x9e0] ;  /* 0x0009e00001087983 */ /* 0x001ee20000300800 */
[----:B------:R-:W3:Y:S02]  /*89c30*/  LDL.LU R9, [R1+0x9e4] ;  /* 0x0009e40001097983 */ /* 0x000ee40000300800 */
[----:B------:R-:W3:Y:S02]  /*89c40*/  LDL.LU R10, [R1+0x9e8] ;  /* 0x0009e800010a7983 */ /* 0x000ee40000300800 */
[----:B------:R-:W3:Y:S01]  /*89c50*/  LDL.LU R11, [R1+0x9ec] ;  /* 0x0009ec00010b7983 */ /* 0x000ee20000300800 */
[----:B------:R0:W-:Y:S01]  /*89c60*/  STL.64 [R1+0x1530], R24 ;  /* 0x0015301801007387 */ /* 0x0001e20000100a00 */
[----:B------:R1:W-:Y:S03]  /*89c70*/  STL.64 [R1+0x1538], R26 ;  /* 0x0015381a01007387 */ /* 0x0003e60000100a00 */
[----:B0-----:R-:W4:Y:S01]  /*89c80*/  LDL.LU.64 R24, [R1+0x4418] ;  /* 0x0044180001187983 */ /* 0x001f220000300a00 */
[----:B-1----:R-:W-:-:S02]  /*89c90*/  IMAD.MOV.U32 R27, RZ, RZ, R20 ;  /* 0x000000ffff1b7224 */ /* 0x002fc400078e0014 */
[----:B------:R-:W-:Y:S02]  /*89ca0*/  IMAD.MOV.U32 R26, RZ, RZ, R21 ;  /* 0x000000ffff1a7224 */ /* 0x000fe400078e0015 */
[----:B------:R-:W2:Y:S02]  /*89cb0*/  LDL.LU.64 R20, [R1+0x4410] ;  /* 0x0044100001147983 */ /* 0x000ea40000300a00 */
        /* <DEDUP_REMOVED lines=15> */
[----:B0-----:R-:W4:Y:S01]  /*89db0*/  LDL.LU.64 R22, [R1+0x43e0] ;  /* 0x0043e00001167983 */ /* 0x001f220000300a00 */
[----:B------:R-:W4:Y:S01]  /*89dc0*/  LDL.LU.64 R20, [R1+0x43d8] ;  /* 0x0043d80001147983 */ /* 0x000f220000300a00 */
[C---:B---3--:R-:W-:Y:S08]  /*89dd0*/  HMMA.16816.F32.BF16 R8, R12.reuse, R16, R8 ;  /* 0x000000100c08723c */ /* 0x048ff00000041808 */
[----:B----4-:R-:W-:Y:S11]  /*89de0*/  HMMA.16816.F32.BF16 R20, R12, R24, R20 ;  /* 0x000000180c14723c */ /* 0x010ff60000041814 */
[----:B------:R-:W-:Y:S11]  /*89df0*/  @!UPT UIADD3 URZ, URZ, URZ, URZ ;  /* 0x0000003f3f3ff290 */ /* 0x000ff6000fffe03f */
[----:B------:R-:W-:Y:S01]  /*89e00*/  @!UPT UIADD3 URZ, URZ, URZ, URZ ;  /* 0x0000003f3f3ff290 */ /* 0x000fe2000fffe03f */
[----:B------:R0:W-:Y:S01]  /*89e10*/  STL.64 [R1+0x1570], R20 ;  /* 0x0015701401007387 */ /* 0x0001e20000100a00 */
[----:B------:R-:W-:Y:S03]  /*89e20*/  STL.64 [R1+0x1578], R22 ;  /* 0x0015781601007387 */ /* 0x000fe60000100a00 */
[----:B0-----:R-:W3:Y:S01]  /*89e30*/  LDL.LU.64 R20, [R1+0x43d0] ;  /* 0x0043d00001147983 */ /* 0x001ee20000300a00 */
[----:B------:R0:W-:Y:S02]  /*89e40*/  STL.64 [R1+0x42c8], R24 ;  /* 0x0042c81801007387 */ /* 0x0001e40000100a00 */
[----:B------:R2:W-:Y:S02]  /*89e50*/  STL.64 [R1+0x1590], R8 ;  /* 0x0015900801007387 */ /* 0x0005e40000100a00 */
[----:B------:R-:W-:Y:S01]  /*89e60*/  STL.64 [R1+0x1598], R10 ;  /* 0x0015980a01007387 */ /* 0x000fe20000100a00 */
[----:B------:R-:W-:Y:S01]  /*89e70*/  STL.64 [R1+0x4320], R26 ;  /* 0x0043201a01007387 */ /* 0x000fe20000100a00 */
[----:B0-----:R-:W-:-:S02]  /*89e80*/  IMAD.MOV.U32 R25, RZ, RZ, R16 ;  /* 0x000000ffff197224 */ /* 0x001fc400078e0010 */
[----:B------:R-:W-:Y:S02]  /*89e90*/  IMAD.MOV.U32 R24, RZ, RZ, R17 ;  /* 0x000000ffff187224 */ /* 0x000fe400078e0011 */
[----:B--2---:R-:W-:Y:S02]  /*89ea0*/  IMAD.MOV.U32 R8, RZ, RZ, R5 ;  /* 0x000000ffff087224 */ /* 0x004fe400078e0005 */
[----:B------:R-:W-:Y:S01]  /*89eb0*/  IMAD.MOV.U32 R9, RZ, RZ, R4 ;  /* 0x000000ffff097224 */ /* 0x000fe200078e0004 */
[----:B------:R0:W-:Y:S04]  /*89ec0*/  STL.64 [R1+0x4318], R24 ;  /* 0x0043181801007387 */ /* 0x0001e80000100a00 */
[----:B0-----:R-:W2:Y:S01]  /*89ed0*/  LDL.LU R24, [R1+0x6b0] ;  /* 0x0006b00001187983 */ /* 0x001ea20000300800 */
[----:B------:R-:W2:Y:S02]  /*89ee0*/  LDL.LU R25, [R1+0x6b4] ;  /* 0x0006b40001197983 */ /* 0x000ea40000300800 */
[----:B------:R-:W4:Y:S02]  /*89ef0*/  LDL.LU R26, [R1+0x6b8] ;  /* 0x0006b800011a7983 */ /* 0x000f240000300800 */
[----:B------:R-:W4:Y:S01]  /*89f00*/  LDL.LU R27, [R1+0x6bc] ;  /* 0x0006bc00011b7983 */ /* 0x000f220000300800 */
[----:B------:R0:W-:Y:S04]  /*89f10*/  STL.64 [R1+0x4378], R8 ;  /* 0x0043780801007387 */ /* 0x0001e80000100a00 */
        /* <DEDUP_REMOVED lines=15> */
[----:B------:R0:W-:Y:S02]  /*8a010*/  STL.64 [R1+0x4398], R8 ;  /* 0x0043980801007387 */ /* 0x0001e40000100a00 */
[----:B0-----:R-:W-:-:S02]  /*8a020*/  IMAD.MOV.U32 R8, RZ, RZ, R7 ;  /* 0x000000ffff087224 */ /* 0x001fc400078e0007 */
[----:B------:R-:W-:-:S05]  /*8a030*/  IMAD.MOV.U32 R9, RZ, RZ, R6 ;  /* 0x000000ffff097224 */ /* 0x000fca00078e0006 */
[----:B------:R0:W-:Y:S01]  /*8a040*/  STL.64 [R1+0x43b0], R8 ;  /* 0x0043b00801007387 */ /* 0x0001e20000100a00 */
[----:B------:R-:W2:Y:S03]  /*8a050*/  LDL.64 R4, [R1+0x700] ;  /* 0x0007000001047983 */ /* 0x000ea60000100a00 */
[----:B0-----:R-:W3:Y:S04]  /*8a060*/  LDL.64 R8, [R1+0x720] ;  /* 0x0007200001087983 */ /* 0x001ee80000100a00 */
[----:B--2---:R0:W-:Y:S04]  /*8a070*/  STL.64 [R1+0x43a8], R4 ;  /* 0x0043a80401007387 */ /* 0x0041e80000100a00 */
[----:B0-----:R-:W2:Y:S01]  /*8a080*/  LDL.LU R4, [R1+0x980] ;  /* 0x0009800001047983 */ /* 0x001ea20000300800 */
[----:B------:R-:W2:Y:S02]  /*8a090*/  LDL.LU R5, [R1+0x984] ;  /* 0x0009840001057983 */ /* 0x000ea40000300800 */
[----:B------:R-:W2:Y:S02]  /*8a0a0*/  LDL.LU R6, [R1+0x988] ;  /* 0x0009880001067983 */ /* 0x000ea40000300800 */
[----:B------:R-:W2:Y:S01]  /*8a0b0*/  LDL.LU R7, [R1+0x98c] ;  /* 0x00098c0001077983 */ /* 0x000ea20000300800 */
[----:B---3--:R-:W-:Y:S01]  /*8a0c0*/  HMMA.16816.F32.BF16 R16, R12, R20, R16 ;  /* 0x000000140c10723c */ /* 0x008fe20000041810 */
[----:B--2---:R-:W-:Y:S01]  /*8a0d0*/  STL.64 [R1+0x43c0], R6 ;  /* 0x0043c00601007387 */ /* 0x004fe20000100a00 */
[----:B------:R0:W-:Y:S03]  /*8a0e0*/  STL.64 [R1+0x43b8], R4 ;  /* 0x0043b80401007387 */ /* 0x0001e60000100a00 */
[----:B0-----:R-:W2:Y:S01]  /*8a0f0*/  LDL.LU R4, [R1+0x9a0] ;  /* 0x0009a00001047983 */ /* 0x001ea20000300800 */
[----:B------:R-:W2:Y:S02]  /*8a100*/  LDL.LU R5, [R1+0x9a4] ;  /* 0x0009a40001057983 */ /* 0x000ea40000300800 */
[----:B------:R-:W2:Y:S02]  /*8a110*/  LDL.LU R6, [R1+0x9a8] ;  /* 0x0009a80001067983 */ /* 0x000ea40000300800 */
[----:B------:R-:W2:Y:S01]  /*8a120*/  LDL.LU R7, [R1+0x9ac] ;  /* 0x0009ac0001077983 */ /* 0x000ea20000300800 */
[----:B----4-:R-:W-:Y:S01]  /*8a130*/  STL.64 [R1+0x4330], R26 ;  /* 0x0043301a01007387 */ /* 0x010fe20000100a00 */
[----:B------:R0:W-:Y:S02]  /*8a140*/  STL.64 [R1+0x4328], R24 ;  /* 0x0043281801007387 */ /* 0x0001e40000100a00 */
[----:B0-----:R-:W-:-:S02]  /*8a150*/  IMAD.MOV.U32 R24, RZ, RZ, R3 ;  /* 0x000000ffff187224 */ /* 0x001fc400078e0003 */
[----:B------:R-:W-:-:S05]  /*8a160*/  IMAD.MOV.U32 R25, RZ, RZ, R2 ;  /* 0x000000ffff197224 */ /* 0x000fca00078e0002 */
[----:B------:R0:W-:Y:S04]  /*8a170*/  STL.64 [R1+0x4348], R24 ;  /* 0x0043481801007387 */ /* 0x0001e80000100a00 */
[----:B0-----:R-:W3:Y:S01]  /*8a180*/  LDL.64 R24, [R1+0x7d0] ;  /* 0x0007d00001187983 */ /* 0x001ee20000100a00 */
[----:B------:R0:W-:Y:S02]  /*8a190*/  STL.64 [R1+0x15b0], R16 ;  /* 0x0015b01001007387 */ /* 0x0001e40000100a00 */
[----:B------:R-:W-:Y:S01]  /*8a1a0*/  STL.64 [R1+0x15b8], R18 ;  /* 0x0015b81201007387 */ /* 0x000fe20000100a00 */
[----:B0-----:R-:W4:Y:S01]  /*8a1b0*/  LDL.LU R16, [R1+0x43cc] ;  /* 0x0043cc0001107983 */ /* 0x001f220000300800 */
[----:B------:R-:W-:Y:S02]  /*8a1c0*/  IMAD.MOV.U32 R17, RZ, RZ, R20 ;  /* 0x000000ffff117224 */ /* 0x000fe400078e0014 */
[----:B------:R-:W2:Y:S03]  /*8a1d0*/  LDL.LU R22, [R1+0x43c8] ;  /* 0x0043c80001167983 */ /* 0x000ea60000300800 */
[----:B----4-:R0:W-:Y:S04]  /*8a1e0*/  STL.64 [R1+0x4350], R16 ;  /* 0x0043501001007387 */ /* 0x0101e80000100a00 */
[----:B0-----:R-:W4:Y:S01]  /*8a1f0*/  LDL.LU R16, [R1+0x6d0] ;  /* 0x0006d00001107983 */ /* 0x001f220000300800 */
[----:B------:R-:W4:Y:S02]  /*8a200*/  LDL.LU R17, [R1+0x6d4] ;  /* 0x0006d40001117983 */ /* 0x000f240000300800 */
[----:B------:R-:W3:Y:S02]  /*8a210*/  LDL.LU R18, [R1+0x6d8] ;  /* 0x0006d80001127983 */ /* 0x000ee40000300800 */
[----:B------:R-:W3:Y:S01]  /*8a220*/  LDL.LU R19, [R1+0x6dc] ;  /* 0x0006dc0001137983 */ /* 0x000ee20000300800 */
[----:B--2---:R-:W-:Y:S01]  /*8a230*/  HMMA.16816.F32.BF16 R4, R12, R8, R4 ;  /* 0x000000080c04723c */ /* 0x004fe20000041804 */
[----:B------:R-:W-:-:S02]  /*8a240*/  IMAD.MOV.U32 R23, RZ, RZ, R21 ;  /* 0x000000ffff177224 */ /* 0x000fc400078e0015 */
[----:B------:R-:W-:Y:S02]  /*8a250*/  IMAD.MOV.U32 R21, RZ, RZ, R8 ;  /* 0x000000ffff157224 */ /* 0x000fe400078e0008 */
[----:B------:R-:W-:Y:S01]  /*8a260*/  IMAD.MOV.U32 R20, RZ, RZ, R9 ;  /* 0x000000ffff147224 */ /* 0x000fe200078e0009 */
[----:B---3--:R-:W-:Y:S01]  /*8a270*/  STL.64 [R1+0x4360], R18 ;  /* 0x0043601201007387 */ /* 0x008fe20000100a00 */
[----:B----4-:R0:W-:Y:S03]  /*8a280*/  STL.64 [R1+0x4358], R16 ;  /* 0x0043581001007387 */ /* 0x0101e60000100a00 */
[----:B0-----:R-:W2:Y:S01]  /*8a290*/  LDL.LU R16, [R1+0x6e0] ;  /* 0x0006e00001107983 */ /* 0x001ea20000300800 */
[----:B------:R-:W2:Y:S02]  /*8a2a0*/  LDL.LU R17, [R1+0x6e4] ;  /* 0x0006e40001117983 */ /* 0x000ea40000300800 */
[----:B------:R-:W2:Y:S02]  /*8a2b0*/  LDL.LU R18, [R1+0x6e8] ;  /* 0x0006e80001127983 */ /* 0x000ea40000300800 */
[----:B------:R-:W2:Y:S08]  /*8a2c0*/  LDL.LU R19, [R1+0x6ec] ;  /* 0x0006ec0001137983 */ /* 0x000eb00000300800 */
[----:B------:R-:W-:Y:S01]  /*8a2d0*/  STL.64 [R1+0x1650], R4 ;  /* 0x0016500401007387 */ /* 0x000fe20000100a00 */
[----:B------:R0:W-:Y:S03]  /*8a2e0*/  STL.64 [R1+0x1658], R6 ;  /* 0x0016580601007387 */ /* 0x0001e60000100a00 */
[----:B0-----:R-:W3:Y:S01]  /*8a2f0*/  LDL.LU.64 R6, [R1+0x43c0] ;  /* 0x0043c00001067983 */ /* 0x001ee20000300a00 */
[----:B------:R-:W3:Y:S02]  /*8a300*/  LDL.LU.64 R4, [R1+0x43b8] ;  /* 0x0043b80001047983 */ /* 0x000ee40000300a00 */
[----:B------:R-:W3:Y:S02]  /*8a310*/  LDL.LU.64 R8, [R1+0x43b0] ;  /* 0x0043b00001087983 */ /* 0x000ee40000300a00 */
[----:B------:R-:W-:Y:S01]  /*8a320*/  STL.64 [R1+0x4340], R22 ;  /* 0x0043401601007387 */ /* 0x000fe20000100a00 */
[----:B------:R0:W-:Y:S04]  /*8a330*/  STL.64 [R1+0x4338], R20 ;  /* 0x0043381401007387 */ /* 0x0001e80000100a00 */
[----:B0-----:R-:W4:Y:S01]  /*8a340*/  LDL.LU R20, [R1+0x6c0] ;  /* 0x0006c00001147983 */ /* 0x001f220000300800 */
[----:B------:R-:W4:Y:S02]  /*8a350*/  LDL.LU R21, [R1+0x6c4] ;  /* 0x0006c40001157983 */ /* 0x000f240000300800 */
[----:B------:R-:W4:Y:S02]  /*8a360*/  LDL.LU R22, [R1+0x6c8] ;  /* 0x0006c80001167983 */ /* 0x000f240000300800 */
[----:B------:R-:W4:Y:S01]  /*8a370*/  LDL.LU R23, [R1+0x6cc] ;  /* 0x0006cc0001177983 */ /* 0x000f220000300800 */
[C---:B---3--:R-:W-:Y:S01]  /*8a380*/  HMMA.16816.F32.BF16 R8, R12.reuse, R8, R4 ;  /* 0x000000080c08723c */ /* 0x048fe20000041804 */
[----:B------:R-:W3:Y:S11]  /*8a390*/  LDL.LU.64 R4, [R1+0x43a8] ;  /* 0x0043a80001047983 */ /* 0x000ef60000300a00 */
[----:B------:R-:W-:Y:S11]  /*8a3a0*/  @!UPT UIADD3 URZ, URZ, URZ, URZ ;  /* 0x0000003f3f3ff290 */ /* 0x000ff6000fffe03f */
[----:B------:R-:W-:Y:S01]  /*8a3b0*/  STL.64 [R1+0x1640], R8 ;  /* 0x0016400801007387 */ /* 0x000fe20000100a00 */
[----:B------:R0:W-:Y:S03]  /*8a3c0*/  STL.64 [R1+0x1648], R10 ;  /* 0x0016480a01007387 */ /* 0x0001e60000100a00 */
[----:B0-----:R-:W2:Y:S01]  /*8a3d0*/  LDL.LU.64 R10, [R1+0x43a0] ;  /* 0x0043a000010a7983 */ /* 0x001ea20000300a00 */
[----:B------:R-:W2:Y:S02]  /*8a3e0*/  LDL.LU.64 R8, [R1+0x4398] ;  /* 0x0043980001087983 */ /* 0x000ea40000300a00 */
[----:B---3--:R-:W-:Y:S02]  /*8a3f0*/  IMAD.MOV.U32 R27, RZ, RZ, R4 ;  /* 0x000000ffff1b7224 */ /* 0x008fe400078e0004 */
[----:B------:R-:W-:Y:S01]  /*8a400*/  IMAD.MOV.U32 R26, RZ, RZ, R5 ;  /* 0x000000ffff1a7224 */ /* 0x000fe200078e0005 */
        /* <DEDUP_REMOVED lines=8> */
[----:B--2---:R-:W-:Y:S01]  /*8a490*/  HMMA.16816.F32.BF16 R12, R12, R4, R8 ;  /* 0x000000040c0c723c */ /* 0x004fe20000041808 */
[----:B------:R-:W2:Y:S01]  /*8a4a0*/  LDL.LU.64 R8, [R1+0x4378] ;  /* 0x0043780001087983 */ /* 0x000ea20000300a00 */
[----:B------:R-:W-:-:S02]  /*8a4b0*/  IMAD.MOV.U32 R3, RZ, RZ, R4 ;  /* 0x000000ffff037224 */ /* 0x000fc400078e0004 */
[----:B------:R-:W-:Y:S11]  /*8a4c0*/  IMAD.MOV.U32 R2, RZ, RZ, R5 ;  /* 0x000000ffff027224 */ /* 0x000ff600078e0005 */
[----:B------:R-:W-:Y:S08]  /*8a4d0*/  @!UPT UIADD3 URZ, URZ, URZ, URZ ;  /* 0x0000003f3f3ff290 */ /* 0x000ff0000fffe03f */
[----:B------:R0:W-:Y:S01]  /*8a4e0*/  STL.64 [R1+0x1620], R12 ;  /* 0x0016200c01007387 */ /* 0x0001e20000100a00 */
[----:B------:R-:W-:Y:S02]  /*8a4f0*/  STL.64 [R1+0x1628], R14 ;  /* 0x0016280e01007387 */ /* 0x000fe40000100a00 */
[----:B------:R-:W2:Y:S02]  /*8a500*/  LDL.LU.64 R6, [R1+0x4370] ;  /* 0x0043700001067983 */ /* 0x000ea40000300a00 */
[----:B------:R-:W2:Y:S01]  /*8a510*/  LDL.LU.64 R4, [R1+0x4368] ;  /* 0x0043680001047983 */ /* 0x000ea20000300a00 */
[----:B0-----:R-:W3:Y:S01]  /*8a520*/  LDL.64 R12, [R1+0x7a0] ;  /* 0x0007a000010c7983 */ /* 0x001ee20000100a00 */
[----:B--2---:R-:W-:Y:S03]  /*8a530*/  HMMA.16816.F32.BF16 R8, R4, R8, R16 ;  /* 0x000000080408723c */ /* 0x004fe60000041810 */
[----:B------:R-:W2:Y:S01]  /*8a540*/  LDL.LU.64 R18, [R1+0x4360] ;  /* 0x0043600001127983 */ /* 0x000ea20000300a00 */
[----:B------:R-:W2:Y:S11]  /*8a550*/  LDL.LU.64 R16, [R1+0x4358] ;  /* 0x0043580001107983 */ /* 0x000eb60000300a00 */
[----:B------:R-:W-:Y:S08]  /*8a560*/  @!UPT UIADD3 URZ, URZ, URZ, URZ ;  /* 0x0000003f3f3ff290 */ /* 0x000ff0000fffe03f */
        /* <DEDUP_REMOVED lines=9> */
[----:B------:R-:W-:-:S05]  /*8a600*/  IMAD.MOV.U32 R9, RZ, RZ, R26 ;  /* 0x000000ffff097224 */ /* 0x000fca00078e001a */
[----:B------:R0:W-:Y:S04]  /*8a610*/  STL.64 [R1+0x4260], R8 ;  /* 0x0042600801007387 */ /* 0x0001e80000100a00 */
[----:B0-----:R-:W2:Y:S01]  /*8a620*/  LDL.64 R8, [R1+0x710] ;  /* 0x0007100001087983 */ /* 0x001ea20000100a00 */
[C---:B------:R-:W-:Y:S03]  /*8a630*/  HMMA.16816.F32.BF16 R16, R4.reuse, R24, R16 ;  /* 0x000000180410723c */ /* 0x040fe60000041810 */
[----:B--2---:R0:W-:Y:S04]  /*8a640*/  STL.64 [R1+0x4278], R8 ;  /* 0x0042780801007387 */ /* 0x0041e80000100a00 */
[----:B0-----:R-:W2:Y:S04]  /*8a650*/  LDL R8, [R1+0x7b0] ;  /* 0x0007b00001087983 */ /* 0x001ea80000100800 */
[----:B------:R-:W2:Y:S11]  /*8a660*/  LDL R9, [R1+0x7b4] ;  /* 0x0007b40001097983 */ /* 0x000eb60000100800 */
[----:B------:R-:W-:Y:S01]  /*8a670*/  @!UPT UIADD3 URZ, URZ, URZ, URZ ;  /* 0x0000003f3f3ff290 */ /* 0x000fe2000fffe03f */
[----:B------:R0:W-:Y:S02]  /*8a680*/  STL.64 [R1+0x1850], R16 ;  /* 0x0018501001007387 */ /* 0x0001e40000100a00 */
[----:B------:R1:W-:Y:S01]  /*8a690*/  STL.64 [R1+0x1858], R18 ;  /* 0x0018581201007387 */ /* 0x0003e20000100a00 */
[----:B0-----:R-:W2:Y:S01]  /*8a6a0*/  LDL.LU.64 R16, [R1+0x4350] ;  /* 0x0043500001107983 */ /* 0x001ea20000300a00 */
[----:B-1----:R-:W-:Y:S02]  /*8a6b0*/  IMAD.MOV.U32 R19, RZ, RZ, R24 ;  /* 0x000000ffff137224 */ /* 0x002fe400078e0018 */
[----:B------:R-:W-:Y:S02]  /*8a6c0*/  IMAD.MOV.U32 R18, RZ, RZ, R25 ;  /* 0x000000ffff127224 */ /* 0x000fe400078e0019 */
[----:B------:R-:W4:Y:S02]  /*8a6d0*/  LDL.LU.64 R24, [R1+0x4348] ;  /* 0x0043480001187983 */ /* 0x000f240000300a00 */
[C---:B----4-:R-:W-:Y:S02]  /*8a6e0*/  HMMA.16816.F32.BF16 R24, R4.reuse, R24, R20 ;  /* 0x000000180418723c */ /* 0x050fe40000041814 */
[----:B------:R-:W4:Y:S01]  /*8a6f0*/  LDL.LU.64 R22, [R1+0x4340] ;  /* 0x0043400001167983 */ /* 0x000f220000300a00 */
[----:B------:R-:W2:Y:S11]  /*8a700*/  LDL.LU.64 R20, [R1+0x4338] ;  /* 0x0043380001147983 */ /* 0x000eb60000300a00 */
[----:B------:R-:W-:Y:S09]  /*8a710*/  @!UPT UIADD3 URZ, URZ, URZ, URZ ;  /* 0x0000003f3f3ff290 */ /* 0x000ff2000fffe03f */
[----:B------:R-:W-:Y:S01]  /*8a720*/  STL.64 [R1+0x1870], R24 ;  /* 0x0018701801007387 */ /* 0x000fe20000100a00 */
[----:B------:R0:W-:Y:S03]  /*8a730*/  STL.64 [R1+0x1878], R26 ;  /* 0x0018781a01007387 */ /* 0x0001e60000100a00 */
[----:B0-----:R-:W2:Y:S01]  /*8a740*/  LDL.LU.64 R26, [R1+0x4330] ;  /* 0x00433000011a7983 */ /* 0x001ea20000300a00 */
[----:B------:R-:W2:Y:S02]  /*8a750*/  LDL.LU.64 R24, [R1+0x4328] ;  /* 0x0043280001187983 */ /* 0x000ea40000300a00 */
[----:B--2---:R-:W-:Y:S01]  /*8a760*/  HMMA.16816.F32.BF16 R8, R4, R8, R24 ;  /* 0x000000080408723c */ /* 0x004fe20000041818 */
        /* <DEDUP_REMOVED lines=8> */
[----:B0-----:R-:W2:Y:S01]  /*8a7f0*/  LDL.LU R8, [R1+0x6a0] ;  /* 0x0006a00001087983 */ /* 0x001ea20000300800 */
[----:B------:R-:W2:Y:S02]  /*8a800*/  LDL.LU R9, [R1+0x6a4] ;  /* 0x0006a40001097983 */ /* 0x000ea40000300800 */
[----:B------:R-:W2:Y:S02]  /*8a810*/  LDL.LU R10, [R1+0x6a8] ;  /* 0x0006a800010a7983 */ /* 0x000ea40000300800 */
[----:B------:R-:W2:Y:S02]  /*8a820*/  LDL.LU R11, [R1+0x6ac] ;  /* 0x0006ac00010b7983 */ /* 0x000ea40000300800 */
[----:B---3--:R-:W-:-:S02]  /*8a830*/  IMAD.MOV.U32 R21, RZ, RZ, R12 ;  /* 0x000000ffff157224 */ /* 0x008fc400078e000c */
[----:B------:R-:W-:Y:S01]  /*8a840*/  IMAD.MOV.U32 R20, RZ, RZ, R13 ;  /* 0x000000ffff147224 */ /* 0x000fe200078e000d */
[----:B--2---:R-:W-:Y:S11]  /*8a850*/  HMMA.16816.F32.BF16 R8, R4, R12, R8 ;  /* 0x0000000c0408723c */ /* 0x004ff60000041808 */
[----:B------:R-:W-:Y:S11]  /*8a860*/  @!UPT UIADD3 URZ, URZ, URZ, URZ ;  /* 0x0000003f3f3ff290 */ /* 0x000ff6000fffe03f */
[----:B------:R-:W-:Y:S01]  /*8a870*/  @!UPT UIADD3 URZ, URZ, URZ, URZ ;  /* 0x0000003f3f3ff290 */ /* 0x000fe2000fffe03f */
[----:B------:R0:W-:Y:S01]  /*8a880*/  STL.64 [R1+0x18b0], R8 ;  /* 0x0018b00801007387 */ /* 0x0001e20000100a00 */
[----:B------:R-:W-:Y:S02]  /*8a890*/  STL.64 [R1+0x18b8], R10 ;  /* 0x0018b80a01007387 */ /* 0x000fe40000100a00 */
[----:B0-----:R-:W-:Y:S02]  /*8a8a0*/  IMAD.MOV.U32 R8, RZ, RZ, R17 ;  /* 0x000000ffff087224 */ /* 0x001fe400078e0011 */
[----:B----4-:R-:W-:Y:S01]  /*8a8b0*/  IMAD.MOV.U32 R9, RZ, RZ, R23 ;  /* 0x000000ffff097224 */ /* 0x010fe200078e0017 */
[----:B------:R-:W2:Y:S04]  /*8a8c0*/  LDL.LU R17, [R1+0x4310] ;  /* 0x0043100001117983 */ /* 0x000ea80000300800 */
[----:B------:R-:W-:Y:S01]  /*8a8d0*/  STL.64 [R1+0x42a8], R8 ;  /* 0x0042a80801007387 */ /* 0x000fe20000100a00 */
[----:B------:R-:W-:Y:S02]  /*8a8e0*/  STL [R1+0x4258], R22 ;  /* 0x0042581601007387 */ /* 0x000fe40000100800 */
[----:B------:R0:W-:Y:S02]  /*8a8f0*/  STL.64 [R1+0x4250], R20 ;  /* 0x0042501401007387 */ /* 0x0001e40000100a00 */
[----:B0-----:R-:W3:Y:S01]  /*8a900*/  LDL.LU R20, [R1+0x600] ;  /* 0x0006000001147983 */ /* 0x001ee20000300800 */
[----:B------:R-:W3:Y:S02]  /*8a910*/  LDL.LU R21, [R1+0x604] ;  /* 0x0006040001157983 */ /* 0x000ee40000300800 */
[----:B------:R-:W4:Y:S02]  /*8a920*/  LDL.LU R22, [R1+0x608] ;  /* 0x0006080001167983 */ /* 0x000f240000300800 */
[----:B------:R-:W4:Y:S02]  /*8a930*/  LDL.LU R23, [R1+0x60c] ;  /* 0x00060c0001177983 */ /* 0x000f240000300800 */
[----:B------:R-:W-:-:S02]  /*8a940*/  IMAD.MOV.U32 R8, RZ, RZ, R25 ;  /* 0x000000ffff087224 */ /* 0x000fc400078e0019 */
[----:B------:R-:W-:-:S05]  /*8a950*/  IMAD.MOV.U32 R9, RZ, RZ, R24 ;  /* 0x000000ffff097224 */ /* 0x000fca00078e0018 */
[----:B------:R-:W-:Y:S04]  /*8a960*/  STL.64 [R1+0x42c0], R8 ;  /* 0x0042c00801007387 */ /* 0x000fe80000100a00 */
[----:B----4-:R-:W-:Y:S01]  /*8a970*/  STL.64 [R1+0x4270], R22 ;  /* 0x0042701601007387 */ /* 0x010fe20000100a00 */
[----:B---3--:R0:W-:Y:S03]  /*8a980*/  STL.64 [R1+0x4268], R20 ;  /* 0x0042681401007387 */ /* 0x0081e60000100a00 */
[----:B0-----:R-:W3:Y:S01]  /*8a990*/  LDL.LU R20, [R1+0x610] ;  /* 0x0006100001147983 */ /* 0x001ee20000300800 */
[----:B------:R-:W3:Y:S02]  /*8a9a0*/  LDL.LU R21, [R1+0x614] ;  /* 0x0006140001157983 */ /* 0x000ee40000300800 */
[----:B------:R-:W4:Y:S02]  /*8a9b0*/  LDL.LU R22, [R1+0x618] ;  /* 0x0006180001167983 */ /* 0x000f240000300800 */
[----:B------:R-:W4:Y:S01]  /*8a9c0*/  LDL.LU R23, [R1+0x61c] ;  /* 0x00061c0001177983 */ /* 0x000f220000300800 */
[----:B------:R-:W2:Y:S04]  /*8a9d0*/  LDL.64 R24, [R1+0x760] ;  /* 0x0007600001187983 */ /* 0x000ea80000100a00 */
[----:B--2---:R0:W-:Y:S01]  /*8a9e0*/  STL.64 [R1+0x42e0], R24 ;  /* 0x0042e01801007387 */ /* 0x0041e20000100a00 */
[----:B------:R-:W2:Y:S02]  /*8a9f0*/  LDL.LU R8, [R1+0x650] ;  /* 0x0006500001087983 */ /* 0x000ea40000300800 */
[----:B------:R-:W2:Y:S02]  /*8aa00*/  LDL.LU R9, [R1+0x654] ;  /* 0x0006540001097983 */ /* 0x000ea40000300800 */
[----:B------:R-:W2:Y:S01]  /*8aa10*/  LDL.LU R10, [R1+0x658] ;  /* 0x00065800010a7983 */ /* 0x000ea20000300800 */
[----:B------:R-:W2:Y:S01]  /*8aa20*/  LDL.LU R11, [R1+0x65c] ;  /* 0x00065c00010b7983 */ /* 0x000ea20000300800 */
[----:B0-----:R-:W-:-:S02]  /*8aa30*/  IMAD.MOV.U32 R24, RZ, RZ, R29 ;  /* 0x000000ffff187224 */ /* 0x001fc400078e001d */
[----:B------:R-:W-:-:S05]  /*8aa40*/  IMAD.MOV.U32 R25, RZ, RZ, R28 ;  /* 0x000000ffff197224 */ /* 0x000fca00078e001c */
[----:B------:R-:W-:Y:S04]  /*8aa50*/  STL.64 [R1+0x42f8], R24 ;  /* 0x0042f81801007387 */ /* 0x000fe80000100a00 */
[----:B--2---:R-:W-:Y:S01]  /*8aa60*/  STL.64 [R1+0x42d8], R10 ;  /* 0x0042d80a01007387 */ /* 0x004fe20000100a00 */
[----:B------:R0:W-:Y:S03]  /*8aa70*/  STL.64 [R1+0x42d0], R8 ;  /* 0x0042d00801007387 */ /* 0x0001e60000100a00 */
        /* <DEDUP_REMOVED lines=31> */
[----:B------:R-:W4:Y:S02]  /*8ac70*/  LDL.LU R22, [R1+0x638] ;  /* 0x0006380001167983 */ /* 0x000f240000300800 */
[----:B------:R-:W4:Y:S02]  /*8ac80*/  LDL.LU R23, [R1+0x63c] ;  /* 0x00063c0001177983 */ /* 0x000f240000300800 */
[----:B------:R-:W-:-:S02]  /*8ac90*/  IMAD.MOV.U32 R24, RZ, RZ, R27 ;  /* 0x000000ffff187224 */ /* 0x000fc400078e001b */
[----:B------:R-:W-:-:S07]  /*8aca0*/  IMAD.MOV.U32 R25, RZ, RZ, R26 ;  /* 0x000000ffff197224 */ /* 0x000fce00078e001a */
[C---:B--2---:R-:W-:Y:S01]  /*8acb0*/  HMMA.16816.F32.BF16 R24, R4.reuse, R24, R8 ;  /* 0x000000180418723c */ /* 0x044fe20000041808 */
[----:B----4-:R-:W-:Y:S01]  /*8acc0*/  STL.64 [R1+0x42b8], R22 ;  /* 0x0042b81601007387 */ /* 0x010fe20000100a00 */
[----:B---3--:R0:W-:Y:S03]  /*8acd0*/  STL.64 [R1+0x42b0], R20 ;  /* 0x0042b01401007387 */ /* 0x0081e60000100a00 */
[----:B0-----:R-:W2:Y:S01]  /*8ace0*/  LDL.LU R20, [R1+0x640] ;  /* 0x0006400001147983 */ /* 0x001ea20000300800 */
[----:B------:R-:W2:Y:S02]  /*8acf0*/  LDL.LU R21, [R1+0x644] ;  /* 0x0006440001157983 */ /* 0x000ea40000300800 */
[----:B------:R-:W2:Y:S02]  /*8ad00*/  LDL.LU R22, [R1+0x648] ;  /* 0x0006480001167983 */ /* 0x000ea40000300800 */
[----:B------:R-:W2:Y:S01]  /*8ad10*/  LDL.LU R23, [R1+0x64c] ;  /* 0x00064c0001177983 */ /* 0x000ea20000300800 */
[----:B------:R-:W-:Y:S01]  /*8ad20*/  STL.64 [R1+0x41d8], R16 ;  /* 0x0041d81001007387 */ /* 0x000fe20000100a00 */
[----:B------:R-:W-:Y:S02]  /*8ad30*/  STL.64 [R1+0x18d0], R12 ;  /* 0x0018d00c01007387 */ /* 0x000fe40000100a00 */
[----:B------:R-:W-:Y:S02]  /*8ad40*/  STL.64 [R1+0x18d8], R14 ;  /* 0x0018d80e01007387 */ /* 0x000fe40000100a00 */
[----:B------:R-:W0:Y:S04]  /*8ad50*/  LDSM.16.MT88.4 R12, [R0+0x24080] ;  /* 0x02408000000c783b */ /* 0x000e280000004200 */
[----:B0-----:R-:W-:Y:S01]  /*8ad60*/  STL.64 [R1+0x4148], R14 ;  /* 0x0041480e01007387 */ /* 0x001fe20000100a00 */
[----:B------:R-:W-:Y:S02]  /*8ad70*/  STL.64 [R1+0x4140], R12 ;  /* 0x0041400c01007387 */ /* 0x000fe40000100a00 */
[----:B------:R-:W3:Y:S02]  /*8ad80*/  LDL.LU.64 R10, [R1+0x4308] ;  /* 0x00430800010a7983 */ /* 0x000ee40000300a00 */
[----:B------:R-:W3:Y:S01]  /*8ad90*/  LDL.LU.64 R8, [R1+0x4300] ;  /* 0x0043000001087983 */ /* 0x000ee20000300a00 */
        /* <DEDUP_REMOVED lines=23> */
[----:B------:R-:W-:Y:S03]  /*8af10*/  STL.64 [R1+0x18e8], R10 ;  /* 0x0018e80a01007387 */ /* 0x000fe60000100a00 */
[----:B0-----:R-:W2:Y:S01]  /*8af20*/  LDL.LU.64 R8, [R1+0x42c0] ;  /* 0x0042c00001087983 */ /* 0x001ea20000300a00 */
[----:B------:R0:W-:Y:S03]  /*8af30*/  STL.64 [R1+0x41a0], R24 ;  /* 0x0041a01801007387 */ /* 0x0001e60000100a00 */
[----:B0-----:R-:W3:Y:S01]  /*8af40*/  LDL.64 R24, [R1+0x7e0] ;  /* 0x0007e00001187983 */ /* 0x001ee20000100a00 */
[C---:B--2---:R-:W-:Y:S03]  /*8af50*/  HMMA.16816.F32.BF16 R8, R4.reuse, R8, R20 ;  /* 0x000000080408723c */ /* 0x044fe60000041814 */
[----:B------:R-:W2:Y:S01]  /*8af60*/  LDL.LU.64 R22, [R1+0x42b8] ;  /* 0x0042b80001167983 */ /* 0x000ea20000300a00 */
        /* <DEDUP_REMOVED lines=31> */
[----:B------:R-:W2:Y:S01]  /*8b160*/  LDL.LU R22, [R1+0x4258] ;  /* 0x0042580001167983 */ /* 0x000ea20000300800 */
[----:B------:R-:W4:Y:S11]  /*8b170*/  LDL.LU.64 R20, [R1+0x4250] ;  /* 0x0042500001147983 */ /* 0x000f360000300a00 */
[----:B------:R-:W-:Y:S10]  /*8b180*/  @!UPT UIADD3 URZ, URZ, URZ, URZ ;  /* 0x0000003f3f3ff290 */ /* 0x000ff4000fffe03f */
[----:B------:R-:W-:Y:S01]  /*8b190*/  STL.64 [R1+0x1840], R8 ;  /* 0x0018400801007387 */ /* 0x000fe20000100a00 */
[----:B------:R0:W-:Y:S03]  /*8b1a0*/  STL.64 [R1+0x1848], R10 ;  /* 0x0018480a01007387 */ /* 0x0001e60000100a00 */
[----:B0-----:R-:W2:Y:S01]  /*8b1b0*/  LDL.LU.64 R10, [R1+0x4248] ;  /* 0x00424800010a7983 */ /* 0x001ea20000300a00 */
[----:B------:R-:W2:Y:S02]  /*8b1c0*/  LDL.LU.64 R8, [R1+0x4240] ;  /* 0x0042400001087983 */ /* 0x000ea40000300a00 */
[----:B--2---:R-:W-:Y:S01]  /*8b1d0*/  HMMA.16816.F32.BF16 R4, R4, R12, R8 ;  /* 0x0000000c0404723c */ /* 0x004fe20000041808 */
[----:B------:R-:W2:Y:S01]  /*8b1e0*/  LDL.LU.64 R10, [R1+0x4238] ;  /* 0x00423800010a7983 */ /* 0x000ea20000300a00 */
[----:B------:R-:W2:Y:S02]  /*8b1f0*/  LDL.LU.64 R8, [R1+0x4230] ;  /* 0x0042300001087983 */ /* 0x000ea40000300a00 */
[----:B------:R-:W-:Y:S11]  /*8b200*/  STL.64 [R1+0x4158], R12 ;  /* 0x0041580c01007387 */ /* 0x000ff60000100a00 */
[----:B------:R-:W-:Y:S08]  /*8b210*/  @!UPT UIADD3 URZ, URZ, URZ, URZ ;  /* 0x0000003f3f3ff290 */ /* 0x000ff0000fffe03f */
        /* <DEDUP_REMOVED lines=11> */
[----:B--2---:R-:W-:Y:S07]  /*8b2d0*/  HMMA.16816.F32.BF16 R4, R8, R24, R4 ;  /* 0x000000180804723c */ /* 0x004fee0000041804 */
[----:B------:R-:W-:Y:S02]  /*8b2e0*/  IMAD.MOV.U32 R25, RZ, RZ, R14 ;  /* 0x000000ffff197224 */ /* 0x000fe400078e000e */
[----:B------:R-:W-:Y:S11]  /*8b2f0*/  IMAD.MOV.U32 R24, RZ, RZ, R15 ;  /* 0x000000ffff187224 */ /* 0x000ff600078e000f */
[----:B------:R-:W-:Y:S03]  /*8b300*/  @!UPT UIADD3 URZ, URZ, URZ, URZ ;  /* 0x0000003f3f3ff290 */ /* 0x000fe6000fffe03f */
[----:B------:R-:W-:Y:S01]  /*8b310*/  STL.64 [R1+0x12c0], R4 ;  /* 0x0012c00401007387 */ /* 0x000fe20000100a00 */
[----:B------:R-:W-:Y:S02]  /*8b320*/  STL.64 [R1+0x12c8], R6 ;  /* 0x0012c80601007387 */ /* 0x000fe40000100a00 */
[----:B------:R-:W2:Y:S02]  /*8b330*/  LDL.LU R12, [R1+0x460] ;  /* 0x00046000010c7983 */ /* 0x000ea40000300800 */
[----:B------:R-:W2:Y:S01]  /*8b340*/  LDL.LU R13, [R1+0x464] ;  /* 0x00046400010d7983 */ /* 0x000ea20000300800 */
[----:B------:R-:W3:Y:S01]  /*8b350*/  LDL.LU R14, [R1+0x468] ;  /* 0x00046800010e7983 */ /* 0x000ee20000300800 */
[----:B------:R-:W3:Y:S02]  /*8b360*/  LDL.LU R15, [R1+0x46c] ;  /* 0x00046c00010f7983 */ /* 0x000ee40000300800 */
[----:B----4-:R-:W-:Y:S02]  /*8b370*/  IMAD.MOV.U32 R16, RZ, RZ, R21 ;  /* 0x000000ffff107224 */ /* 0x010fe400078e0015 */
[----:B------:R-:W-:Y:S01]  /*8b380*/  IMAD.MOV.U32 R17, RZ, RZ, R20 ;  /* 0x000000ffff117224 */ /* 0x000fe200078e0014 */
[----:B---3--:R-:W-:Y:S01]  /*8b390*/  STL.64 [R1+0x41e8], R14 ;  /* 0x0041e80e01007387 */ /* 0x008fe20000100a00 */
[----:B--2---:R0:W-:Y:S03]  /*8b3a0*/  STL.64 [R1+0x41e0], R12 ;  /* 0x0041e00c01007387 */ /* 0x0041e60000100a00 */
[----:B------:R-:W-:Y:S01]  /*8b3b0*/  STL.64 [R1+0x41f0], R16 ;  /* 0x0041f01001007387 */ /* 0x000fe20000100a00 */
        /* <DEDUP_REMOVED lines=13> */
[----:B------:R-:W2:Y:S02]  /*8b490*/  LDL.LU R7, [R1+0x49c] ;  /* 0x00049c0001077983 */ /* 0x000ea40000300800 */
[----:B--2---:R-:W-:Y:S01]  /*8b4a0*/  STL.64 [R1+0x4220], R6 ;  /* 0x0042200601007387 */ /* 0x004fe20000100a00 */
[----:B----4-:R-:W-:Y:S02]  /*8b4b0*/  STL.64 [R1+0x4218], R4 ;  /* 0x0042180401007387 */ /* 0x010fe40000100a00 */
[----:B---3--:R-:W-:Y:S02]  /*8b4c0*/  STL.64 [R1+0x4210], R14 ;  /* 0x0042100e01007387 */ /* 0x008fe40000100a00 */
[----:B------:R0:W-:Y:S02]  /*8b4d0*/  STL.64 [R1+0x4208], R12 ;  /* 0x0042080c01007387 */ /* 0x0001e40000100a00 */
[----:B0-----:R-:W2:Y:S04]  /*8b4e0*/  LDL.64 R12, [R1+0x7c0] ;  /* 0x0007c000010c7983 */ /* 0x001ea80000100a00 */
[----:B--2---:R0:W-:Y:S04]  /*8b4f0*/  STL.64 [R1+0x4228], R12 ;  /* 0x0042280c01007387 */ /* 0x0041e80000100a00 */
[----:B0-----:R-:W2:Y:S01]  /*8b500*/  LDL.LU R12, [R1+0x4a0] ;  /* 0x0004a000010c7983 */ /* 0x001ea20000300800 */
[----:B------:R-:W2:Y:S02]  /*8b510*/  LDL.LU R13, [R1+0x4a4] ;  /* 0x0004a400010d7983 */ /* 0x000ea40000300800 */
[----:B------:R-:W2:Y:S02]  /*8b520*/  LDL.LU R14, [R1+0x4a8] ;  /* 0x0004a800010e7983 */ /* 0x000ea40000300800 */
[----:B------:R-:W2:Y:S01]  /*8b530*/  LDL.LU R15, [R1+0x4ac] ;  /* 0x0004ac00010f7983 */ /* 0x000ea20000300800 */
[----:B------:R-:W3:Y:S01]  /*8b540*/  LDL.64 R16, [R1+0x7b0] ;  /* 0x0007b00001107983 */ /* 0x000ee20000100a00 */
[----:B------:R-:W-:Y:S02]  /*8b550*/  STL.64 [R1+0x41b8], R24 ;  /* 0x0041b81801007387 */ /* 0x000fe40000100a00 */
[----:B------:R-:W4:Y:S02]  /*8b560*/  LDL R23, [R1+0x33ec] ;  /* 0x0033ec0001177983 */ /* 0x000f240000100800 */
[----:B----4-:R-:W-:Y:S01]  /*8b570*/  STL.64 [R1+0x4030], R22 ;  /* 0x0040301601007387 */ /* 0x010fe20000100a00 */
[----:B------:R-:W4:Y:S03]  /*8b580*/  LDL.64 R20, [R1+0x730] ;  /* 0x0007300001147983 */ /* 0x000f260000100a00 */
[----:B----4-:R0:W-:Y:S04]  /*8b590*/  STL.64 [R1+0x4180], R20 ;  /* 0x0041801401007387 */ /* 0x0101e80000100a00 */
[----:B0-----:R-:W4:Y:S04]  /*8b5a0*/  LDL.64 R20, [R1+0x740] ;  /* 0x0007400001147983 */ /* 0x001f280000100a00 */
[----:B----4-:R0:W-:Y:S04]  /*8b5b0*/  STL.64 [R1+0x4198], R20 ;  /* 0x0041981401007387 */ /* 0x0101e80000100a00 */
[----:B0-----:R-:W4:Y:S01]  /*8b5c0*/  LDL.LU R20, [R1+0x5b0] ;  /* 0x0005b00001147983 */ /* 0x001f220000300800 */
[----:B------:R-:W4:Y:S02]  /*8b5d0*/  LDL.LU R21, [R1+0x5b4] ;  /* 0x0005b40001157983 */ /* 0x000f240000300800 */
[----:B------:R-:W3:Y:S02]  /*8b5e0*/  LDL.LU R22, [R1+0x5b8] ;  /* 0x0005b80001167983 */ /* 0x000ee40000300800 */
[----:B------:R-:W3:Y:S01]  /*8b5f0*/  LDL.LU R23, [R1+0x5bc] ;  /* 0x0005bc0001177983 */ /* 0x000ee20000300800 */
[----:B------:R-:W3:Y:S01]  /*8b600*/  LDL.64 R24, [R1+0x770] ;  /* 0x0007700001187983 */ /* 0x000ee20000100a00 */
[----:B------:R-:W-:-:S02]  /*8b610*/  IMAD.MOV.U32 R4, RZ, RZ, R19 ;  /* 0x000000ffff047224 */ /* 0x000fc400078e0013 */
[----:B------:R-:W-:-:S07]  /*8b620*/  IMAD.MOV.U32 R5, RZ, RZ, R18 ;  /* 0x000000ffff057224 */ /* 0x000fce00078e0012 */
[C---:B--2---:R-:W-:Y:S01]  /*8b630*/  HMMA.16816.F32.BF16 R4, R8.reuse, R4, R12 ;  /* 0x000000040804723c */ /* 0x044fe2000004180c */
[----:B---3--:R0:W-:Y:S04]  /*8b640*/  STL.64 [R1+0x41c0], R24 ;  /* 0x0041c01801007387 */ /* 0x0081e80000100a00 */
[----:B0-----:R-:W2:Y:S01]  /*8b650*/  LDL.64 R24, [R1+0x780] ;  /* 0x0007800001187983 */ /* 0x001ea20000100a00 */
[----:B------:R-:W-:Y:S02]  /*8b660*/  STL.64 [R1+0x41b0], R22 ;  /* 0x0041b01601007387 */ /* 0x000fe40000100a00 */
[----:B----4-:R0:W-:Y:S02]  /*8b670*/  STL.64 [R1+0x41a8], R20 ;  /* 0x0041a81401007387 */ /* 0x0101e40000100a00 */
[----:B0-----:R-:W3:Y:S01]  /*8b680*/  LDL.LU R20, [R1+0x5c0] ;  /* 0x0005c00001147983 */ /* 0x001ee20000300800 */
[----:B------:R-:W3:Y:S02]  /*8b690*/  LDL.LU R21, [R1+0x5c4] ;  /* 0x0005c40001157983 */ /* 0x000ee40000300800 */
[----:B------:R-:W4:Y:S02]  /*8b6a0*/  LDL.LU R22, [R1+0x5c8] ;  /* 0x0005c80001167983 */ /* 0x000f240000300800 */
[----:B------:R-:W4:Y:S02]  /*8b6b0*/  LDL.LU R23, [R1+0x5cc] ;  /* 0x0005cc0001177983 */ /* 0x000f240000300800 */
[----:B----4-:R-:W-:Y:S01]  /*8b6c0*/  STL.64 [R1+0x41d0], R22 ;  /* 0x0041d01601007387 */ /* 0x010fe20000100a00 */
[----:B---3--:R0:W-:Y:S03]  /*8b6d0*/  STL.64 [R1+0x41c8], R20 ;  /* 0x0041c81401007387 */ /* 0x0081e60000100a00 */
        /* <DEDUP_REMOVED lines=9> */
[----:B---3--:R-:W-:Y:S11]  /*8b770*/  HMMA.16816.F32.BF16 R4, R8, R12, R4 ;  /* 0x0000000c0804723c */ /* 0x008ff60000041804 */
[----:B------:R-:W-:Y:S11]  /*8b780*/  @!UPT UIADD3 URZ, URZ, URZ, URZ ;  /* 0x0000003f3f3ff290 */ /* 0x000ff6000fffe03f */
[----:B------:R-:W-:Y:S01]  /*8b790*/  @!UPT UIADD3 URZ, URZ, URZ, URZ ;  /* 0x0000003f3f3ff290 */ /* 0x000fe2000fffe03f */
[----:B------:R0:W-:Y:S01]  /*8b7a0*/  STL.64 [R1+0x12a0], R4 ;  /* 0x0012a00401007387 */ /* 0x0001e20000100a00 */
[----:B------:R1:W-:Y:S02]  /*8b7b0*/  STL.64 [R1+0x12a8], R6 ;  /* 0x0012a80601007387 */ /* 0x0003e40000100a00 */
[----:B------:R-:W3:Y:S02]  /*8b7c0*/  LDL.LU.64 R14, [R1+0x4210] ;  /* 0x00421000010e7983 */ /* 0x000ee40000300a00 */
[----:B0-----:R-:W-:Y:S02]  /*8b7d0*/  IMAD.MOV.U32 R5, RZ, RZ, R12 ;  /* 0x000000ffff057224 */ /* 0x001fe400078e000c */
[----:B------:R-:W-:Y:S02]  /*8b7e0*/  IMAD.MOV.U32 R4, RZ, RZ, R13 ;  /* 0x000000ffff047224 */ /* 0x000fe400078e000d */
[----:B------:R-:W3:Y:S01]  /*8b7f0*/  LDL.LU.64 R12, [R1+0x4208] ;  /* 0x00420800010c7983 */ /* 0x000ee20000300a00 */
[----:B-1----:R-:W-:-:S02]  /*8b800*/  IMAD.MOV.U32 R7, RZ, RZ, R16 ;  /* 0x000000ffff077224 */ /* 0x002fc400078e0010 */
        /* <DEDUP_REMOVED lines=16> */
[----:B------:R-:W3:Y:S01]  /*8b910*/  LDL.LU.64 R14, [R1+0x41e8] ;  /* 0x0041e800010e7983 */ /* 0x000ee20000300a00 */
[----:B------:R-:W3:Y:S11]  /*8b920*/  LDL.LU.64 R12, [R1+0x41e0] ;  /* 0x0041e000010c7983 */ /* 0x000ef60000300a00 */
[----:B------:R-:W-:Y:S10]  /*8b930*/  @!UPT UIADD3 URZ, URZ, URZ, URZ ;  /* 0x0000003f3f3ff290 */ /* 0x000ff4000fffe03f */
[----:B------:R0:W-:Y:S01]  /*8b940*/  STL.64 [R1+0x1280], R16 ;  /* 0x0012801001007387 */ /* 0x0001e20000100a00 */
[----:B------:R-:W-:Y:S03]  /*8b950*/  STL.64 [R1+0x1288], R18 ;  /* 0x0012881201007387 */ /* 0x000fe60000100a00 */
[----:B0-----:R-:W3:Y:S01]  /*8b960*/  LDL.LU.64 R16, [R1+0x41d8] ;  /* 0x0041d80001107983 */ /* 0x001ee20000300a00 */
[C---:B--2---:R-:W-:Y:S08]  /*8b970*/  HMMA.16816.F32.BF16 R20, R8.reuse, R24, R20 ;  /* 0x000000180814723c */ /* 0x044ff00000041814 */
[----:B---3--:R-:W-:Y:S11]  /*8b980*/  HMMA.16816.F32.BF16 R12, R8, R16, R12 ;  /* 0x00000010080c723c */ /* 0x008ff6000004180c */
[----:B------:R-:W-:Y:S11]  /*8b990*/  @!UPT UIADD3 URZ, URZ, URZ, URZ ;  /* 0x0000003f3f3ff290 */ /* 0x000ff6000fffe03f */
[----:B------:R-:W-:Y:S01]  /*8b9a0*/  @!UPT UIADD3 URZ, URZ, URZ, URZ ;  /* 0x0000003f3f3ff290 */ /* 0x000fe2000fffe03f */
[----:B------:R0:W-:Y:S02]  /*8b9b0*/  STL.64 [R1+0x1270], R12 ;  /* 0x0012700c01007387 */ /* 0x0001e40000100a00 */
[----:B0-----:R-:W-:Y:S02]  /*8b9c0*/  IMAD.MOV.U32 R13, RZ, RZ, R16 ;  /* 0x000000ffff0d7224 */ /* 0x001fe400078e0010 */
[----:B------:R-:W-:Y:S02]  /*8b9d0*/  IMAD.MOV.U32 R12, RZ, RZ, R17 ;  /* 0x000000ffff0c7224 */ /* 0x000fe400078e0011 */
[----:B------:R-:W0:Y:S04]  /*8b9e0*/  LDSM.16.MT88.4 R16, [R0+0x24100] ;  /* 0x024100000010783b */ /* 0x000e280000004200 */
[----:B------:R1:W-:Y:S02]  /*8b9f0*/  STL.64 [R1+0x1278], R14 ;  /* 0x0012780e01007387 */ /* 0x0003e40000100a00 */
[----:B-1----:R-:W-:-:S02]  /*8ba00*/  IMAD.MOV.U32 R14, RZ, RZ, R24 ;  /* 0x000000ffff0e7224 */ /* 0x002fc400078e0018 */
[----:B0-----:R-:W-:Y:S01]  /*8ba10*/  STL.64 [R1+0x4010], R18 ;  /* 0x0040101201007387 */ /* 0x001fe20000100a00 */
[----:B------:R0:W-:Y:S03]  /*8ba20*/  STL.64 [R1+0x4008], R16 ;  /* 0x0040081001007387 */ /* 0x0001e60000100a00 */
[----:B0-----:R-:W2:Y:S01]  /*8ba30*/  LDL.LU R16, [R1+0x5d0] ;  /* 0x0005d00001107983 */ /* 0x001ea20000300800 */
[----:B------:R-:W2:Y:S02]  /*8ba40*/  LDL.LU R17, [R1+0x5d4] ;  /* 0x0005d40001117983 */ /* 0x000ea40000300800 */
[----:B------:R-:W2:Y:S02]  /*8ba50*/  LDL.LU R18, [R1+0x5d8] ;  /* 0x0005d80001127983 */ /* 0x000ea40000300800 */
[----:B------:R-:W2:Y:S01]  /*8ba60*/  LDL.LU R19, [R1+0x5dc] ;  /* 0x0005dc0001137983 */ /* 0x000ea20000300800 */
[----:B------:R0:W-:Y:S01]  /*8ba70*/  STL [R1+0x3d24], R0 ;  /* 0x003d240001007387 */ /* 0x0001e20000100800 */
[----:B------:R-:W-:Y:S02]  /*8ba80*/  STL.64 [R1+0x1260], R20 ;  /* 0x0012601401007387 */ /* 0x000fe40000100a00 */
[----:B------:R1:W-:Y:S02]  /*8ba90*/  STL.64 [R1+0x1268], R22 ;  /* 0x0012681601007387 */ /* 0x0003e40000100a00 */
[----:B0-----:R-:W-:Y:S01]  /*8baa0*/  IMAD.MOV.U32 R0, RZ, RZ, R25 ;  /* 0x000000ffff007224 */ /* 0x001fe200078e0019 */
[----:B-1----:R-:W3:Y:S01]  /*8bab0*/  LDL.LU.64 R22, [R1+0x41d0] ;  /* 0x0041d00001167983 */ /* 0x002ee20000300a00 */
[----:B------:R-:W3:Y:S02]  /*8bac0*/  LDL.LU.64 R20, [R1+0x41c8] ;  /* 0x0041c80001147983 */ /* 0x000ee40000300a00 */
[----:B------:R-:W2:Y:S02]  /*8bad0*/  LDL.LU.64 R24, [R1+0x41c0] ;  /* 0x0041c00001187983 */ /* 0x000ea40000300a00 */
[C---:B--2---:R-:W-:Y:S01]  /*8bae0*/  HMMA.16816.F32.BF16 R16, R8.reuse, R24, R16 ;  /* 0x000000180810723c */ /* 0x044fe20000041810 */
[----:B------:R-:W-:Y:S11]  /*8baf0*/  IMAD.MOV.U32 R15, RZ, RZ, R25 ;  /* 0x000000ffff0f7224 */ /* 0x000ff600078e0019 */
[----:B------:R-:W-:Y:S11]  /*8bb00*/  @!UPT UIADD3 URZ, URZ, URZ, URZ ;  /* 0x0000003f3f3ff290 */ /* 0x000ff6000fffe03f */
[----:B------:R0:W-:Y:S01]  /*8bb10*/  STL.64 [R1+0x1250], R16 ;  /* 0x0012501001007387 */ /* 0x0001e20000100a00 */
[----:B------:R-:W-:Y:S02]  /*8bb20*/  STL.64 [R1+0x1258], R18 ;  /* 0x0012581201007387 */ /* 0x000fe40000100a00 */
[----:B0-----:R-:W-:Y:S02]  /*8bb30*/  IMAD.MOV.U32 R16, RZ, RZ, R24 ;  /* 0x000000ffff107224 */ /* 0x001fe400078e0018 */
[----:B------:R-:W3:Y:S02]  /*8bb40*/  LDL.LU.64 R24, [R1+0x41b8] ;  /* 0x0041b80001187983 */ /* 0x000ee40000300a00 */
[C---:B---3--:R-:W-:Y:S02]  /*8bb50*/  HMMA.16816.F32.BF16 R24, R8.reuse, R24, R20 ;  /* 0x000000180818723c */ /* 0x048fe40000041814 */
        /* <DEDUP_REMOVED lines=10> */
[----:B------:R-:W-:Y:S03]  /*8bc00*/  STL.64 [R1+0x1238], R22 ;  /* 0x0012381601007387 */ /* 0x000fe60000100a00 */
[----:B0-----:R-:W4:Y:S01]  /*8bc10*/  LDL.LU.64 R20, [R1+0x4198] ;  /* 0x0041980001147983 */ /* 0x001f220000300a00 */
[----:B------:R0:W-:Y:S03]  /*8bc20*/  STL.64 [R1+0x4068], R24 ;  /* 0x0040681801007387 */ /* 0x0001e60000100a00 */
[----:B0-----:R-:W2:Y:S01]  /*8bc30*/  LDL.LU R24, [R1+0x590] ;  /* 0x0005900001187983 */ /* 0x001ea20000300800 */
[----:B------:R-:W2:Y:S02]  /*8bc40*/  LDL.LU R25, [R1+0x594] ;  /* 0x0005940001197983 */ /* 0x000ea40000300800 */
[----:B------:R-:W2:Y:S02]  /*8bc50*/  LDL.LU R26, [R1+0x598] ;  /* 0x00059800011a7983 */ /* 0x000ea40000300800 */
[----:B------:R-:W2:Y:S01]  /*8bc60*/  LDL.LU R27, [R1+0x59c] ;  /* 0x00059c00011b7983 */ /* 0x000ea20000300800 */
[----:B----4-:R-:W-:Y:S01]  /*8bc70*/  HMMA.16816.F32.BF16 R4, R8, R20, R4 ;  /* 0x000000140804723c */ /* 0x010fe20000041804 */
        /* <DEDUP_REMOVED lines=8> */
[----:B------:R-:W-:Y:S01]  /*8bd00*/  STL.64 [R1+0x4178], R18 ;  /* 0x0041781201007387 */ /* 0x000fe20000100a00 */
[----:B--2---:R-:W-:Y:S01]  /*8bd10*/  HMMA.16816.F32.BF16 R24, R8, R20, R24 ;  /* 0x000000140818723c */ /* 0x004fe20000041818 */
[----:B------:R0:W-:Y:S04]  /*8bd20*/  STL.64 [R1+0x4050], R20 ;  /* 0x0040501401007387 */ /* 0x0001e80000100a00 */
[----:B0-----:R-:W2:Y:S11]  /*8bd30*/  LDL.LU R20, [R1+0x2b0] ;  /* 0x0002b00001147983 */ /* 0x001eb60000300800 */
[----:B------:R-:W-:Y:S07]  /*8bd40*/  @!UPT UIADD3 URZ, URZ, URZ, URZ ;  /* 0x0000003f3f3ff290 */ /* 0x000fee000fffe03f */
[----:B------:R0:W-:Y:S01]  /*8bd50*/  STL.64 [R1+0x1210], R24 ;  /* 0x0012101801007387 */ /* 0x0001e20000100a00 */
[----:B------:R-:W-:Y:S02]  /*8bd60*/  STL.64 [R1+0x1218], R26 ;  /* 0x0012181a01007387 */ /* 0x000fe40000100a00 */
[----:B------:R-:W2:Y:S02]  /*8bd70*/  LDL.LU R21, [R1+0x2b4] ;  /* 0x0002b40001157983 */ /* 0x000ea40000300800 */
[----:B------:R-:W2:Y:S01]  /*8bd80*/  LDL.LU R22, [R1+0x2b8] ;  /* 0x0002b80001167983 */ /* 0x000ea20000300800 */
[----:B------:R-:W2:Y:S04]  /*8bd90*/  LDL.LU R23, [R1+0x2bc] ;  /* 0x0002bc0001177983 */ /* 0x000ea80000300800 */
[----:B0-----:R-:W2:Y:S04]  /*8bda0*/  LDL.64 R24, [R1+0x760] ;  /* 0x0007600001187983 */ /* 0x001ea80000100a00 */
[----:B--2---:R-:W-:Y:S01]  /*8bdb0*/  STL.64 [R1+0x4080], R24 ;  /* 0x0040801801007387 */ /* 0x004fe20000100a00 */
[----:B------:R-:W-:Y:S02]  /*8bdc0*/  STL.64 [R1+0x4060], R22 ;  /* 0x0040601601007387 */ /* 0x000fe40000100a00 */
[----:B------:R0:W-:Y:S02]  /*8bdd0*/  STL.64 [R1+0x4058], R20 ;  /* 0x0040581401007387 */ /* 0x0001e40000100a00 */
[----:B0-----:R-:W2:Y:S01]  /*8bde0*/  LDL.LU R20, [R1+0x2c0] ;  /* 0x0002c00001147983 */ /* 0x001ea20000300800 */
[----:B------:R-:W2:Y:S02]  /*8bdf0*/  LDL.LU R21, [R1+0x2c4] ;  /* 0x0002c40001157983 */ /* 0x000ea40000300800 */
[----:B------:R-:W2:Y:S02]  /*8be00*/  LDL.LU R22, [R1+0x2c8] ;  /* 0x0002c80001167983 */ /* 0x000ea40000300800 */
[----:B------:R-:W2:Y:S02]  /*8be10*/  LDL.LU R23, [R1+0x2cc] ;  /* 0x0002cc0001177983 */ /* 0x000ea40000300800 */
[----:B------:R-:W-:-:S02]  /*8be20*/  IMAD.MOV.U32 R24, RZ, RZ, R16 ;  /* 0x000000ffff187224 */ /* 0x000fc400078e0010 */
[----:B------:R-:W-:-:S05]  /*8be30*/  IMAD.MOV.U32 R25, RZ, RZ, R15 ;  /* 0x000000ffff197224 */ /* 0x000fca00078e000f */
[----:B------:R0:W-:Y:S02]  /*8be40*/  STL.64 [R1+0x4098], R24 ;  /* 0x0040981801007387 */ /* 0x0001e40000100a00 */
[----:B0-----:R-:W-:Y:S02]  /*8be50*/  IMAD.MOV.U32 R24, RZ, RZ, R14 ;  /* 0x000000ffff187224 */ /* 0x001fe400078e000e */
        /* <DEDUP_REMOVED lines=17> */
[----:B------:R-:W2:Y:S04]  /*8bf70*/  LDL.64 R24, [R1+0x7a0] ;  /* 0x0007a00001187983 */ /* 0x000ea80000100a00 */
[----:B--2---:R-:W-:Y:S01]  /*8bf80*/  STL.64 [R1+0x40e0], R24 ;  /* 0x0040e01801007387 */ /* 0x004fe20000100a00 */
[----:B------:R-:W-:Y:S02]  /*8bf90*/  STL.64 [R1+0x40a8], R22 ;  /* 0x0040a81601007387 */ /* 0x000fe40000100a00 */
[----:B------:R0:W-:Y:S02]  /*8bfa0*/  STL.64 [R1+0x40a0], R20 ;  /* 0x0040a01401007387 */ /* 0x0001e40000100a00 */
[----:B0-----:R-:W2:Y:S01]  /*8bfb0*/  LDL.LU R20, [R1+0x2f0] ;  /* 0x0002f00001147983 */ /* 0x001ea20000300800 */
[----:B------:R-:W2:Y:S02]  /*8bfc0*/  LDL.LU R21, [R1+0x2f4] ;  /* 0x0002f40001157983 */ /* 0x000ea40000300800 */
[----:B------:R-:W2:Y:S02]  /*8bfd0*/  LDL.LU R22, [R1+0x2f8] ;  /* 0x0002f80001167983 */ /* 0x000ea40000300800 */
[----:B------:R-:W2:Y:S02]  /*8bfe0*/  LDL.LU R23, [R1+0x2fc] ;  /* 0x0002fc0001177983 */ /* 0x000ea40000300800 */
[----:B---3--:R-:W-:-:S02]  /*8bff0*/  IMAD.MOV.U32 R24, RZ, RZ, R7 ;  /* 0x000000ffff187224 */ /* 0x008fc400078e0007 */
[----:B------:R-:W-:-:S05]  /*8c000*/  IMAD.MOV.U32 R25, RZ, RZ, R6 ;  /* 0x000000ffff197224 */ /* 0x000fca00078e0006 */
[----:B------:R4:W-:Y:S02]  /*8c010*/  STL.64 [R1+0x40f8], R24 ;  /* 0x0040f81801007387 */ /* 0x0009e40000100a00 */
[----:B----4-:R-:W-:Y:S02]  /*8c020*/  IMAD.MOV.U32 R24, RZ, RZ, R5 ;  /* 0x000000ffff187224 */ /* 0x010fe400078e0005 */
        /* <DEDUP_REMOVED lines=8> */
[----:B------:R-:W4:Y:S04]  /*8c0b0*/  LDL.64 R24, [R1+0x7d0] ;  /* 0x0007d00001187983 */ /* 0x000f280000100a00 */
[----:B----4-:R0:W-:Y:S01]  /*8c0c0*/  STL.64 [R1+0x4128], R24 ;  /* 0x0041281801007387 */ /* 0x0101e20000100a00 */
[----:B---3--:R-:W-:Y:S02]  /*8c0d0*/  STL.64 [R1+0x40d8], R22 ;  /* 0x0040d81601007387 */ /* 0x008fe40000100a00 */
[----:B--2---:R1:W-:Y:S02]  /*8c0e0*/  STL.64 [R1+0x40d0], R20 ;  /* 0x0040d01401007387 */ /* 0x0043e40000100a00 */
[----:B0-----:R-:W-:-:S02]  /*8c0f0*/  IMAD.MOV.U32 R24, RZ, RZ, R3 ;  /* 0x000000ffff187224 */ /* 0x001fc400078e0003 */
[----:B------:R-:W-:Y:S01]  /*8c100*/  IMAD.MOV.U32 R25, RZ, RZ, R2 ;  /* 0x000000ffff197224 */ /* 0x000fe200078e0002 */
[----:B-1----:R-:W2:Y:S01]  /*8c110*/  LDL.LU R20, [R1+0x310] ;  /* 0x0003100001147983 */ /* 0x002ea20000300800 */
[----:B------:R-:W2:Y:S02]  /*8c120*/  LDL.LU R21, [R1+0x314] ;  /* 0x0003140001157983 */ /* 0x000ea40000300800 */
[----:B------:R-:W3:Y:S02]  /*8c130*/  LDL.LU R22, [R1+0x318] ;  /* 0x0003180001167983 */ /* 0x000ee40000300800 */
[----:B------:R-:W3:Y:S01]  /*8c140*/  LDL.LU R23, [R1+0x31c] ;  /* 0x00031c0001177983 */ /* 0x000ee20000300800 */
[----:B------:R0:W-:Y:S04]  /*8c150*/  STL.64 [R1+0x4150], R24 ;  /* 0x0041501801007387 */ /* 0x0001e80000100a00 */
[----:B0-----:R-:W4:Y:S01]  /*8c160*/  LDL.LU R24, [R1+0x450] ;  /* 0x0004500001187983 */ /* 0x001f220000300800 */
[----:B------:R-:W4:Y:S02]  /*8c170*/  LDL.LU R25, [R1+0x454] ;  /* 0x0004540001197983 */ /* 0x000f240000300800 */
[----:B------:R-:W2:Y:S02]  /*8c180*/  LDL.LU R26, [R1+0x458] ;  /* 0x00045800011a7983 */ /* 0x000ea40000300800 */
[----:B------:R-:W2:Y:S01]  /*8c190*/  LDL.LU R27, [R1+0x45c] ;  /* 0x00045c00011b7983 */ /* 0x000ea20000300800 */
[----:B------:R-:W3:Y:S01]  /*8c1a0*/  LDL.LU R16, [R1+0x580] ;  /* 0x0005800001107983 */ /* 0x000ee20000300800 */
[----:B------:R-:W3:Y:S02]  /*8c1b0*/  LDL.LU R17, [R1+0x584] ;  /* 0x0005840001117983 */ /* 0x000ee40000300800 */
[----:B------:R-:W3:Y:S02]  /*8c1c0*/  LDL.LU R18, [R1+0x588] ;  /* 0x0005880001127983 */ /* 0x000ee40000300800 */
[----:B------:R-:W3:Y:S01]  /*8c1d0*/  LDL.LU R19, [R1+0x58c] ;  /* 0x00058c0001137983 */ /* 0x000ee20000300800 */
[----:B------:R-:W3:Y:S04]  /*8c1e0*/  LDL.64 R4, [R1+0x720] ;  /* 0x0007200001047983 */ /* 0x000ee80000100a00 */
[----:B--2---:R-:W-:Y:S01]  /*8c1f0*/  STL.64 [R1+0x4168], R26 ;  /* 0x0041681a01007387 */ /* 0x004fe20000100a00 */
[----:B----4-:R0:W-:Y:S03]  /*8c200*/  STL.64 [R1+0x4160], R24 ;  /* 0x0041601801007387 */ /* 0x0101e60000100a00 */
[----:B0-----:R-:W2:Y:S01]  /*8c210*/  LDL.LU R24, [R1+0x570] ;  /* 0x0005700001187983 */ /* 0x001ea20000300800 */
[----:B------:R-:W2:Y:S02]  /*8c220*/  LDL.LU R25, [R1+0x574] ;  /* 0x0005740001197983 */ /* 0x000ea40000300800 */
[----:B------:R-:W2:Y:S02]  /*8c230*/  LDL.LU R26, [R1+0x578] ;  /* 0x00057800011a7983 */ /* 0x000ea40000300800 */
[----:B------:R-:W2:Y:S01]  /*8c240*/  LDL.LU R27, [R1+0x57c] ;  /* 0x00057c00011b7983 */ /* 0x000ea20000300800 */
[----:B------:R-:W4:Y:S01]  /*8c250*/  LDL.LU R12, [R1+0x560] ;  /* 0x00056000010c7983 */ /* 0x000f220000300800 */
[----:B------:R-:W4:Y:S02]  /*8c260*/  LDL.LU R13, [R1+0x564] ;  /* 0x00056400010d7983 */ /* 0x000f240000300800 */
[----:B------:R-:W4:Y:S02]  /*8c270*/  LDL.LU R14, [R1+0x568] ;  /* 0x00056800010e7983 */ /* 0x000f240000300800 */
[----:B------:R-:W4:Y:S01]  /*8c280*/  LDL.LU R15, [R1+0x56c] ;  /* 0x00056c00010f7983 */ /* 0x000f220000300800 */
[----:B---3--:R-:W-:Y:S01]  /*8c290*/  STL.64 [R1+0x40f0], R22 ;  /* 0x0040f01601007387 */ /* 0x008fe20000100a00 */
[----:B------:R0:W-:Y:S03]  /*8c2a0*/  STL.64 [R1+0x40e8], R20 ;  /* 0x0040e81401007387 */ /* 0x0001e60000100a00 */
        /* <DEDUP_REMOVED lines=8> */
[----:B------:R-:W3:Y:S02]  /*8c330*/  LDL.LU R22, [R1+0x338] ;  /* 0x0003380001167983 */ /* 0x000ee40000300800 */
[----:B------:R-:W3:Y:S01]  /*8c340*/  LDL.LU R23, [R1+0x33c] ;  /* 0x00033c0001177983 */ /* 0x000ee20000300800 */
[----:B------:R-:W-:Y:S01]  /*8c350*/  HMMA.16816.F32.BF16 R16, R8, R4, R16 ;  /* 0x000000040810723c */ /* 0x000fe20000041810 */
        /* <DEDUP_REMOVED lines=26> */
[----:B0-----:R-:W4:Y:S02]  /*8c500*/  LDL.64 R4, [R1+0x700] ;  /* 0x0007000001047983 */ /* 0x001f240000100a00 */
[C---:B----4-:R-:W-:Y:S11]  /*8c510*/  HMMA.16816.F32.BF16 R12, R8.reuse, R4, R12 ;  /* 0x00000004080c723c */ /* 0x050ff6000004180c */
[----:B------:R-:W-:Y:S11]  /*8c520*/  @!UPT UIADD3 URZ, URZ, URZ, URZ ;  /* 0x0000003f3f3ff290 */ /* 0x000ff6000fffe03f */
[----:B------:R-:W-:Y:S01]  /*8c530*/  @!UPT UIADD3 URZ, URZ, URZ, URZ ;  /* 0x0000003f3f3ff290 */ /* 0x000fe2000fffe03f */
[----:B------:R0:W-:Y:S01]  /*8c540*/  STL.64 [R1+0x11e0], R12 ;  /* 0x0011e00c01007387 */ /* 0x0001e20000100a00 */
[----:B------:R1:W-:Y:S03]  /*8c550*/  STL.64 [R1+0x11e8], R14 ;  /* 0x0011e80e01007387 */ /* 0x0003e60000100a00 */
[----:B0-----:R-:W2:Y:S02]  /*8c560*/  LDL.LU.64 R12, [R1+0x4158] ;  /* 0x00415800010c7983 */ /* 0x001ea40000300a00 */
        /* <DEDUP_REMOVED lines=89> */
[----:B------:R3:W-:Y:S02]  /*8cb00*/  STL.64 [R1+0x3fe0], R24 ;  /* 0x003fe01801007387 */ /* 0x0007e40000100a00 */
[----:B---3--:R-:W-:Y:S02]  /*8cb10*/  IMAD.MOV.U32 R24, RZ, RZ, R19 ;  /* 0x000000ffff187224 */ /* 0x008fe400078e0013 */
[----:B------:R-:W-:-:S07]  /*8cb20*/  IMAD.MOV.U32 R25, RZ, RZ, R18 ;  /* 0x000000ffff197224 */ /* 0x000fce00078e0012 */
[C---:B--2---:R-:W-:Y:S01]  /*8cb30*/  HMMA.16816.F32.BF16 R24, R12.reuse, R24, R20 ;  /* 0x000000180c18723c */ /* 0x044fe20000041814 */
[----:B------:R-:W4:Y:S11]  /*8cb40*/  LDL.LU.64 R20, [R1+0x4050] ;  /* 0x0040500001147983 */ /* 0x000f360000300a00 */
[----:B------:R-:W-:Y:S11]  /*8cb50*/  @!UPT UIADD3 URZ, URZ, URZ, URZ ;  /* 0x0000003f3f3ff290 */ /* 0x000ff6000fffe03f */
[----:B------:R-:W-:Y:S01]  /*8cb60*/  STL.64 [R1+0x1390], R24 ;  /* 0x0013901801007387 */ /* 0x000fe20000100a00 */
[----:B------:R4:W-:Y:S02]  /*8cb70*/  STL.64 [R1+0x1398], R26 ;  /* 0x0013981a01007387 */ /* 0x0009e40000100a00 */
[----:B----4-:R-:W-:Y:S07]  /*8cb80*/  HMMA.16816.F32.BF16 R24, R12, R20, R8 ;  /* 0x000000140c18723c */ /* 0x010fee0000041808 */
[----:B------:R-:W-:-:S02]  /*8cb90*/  IMAD.MOV.U32 R9, RZ, RZ, R20 ;  /* 0x000000ffff097224 */ /* 0x000fc400078e0014 */
[----:B------:R-:W-:Y:S11]  /*8cba0*/  IMAD.MOV.U32 R8, RZ, RZ, R21 ;  /* 0x000000ffff087224 */ /* 0x000ff600078e0015 */
[----:B------:R-:W-:Y:S03]  /*8cbb0*/  @!UPT UIADD3 URZ, URZ, URZ, URZ ;  /* 0x0000003f3f3ff290 */ /* 0x000fe6000fffe03f */
[----:B------:R-:W-:Y:S01]  /*8cbc0*/  STL.64 [R1+0x1160], R24 ;  /* 0x0011601801007387 */ /* 0x000fe20000100a00 */
[----:B------:R-:W-:Y:S02]  /*8cbd0*/  STL.64 [R1+0x1168], R26 ;  /* 0x0011681a01007387 */ /* 0x000fe40000100a00 */
[----:B------:R0:W-:Y:S02]  /*8cbe0*/  STL.64 [R1+0x3fa8], R8 ;  /* 0x003fa80801007387 */ /* 0x0001e40000100a00 */
[----:B0-----:R-:W2:Y:S04]  /*8cbf0*/  LDL.64 R8, [R1+0x790] ;  /* 0x0007900001087983 */ /* 0x001ea80000100a00 */
[----:B--2---:R0:W-:Y:S01]  /*8cc00*/  STL.64 [R1+0x3fb0], R8 ;  /* 0x003fb00801007387 */ /* 0x0041e20000100a00 */
[----:B------:R-:W2:Y:S02]  /*8cc10*/  LDL.LU R20, [R1+0x280] ;  /* 0x0002800001147983 */ /* 0x000ea40000300800 */
[----:B------:R-:W2:Y:S02]  /*8cc20*/  LDL.LU R21, [R1+0x284] ;  /* 0x0002840001157983 */ /* 0x000ea40000300800 */
[----:B------:R-:W3:Y:S01]  /*8cc30*/  LDL.LU R22, [R1+0x288] ;  /* 0x0002880001167983 */ /* 0x000ee20000300800 */
[----:B------:R-:W3:Y:S01]  /*8cc40*/  LDL.LU R23, [R1+0x28c] ;  /* 0x00028c0001177983 */ /* 0x000ee20000300800 */
[----:B0-----:R-:W-:-:S02]  /*8cc50*/  IMAD.MOV.U32 R8, RZ, RZ, R5 ;  /* 0x000000ffff087224 */ /* 0x001fc400078e0005 */
[----:B------:R-:W-:Y:S02]  /*8cc60*/  IMAD.MOV.U32 R9, RZ, RZ, R4 ;  /* 0x000000ffff097224 */ /* 0x000fe400078e0004 */
[----:B------:R-:W-:Y:S02]  /*8cc70*/  IMAD.MOV.U32 R5, RZ, RZ, R16 ;  /* 0x000000ffff057224 */ /* 0x000fe400078e0010 */
[----:B------:R-:W-:Y:S01]  /*8cc80*/  IMAD.MOV.U32 R4, RZ, RZ, R17 ;  /* 0x000000ffff047224 */ /* 0x000fe200078e0011 */
        /* <DEDUP_REMOVED lines=8> */
[----:B------:R-:W4:Y:S02]  /*8cd10*/  LDL.LU R26, [R1+0x248] ;  /* 0x00024800011a7983 */ /* 0x000f240000300800 */
[----:B------:R-:W4:Y:S01]  /*8cd20*/  LDL.LU R27, [R1+0x24c] ;  /* 0x00024c00011b7983 */ /* 0x000f220000300800 */
[----:B------:R-:W2:Y:S01]  /*8cd30*/  LDL.LU R16, [R1+0x270] ;  /* 0x0002700001107983 */ /* 0x000ea20000300800 */
[----:B------:R-:W2:Y:S02]  /*8cd40*/  LDL.LU R17, [R1+0x274] ;  /* 0x0002740001117983 */ /* 0x000ea40000300800 */
[----:B------:R-:W2:Y:S02]  /*8cd50*/  LDL.LU R18, [R1+0x278] ;  /* 0x0002780001127983 */ /* 0x000ea40000300800 */
[----:B------:R-:W2:Y:S02]  /*8cd60*/  LDL.LU R19, [R1+0x27c] ;  /* 0x00027c0001137983 */ /* 0x000ea40000300800 */
[----:B--2---:R-:W-:Y:S01]  /*8cd70*/  STL.64 [R1+0x4020], R18 ;  /* 0x0040201201007387 */ /* 0x004fe20000100a00 */
[----:B------:R-:W-:Y:S02]  /*8cd80*/  STL.64 [R1+0x4018], R16 ;  /* 0x0040181001007387 */ /* 0x000fe40000100a00 */
[----:B----4-:R-:W-:Y:S02]  /*8cd90*/  STL.64 [R1+0x3ff0], R26 ;  /* 0x003ff01a01007387 */ /* 0x010fe40000100a00 */
[----:B---3--:R0:W-:Y:S02]  /*8cda0*/  STL.64 [R1+0x3fe8], R24 ;  /* 0x003fe81801007387 */ /* 0x0081e40000100a00 */
[----:B0-----:R-:W-:-:S02]  /*8cdb0*/  IMAD.MOV.U32 R24, RZ, RZ, R6 ;  /* 0x000000ffff187224 */ /* 0x001fc400078e0006 */
[----:B------:R-:W-:-:S05]  /*8cdc0*/  IMAD.MOV.U32 R25, RZ, RZ, R3 ;  /* 0x000000ffff197224 */ /* 0x000fca00078e0003 */
[----:B------:R0:W-:Y:S04]  /*8cdd0*/  STL.64 [R1+0x4000], R24 ;  /* 0x0040001801007387 */ /* 0x0001e80000100a00 */
[----:B0-----:R-:W2:Y:S04]  /*8cde0*/  LDL.64 R24, [R1+0x7e0] ;  /* 0x0007e00001187983 */ /* 0x001ea80000100a00 */
[----:B--2---:R0:W-:Y:S04]  /*8cdf0*/  STL.64 [R1+0x4028], R24 ;  /* 0x0040281801007387 */ /* 0x0041e80000100a00 */
[----:B0-----:R-:W2:Y:S01]  /*8ce00*/  LDL.LU R24, [R1+0x550] ;  /* 0x0005500001187983 */ /* 0x001ea20000300800 */
[----:B------:R-:W2:Y:S02]  /*8ce10*/  LDL.LU R25, [R1+0x554] ;  /* 0x0005540001197983 */ /* 0x000ea40000300800 */
[----:B------:R-:W2:Y:S02]  /*8ce20*/  LDL.LU R26, [R1+0x558] ;  /* 0x00055800011a7983 */ /* 0x000ea40000300800 */
[----:B------:R-:W2:Y:S01]  /*8ce30*/  LDL.LU R27, [R1+0x55c] ;  /* 0x00055c00011b7983 */ /* 0x000ea20000300800 */
[----:B------:R0:W-:Y:S04]  /*8ce40*/  STL.64 [R1+0x3fc0], R8 ;  /* 0x003fc00801007387 */ /* 0x0001e80000100a00 */
[----:B0-----:R-:W3:Y:S01]  /*8ce50*/  LDL.64 R8, [R1+0x7b0] ;  /* 0x0007b00001087983 */ /* 0x001ee20000100a00 */
[----:B------:R-:W-:-:S02]  /*8ce60*/  IMAD.MOV.U32 R17, RZ, RZ, R7 ;  /* 0x000000ffff117224 */ /* 0x000fc400078e0007 */
[C---:B------:R-:W-:Y:S01]  /*8ce70*/  HMMA.16816.F32.BF16 R4, R12.reuse, R4, R20 ;  /* 0x000000040c04723c */ /* 0x040fe20000041814 */
[----:B---3--:R0:W-:Y:S04]  /*8ce80*/  STL.64 [R1+0x3fd8], R8 ;  /* 0x003fd80801007387 */ /* 0x0081e80000100a00 */
[----:B0-----:R-:W3:Y:S04]  /*8ce90*/  LDL.64 R8, [R1+0x7c0] ;  /* 0x0007c00001087983 */ /* 0x001ee80000100a00 */
[----:B---3--:R0:W-:Y:S04]  /*8cea0*/  STL.64 [R1+0x3ff8], R8 ;  /* 0x003ff80801007387 */ /* 0x0081e80000100a00 */
[----:B0-----:R-:W3:Y:S01]  /*8ceb0*/  LDL.LU R8, [R1+0x250] ;  /* 0x0002500001087983 */ /* 0x001ee20000300800 */
[----:B------:R-:W3:Y:S02]  /*8cec0*/  LDL.LU R9, [R1+0x254] ;  /* 0x0002540001097983 */ /* 0x000ee40000300800 */
[----:B------:R-:W3:Y:S02]  /*8ced0*/  LDL.LU R10, [R1+0x258] ;  /* 0x00025800010a7983 */ /* 0x000ee40000300800 */
[----:B------:R-:W3:Y:S01]  /*8cee0*/  LDL.LU R11, [R1+0x25c] ;  /* 0x00025c00010b7983 */ /* 0x000ee20000300800 */
[----:B------:R-:W4:Y:S01]  /*8cef0*/  LDL.LU.64 R22, [R1+0x4048] ;  /* 0x0040480001167983 */ /* 0x000f220000300a00 */
[----:B------:R-:W4:Y:S03]  /*8cf00*/  LDL.LU.64 R20, [R1+0x4040] ;  /* 0x0040400001147983 */ /* 0x000f260000300a00 */
[----:B------:R0:W-:Y:S02]  /*8cf10*/  STL.64 [R1+0x1140], R4 ;  /* 0x0011400401007387 */ /* 0x0001e40000100a00 */
[----:B------:R4:W-:Y:S01]  /*8cf20*/  STL.64 [R1+0x1148], R6 ;  /* 0x0011480601007387 */ /* 0x0009e20000100a00 */
[----:B0-----:R-:W4:Y:S02]  /*8cf30*/  LDL.LU.64 R4, [R1+0x4038] ;  /* 0x0040380001047983 */ /* 0x001f240000300a00 */
[----:B----4-:R-:W-:Y:S02]  /*8cf40*/  HMMA.16816.F32.BF16 R4, R12, R4, R20 ;  /* 0x000000040c04723c */ /* 0x010fe40000041814 */
[----:B------:R-:W4:Y:S11]  /*8cf50*/  LDL.LU.64 R22, [R1+0x4030] ;  /* 0x0040300001167983 */ /* 0x000f360000300a00 */
[----:B------:R-:W-:Y:S10]  /*8cf60*/  @!UPT UIADD3 URZ, URZ, URZ, URZ ;  /* 0x0000003f3f3ff290 */ /* 0x000ff4000fffe03f */
[----:B------:R-:W-:Y:S01]  /*8cf70*/  STL.64 [R1+0x1120], R4 ;  /* 0x0011200401007387 */ /* 0x000fe20000100a00 */
[----:B------:R-:W-:Y:S03]  /*8cf80*/  STL.64 [R1+0x1128], R6 ;  /* 0x0011280601007387 */ /* 0x000fe60000100a00 */
[----:B----4-:R0:W-:Y:S01]  /*8cf90*/  STL.64 [R1+0x3fb8], R22 ;  /* 0x003fb81601007387 */ /* 0x0101e20000100a00 */
[----:B------:R-:W4:Y:S02]  /*8cfa0*/  LDL.LU R20, [R1+0x220] ;  /* 0x0002200001147983 */ /* 0x000f240000300800 */
[----:B------:R-:W4:Y:S01]  /*8cfb0*/  LDL.LU R21, [R1+0x224] ;  /* 0x0002240001157983 */ /* 0x000f220000300800 */
[----:B------:R1:W3:Y:S04]  /*8cfc0*/  LDSM.16.MT88.4 R4, [R23+0x24000] ;  /* 0x024000001704783b */ /* 0x0002e80000004200 */
[----:B0-----:R-:W3:Y:S01]  /*8cfd0*/  LDL.LU R22, [R1+0x228] ;  /* 0x0002280001167983 */ /* 0x001ee20000300800 */
[----:B-1----:R-:W3:Y:S02]  /*8cfe0*/  LDL.LU R23, [R1+0x22c] ;  /* 0x00022c0001177983 */ /* 0x002ee40000300800 */
[----:B------:R-:W-:-:S07]  /*8cff0*/  IMAD.MOV.U32 R16, RZ, RZ, R28 ;  /* 0x000000ffff107224 */ /* 0x000fce00078e001c */
[C---:B--2---:R-:W-:Y:S01]  /*8d000*/  HMMA.16816.F32.BF16 R16, R12.reuse, R16, R24 ;  /* 0x000000100c10723c */ /* 0x044fe20000041818 */
[----:B---3--:R-:W-:Y:S01]  /*8d010*/  STL.64 [R1+0x3fd0], R22 ;  /* 0x003fd01601007387 */ /* 0x008fe20000100a00 */
[----:B----4-:R0:W-:Y:S03]  /*8d020*/  STL.64 [R1+0x3fc8], R20 ;  /* 0x003fc81401007387 */ /* 0x0101e60000100a00 */
[----:B0-----:R-:W2:Y:S01]  /*8d030*/  LDL.LU R20, [R1+0x230] ;  /* 0x0002300001147983 */ /* 0x001ea20000300800 */
[----:B------:R-:W2:Y:S02]  /*8d040*/  LDL.LU R21, [R1+0x234] ;  /* 0x0002340001157983 */ /* 0x000ea40000300800 */
[----:B------:R-:W2:Y:S02]  /*8d050*/  LDL.LU R22, [R1+0x238] ;  /* 0x0002380001167983 */ /* 0x000ea40000300800 */
[----:B------:R-:W2:Y:S01]  /*8d060*/  LDL.LU R23, [R1+0x23c] ;  /* 0x00023c0001177983 */ /* 0x000ea20000300800 */
[----:B------:R-:W-:Y:S01]  /*8d070*/  STL.64 [R1+0x3ef0], R6 ;  /* 0x003ef00601007387 */ /* 0x000fe20000100a00 */
[----:B------:R0:W-:Y:S03]  /*8d080*/  STL.64 [R1+0x3ee8], R4 ;  /* 0x003ee80401007387 */ /* 0x0001e60000100a00 */
[----:B0-----:R-:W3:Y:S01]  /*8d090*/  LDL.64 R4, [R1+0x6f0] ;  /* 0x0006f00001047983 */ /* 0x001ee20000100a00 */
[----:B------:R-:W4:Y:S07]  /*8d0a0*/  LDL.LU.64 R24, [R1+0x4028] ;  /* 0x0040280001187983 */ /* 0x000f2e0000300a00 */
[----:B------:R-:W-:Y:S02]  /*8d0b0*/  STL.64 [R1+0x1100], R16 ;  /* 0x0011001001007387 */ /* 0x000fe40000100a00 */
[----:B------:R0:W-:Y:S02]  /*8d0c0*/  STL.64 [R1+0x1108], R18 ;  /* 0x0011081201007387 */ /* 0x0001e40000100a00 */
[----:B0-----:R-:W3:Y:S01]  /*8d0d0*/  LDL.LU.64 R18, [R1+0x4020] ;  /* 0x0040200001127983 */ /* 0x001ee20000300a00 */
[----:B------:R-:W3:Y:S02]  /*8d0e0*/  LDL.LU.64 R16, [R1+0x4018] ;  /* 0x0040180001107983 */ /* 0x000ee40000300a00 */
[----:B---3--:R-:W-:Y:S01]  /*8d0f0*/  HMMA.16816.F32.BF16 R12, R12, R4, R16 ;  /* 0x000000040c0c723c */ /* 0x008fe20000041810 */
[----:B------:R-:W3:Y:S01]  /*8d100*/  LDL.LU.64 R18, [R1+0x4010] ;  /* 0x0040100001127983 */ /* 0x000ee20000300a00 */
        /* <DEDUP_REMOVED lines=8> */
[----:B------:R0:W-:Y:S04]  /*8d190*/  STL.64 [R1+0x3ef8], R4 ;  /* 0x003ef80401007387 */ /* 0x0001e80000100a00 */
[----:B0-----:R-:W3:Y:S01]  /*8d1a0*/  LDL.LU R4, [R1+0x260] ;  /* 0x0002600001047983 */ /* 0x001ee20000300800 */
[----:B------:R-:W3:Y:S02]  /*8d1b0*/  LDL.LU R5, [R1+0x264] ;  /* 0x0002640001057983 */ /* 0x000ee40000300800 */
[----:B------:R-:W3:Y:S02]  /*8d1c0*/  LDL.LU R6, [R1+0x268] ;  /* 0x0002680001067983 */ /* 0x000ee40000300800 */
[----:B------:R-:W3:Y:S02]  /*8d1d0*/  LDL.LU R7, [R1+0x26c] ;  /* 0x00026c0001077983 */ /* 0x000ee40000300800 */
[----:B----4-:R-:W-:Y:S01]  /*8d1e0*/  IMAD.MOV.U32 R3, RZ, RZ, R25 ;  /* 0x000000ffff037224 */ /* 0x010fe200078e0019 */
[C---:B---3--:R-:W-:Y:S11]  /*8d1f0*/  HMMA.16816.F32.BF16 R4, R16.reuse, R24, R4 ;  /* 0x000000181004723c */ /* 0x048ff60000041804 */
[----:B------:R-:W-:Y:S11]  /*8d200*/  @!UPT UIADD3 URZ, URZ, URZ, URZ ;  /* 0x0000003f3f3ff290 */ /* 0x000ff6000fffe03f */
[----:B------:R-:W-:Y:S01]  /*8d210*/  @!UPT UIADD3 URZ, URZ, URZ, URZ ;  /* 0x0000003f3f3ff290 */ /* 0x000fe2000fffe03f */
[----:B------:R-:W-:Y:S01]  /*8d220*/  STL.64 [R1+0x10b0], R4 ;  /* 0x0010b00401007387 */ /* 0x000fe20000100a00 */
[----:B------:R0:W-:Y:S02]  /*8d230*/  STL.64 [R1+0x10b8], R6 ;  /* 0x0010b80601007387 */ /* 0x0001e40000100a00 */
[----:B0-----:R-:W-:Y:S02]  /*8d240*/  IMAD.MOV.U32 R6, RZ, RZ, R24 ;  /* 0x000000ffff067224 */ /* 0x001fe400078e0018 */
[----:B------:R-:W3:Y:S02]  /*8d250*/  LDL.LU.64 R24, [R1+0x4000] ;  /* 0x0040000001187983 */ /* 0x000ee40000300a00 */
        /* <DEDUP_REMOVED lines=11> */
[----:B------:R0:W-:Y:S01]  /*8d310*/  STL.64 [R1+0x1070], R24 ;  /* 0x0010701801007387 */ /* 0x0001e20000100a00 */
[----:B------:R1:W-:Y:S03]  /*8d320*/  STL.64 [R1+0x1078], R26 ;  /* 0x0010781a01007387 */ /* 0x0003e60000100a00 */
[----:B0-----:R-:W3:Y:S01]  /*8d330*/  LDL.LU.64 R24, [R1+0x3fe0] ;  /* 0x003fe00001187983 */ /* 0x001ee20000300a00 */
[----:B-1----:R-:W-:Y:S02]  /*8d340*/  IMAD.MOV.U32 R26, RZ, RZ, R8 ;  /* 0x000000ffff1a7224 */ /* 0x002fe400078e0008 */
[----:B------:R-:W2:Y:S03]  /*8d350*/  LDL.LU.64 R8, [R1+0x3fd8] ;  /* 0x003fd80001087983 */ /* 0x000ea60000300a00 */
[----:B------:R-:W-:Y:S01]  /*8d360*/  STL [R1+0x3f78], R26 ;  /* 0x003f781a01007387 */ /* 0x000fe20000100800 */
[----:B--2---:R-:W-:Y:S03]  /*8d370*/  HMMA.16816.F32.BF16 R20, R16, R8, R20 ;  /* 0x000000081014723c */ /* 0x004fe60000041814 */
[----:B---3--:R0:W-:Y:S01]  /*8d380*/  STL.64 [R1+0x3f70], R24 ;  /* 0x003f701801007387 */ /* 0x0081e20000100a00 */
[----:B------:R-:W-:-:S02]  /*8d390*/  IMAD.MOV.U32 R29, RZ, RZ, R8 ;  /* 0x000000ffff1d7224 */ /* 0x000fc400078e0008 */
[----:B------:R-:W-:Y:S01]  /*8d3a0*/  IMAD.MOV.U32 R28, RZ, RZ, R9 ;  /* 0x000000ffff1c7224 */ /* 0x000fe200078e0009 */
[----:B0-----:R-:W2:Y:S11]  /*8d3b0*/  LDL.64 R24, [R1+0x780] ;  /* 0x0007800001187983 */ /* 0x001eb60000100a00 */
[----:B------:R-:W-:Y:S05]  /*8d3c0*/  @!UPT UIADD3 URZ, URZ, URZ, URZ ;  /* 0x0000003f3f3ff290 */ /* 0x000fea000fffe03f */
[----:B------:R-:W-:Y:S01]  /*8d3d0*/  STL.64 [R1+0x1050], R20 ;  /* 0x0010501401007387 */ /* 0x000fe20000100a00 */
[----:B------:R0:W-:Y:S03]  /*8d3e0*/  STL.64 [R1+0x1058], R22 ;  /* 0x0010581601007387 */ /* 0x0001e60000100a00 */
[----:B0-----:R-:W3:Y:S01]  /*8d3f0*/  LDL.LU.64 R22, [R1+0x3fd0] ;  /* 0x003fd00001167983 */ /* 0x001ee20000300a00 */
[----:B------:R-:W3:Y:S02]  /*8d400*/  LDL.LU.64 R20, [R1+0x3fc8] ;  /* 0x003fc80001147983 */ /* 0x000ee40000300a00 */
[----:B------:R-:W3:Y:S02]  /*8d410*/  LDL.LU.64 R8, [R1+0x3fc0] ;  /* 0x003fc00001087983 */ /* 0x000ee40000300a00 */
[----:B------:R-:W-:Y:S01]  /*8d420*/  STL [R1+0x3ebc], R28 ;  /* 0x003ebc1c01007387 */ /* 0x000fe20000100800 */
[----:B------:R-:W-:Y:S01]  /*8d430*/  STL [R1+0x3eb8], R29 ;  /* 0x003eb81d01007387 */ /* 0x000fe20000100800 */
[C---:B---3--:R-:W-:Y:S03]  /*8d440*/  HMMA.16816.F32.BF16 R8, R16.reuse, R8, R20 ;  /* 0x000000081008723c */ /* 0x048fe60000041814 */
[----:B------:R-:W3:Y:S11]  /*8d450*/  LDL.LU.64 R22, [R1+0x3fb8] ;  /* 0x003fb80001167983 */ /* 0x000ef60000300a00 */
[----:B------:R-:W-:Y:S09]  /*8d460*/  @!UPT UIADD3 URZ, URZ, URZ, URZ ;  /* 0x0000003f3f3ff290 */ /* 0x000ff2000fffe03f */
[----:B------:R0:W-:Y:S01]  /*8d470*/  STL.64 [R1+0x1030], R8 ;  /* 0x0010300801007387 */ /* 0x0001e20000100a00 */
[----:B------:R-:W-:Y:S03]  /*8d480*/  STL.64 [R1+0x1038], R10 ;  /* 0x0010380a01007387 */ /* 0x000fe60000100a00 */
[----:B0-----:R-:W4:Y:S02]  /*8d490*/  LDL.LU.64 R8, [R1+0x3fb0] ;  /* 0x003fb00001087983 */ /* 0x001f240000300a00 */
[C---:B----4-:R-:W-:Y:S11]  /*8d4a0*/  HMMA.16816.F32.BF16 R12, R16.reuse, R8, R12 ;  /* 0x00000008100c723c */ /* 0x050ff6000004180c */
[----:B------:R-:W-:Y:S11]  /*8d4b0*/  @!UPT UIADD3 URZ, URZ, URZ, URZ ;  /* 0x0000003f3f3ff290 */ /* 0x000ff6000fffe03f */
[----:B------:R-:W-:Y:S01]  /*8d4c0*/  @!UPT UIADD3 URZ, URZ, URZ, URZ ;  /* 0x0000003f3f3ff290 */ /* 0x000fe2000fffe03f */
[----:B------:R0:W-:Y:S01]  /*8d4d0*/  STL.64 [R1+0x1010], R12 ;  /* 0x0010100c01007387 */ /* 0x0001e20000100a00 */
[----:B------:R-:W-:Y:S02]  /*8d4e0*/  STL.64 [R1+0x1018], R14 ;  /* 0x0010180e01007387 */ /* 0x000fe40000100a00 */
[----:B0-----:R-:W-:Y:S02]  /*8d4f0*/  IMAD.MOV.U32 R13, RZ, RZ, R8 ;  /* 0x000000ffff0d7224 */ /* 0x001fe400078e0008 */
[----:B------:R-:W-:Y:S02]  /*8d500*/  IMAD.MOV.U32 R12, RZ, RZ, R9 ;  /* 0x000000ffff0c7224 */ /* 0x000fe400078e0009 */
[----:B------:R-:W4:Y:S03]  /*8d510*/  LDL.LU.64 R8, [R1+0x3fa8] ;  /* 0x003fa80001087983 */ /* 0x000f260000300a00 */
[----:B------:R0:W-:Y:S02]  /*8d520*/  STL.64 [R1+0x3f00], R12 ;  /* 0x003f000c01007387 */ /* 0x0001e40000100a00 */
[----:B0-----:R-:W2:Y:S01]  /*8d530*/  LDL.LU R12, [R1+0x200] ;  /* 0x00020000010c7983 */ /* 0x001ea20000300800 */
[----:B------:R-:W2:Y:S02]  /*8d540*/  LDL.LU R13, [R1+0x204] ;  /* 0x00020400010d7983 */ /* 0x000ea40000300800 */
[----:B------:R-:W2:Y:S02]  /*8d550*/  LDL.LU R14, [R1+0x208] ;  /* 0x00020800010e7983 */ /* 0x000ea40000300800 */
[----:B------:R-:W2:Y:S02]  /*8d560*/  LDL.LU R15, [R1+0x20c] ;  /* 0x00020c00010f7983 */ /* 0x000ea40000300800 */
        /* <DEDUP_REMOVED lines=17> */
[----:B0-----:R-:W2:Y:S01]  /*8d680*/  LDL.64 R12, [R1+0x720] ;  /* 0x00072000010c7983 */ /* 0x001ea20000100a00 */
[----:B------:R-:W-:-:S02]  /*8d690*/  IMAD.MOV.U32 R28, RZ, RZ, R24 ;  /* 0x000000ffff1c7224 */ /* 0x000fc400078e0018 */
[----:B------:R-:W-:Y:S02]  /*8d6a0*/  IMAD.MOV.U32 R29, RZ, RZ, R25 ;  /* 0x000000ffff1d7224 */ /* 0x000fe400078e0019 */
[----:B------:R-:W-:Y:S02]  /*8d6b0*/  IMAD.MOV.U32 R24, RZ, RZ, R2 ;  /* 0x000000ffff187224 */ /* 0x000fe400078e0002 */
[----:B------:R-:W-:Y:S01]  /*8d6c0*/  IMAD.MOV.U32 R25, RZ, RZ, R0 ;  /* 0x000000ffff197224 */ /* 0x000fe200078e0000 */
[----:B--2---:R4:W-:Y:S04]  /*8d6d0*/  STL.64 [R1+0x3f38], R12 ;  /* 0x003f380c01007387 */ /* 0x0049e80000100a00 */
[----:B------:R-:W-:Y:S02]  /*8d6e0*/  STL.64 [R1+0x3f90], R24 ;  /* 0x003f901801007387 */ /* 0x000fe40000100a00 */
[----:B----4-:R-:W-:-:S02]  /*8d6f0*/  IMAD.MOV.U32 R12, RZ, RZ, R9 ;  /* 0x000000ffff0c7224 */ /* 0x010fc400078e0009 */
[----:B------:R-:W-:Y:S02]  /*8d700*/  IMAD.MOV.U32 R13, RZ, RZ, R8 ;  /* 0x000000ffff0d7224 */ /* 0x000fe400078e0008 */
[----:B---3--:R-:W0:Y:S04]  /*8d710*/  LDSM.16.MT88.4 R8, [R23+0x24080] ;  /* 0x024080001708783b */ /* 0x008e280000004200 */
[----:B------:R1:W-:Y:S04]  /*8d720*/  STL.64 [R1+0x3f50], R12 ;  /* 0x003f500c01007387 */ /* 0x0003e80000100a00 */
[----:B-1----:R-:W2:Y:S04]  /*8d730*/  LDL.64 R12, [R1+0x740] ;  /* 0x00074000010c7983 */ /* 0x002ea80000100a00 */
[----:B--2---:R1:W-:Y:S04]  /*8d740*/  STL.64 [R1+0x3f68], R12 ;  /* 0x003f680c01007387 */ /* 0x0043e80000100a00 */
[----:B-1----:R-:W2:Y:S01]  /*8d750*/  LDL.LU R12, [R1+0x510] ;  /* 0x00051000010c7983 */ /* 0x002ea20000300800 */
[----:B------:R-:W2:Y:S02]  /*8d760*/  LDL.LU R13, [R1+0x514] ;  /* 0x00051400010d7983 */ /* 0x000ea40000300800 */
[----:B------:R-:W3:Y:S02]  /*8d770*/  LDL.LU R14, [R1+0x518] ;  /* 0x00051800010e7983 */ /* 0x000ee40000300800 */
[----:B------:R-:W3:Y:S01]  /*8d780*/  LDL.LU R15, [R1+0x51c] ;  /* 0x00051c00010f7983 */ /* 0x000ee20000300800 */
[----:B------:R-:W4:Y:S04]  /*8d790*/  LDL.64 R24, [R1+0x770] ;  /* 0x0007700001187983 */ /* 0x000f280000100a00 */
[----:B---3--:R-:W-:Y:S01]  /*8d7a0*/  STL.64 [R1+0x3f88], R14 ;  /* 0x003f880e01007387 */ /* 0x008fe20000100a00 */
[----:B--2---:R1:W-:Y:S03]  /*8d7b0*/  STL.64 [R1+0x3f80], R12 ;  /* 0x003f800c01007387 */ /* 0x0043e60000100a00 */
[----:B-1----:R-:W2:Y:S01]  /*8d7c0*/  LDL.LU R12, [R1+0x520] ;  /* 0x00052000010c7983 */ /* 0x002ea20000300800 */
[----:B------:R-:W2:Y:S02]  /*8d7d0*/  LDL.LU R13, [R1+0x524] ;  /* 0x00052400010d7983 */ /* 0x000ea40000300800 */
[----:B------:R-:W3:Y:S02]  /*8d7e0*/  LDL.LU R14, [R1+0x528] ;  /* 0x00052800010e7983 */ /* 0x000ee40000300800 */
[----:B------:R-:W3:Y:S02]  /*8d7f0*/  LDL.LU R15, [R1+0x52c] ;  /* 0x00052c00010f7983 */ /* 0x000ee40000300800 */
[----:B---3--:R-:W-:Y:S01]  /*8d800*/  STL.64 [R1+0x3fa0], R14 ;  /* 0x003fa00e01007387 */ /* 0x008fe20000100a00 */
[----:B--2---:R1:W-:Y:S03]  /*8d810*/  STL.64 [R1+0x3f98], R12 ;  /* 0x003f980c01007387 */ /* 0x0043e60000100a00 */
[----:B-1----:R-:W4:Y:S01]  /*8d820*/  LDL.LU R12, [R1+0x530] ;  /* 0x00053000010c7983 */ /* 0x002f220000300800 */
[----:B------:R-:W4:Y:S02]  /*8d830*/  LDL.LU R13, [R1+0x534] ;  /* 0x00053400010d7983 */ /* 0x000f240000300800 */
[----:B------:R-:W4:Y:S02]  /*8d840*/  LDL.LU R14, [R1+0x538] ;  /* 0x00053800010e7983 */ /* 0x000f240000300800 */
[----:B------:R-:W4:Y:S01]  /*8d850*/  LDL.LU R15, [R1+0x53c] ;  /* 0x00053c00010f7983 */ /* 0x000f220000300800 */
[----:B------:R-:W2:Y:S01]  /*8d860*/  LDL.64 R4, [R1+0x700] ;  /* 0x0007000001047983 */ /* 0x000ea20000100a00 */
[----:B------:R-:W-:Y:S03]  /*8d870*/  STL.64 [R1+0x3f30], R6 ;  /* 0x003f300601007387 */ /* 0x000fe60000100a00 */
[----:B--2---:R1:W-:Y:S04]  /*8d880*/  STL.64 [R1+0x3f28], R4 ;  /* 0x003f280401007387 */ /* 0x0043e80000100a00 */
[----:B-1----:R-:W2:Y:S01]  /*8d890*/  LDL.LU R4, [R1+0x4e0] ;  /* 0x0004e00001047983 */ /* 0x002ea20000300800 */
[----:B------:R-:W2:Y:S02]  /*8d8a0*/  LDL.LU R5, [R1+0x4e4] ;  /* 0x0004e40001057983 */ /* 0x000ea40000300800 */
[----:B------:R-:W3:Y:S02]  /*8d8b0*/  LDL.LU R6, [R1+0x4e8] ;  /* 0x0004e80001067983 */ /* 0x000ee40000300800 */
[----:B------:R-:W3:Y:S01]  /*8d8c0*/  LDL.LU R7, [R1+0x4ec] ;  /* 0x0004ec0001077983 */ /* 0x000ee20000300800 */
[----:B----4-:R-:W-:Y:S01]  /*8d8d0*/  HMMA.16816.F32.BF16 R12, R16, R24, R12 ;  /* 0x00000018100c723c */ /* 0x010fe2000004180c */
[----:B---3--:R-:W-:Y:S01]  /*8d8e0*/  STL.64 [R1+0x3f48], R6 ;  /* 0x003f480601007387 */ /* 0x008fe20000100a00 */
[----:B--2---:R1:W-:Y:S03]  /*8d8f0*/  STL.64 [R1+0x3f40], R4 ;  /* 0x003f400401007387 */ /* 0x0043e60000100a00 */
[----:B-1----:R-:W2:Y:S01]  /*8d900*/  LDL.LU R4, [R1+0x4f0] ;  /* 0x0004f00001047983 */ /* 0x002ea20000300800 */
[----:B------:R-:W2:Y:S02]  /*8d910*/  LDL.LU R5, [R1+0x4f4] ;  /* 0x0004f40001057983 */ /* 0x000ea40000300800 */
[----:B------:R-:W3:Y:S02]  /*8d920*/  LDL.LU R6, [R1+0x4f8] ;  /* 0x0004f80001067983 */ /* 0x000ee40000300800 */
[----:B------:R-:W3:Y:S02]  /*8d930*/  LDL.LU R7, [R1+0x4fc] ;  /* 0x0004fc0001077983 */ /* 0x000ee40000300800 */
[----:B------:R-:W-:-:S02]  /*8d940*/  IMAD.MOV.U32 R20, RZ, RZ, R24 ;  /* 0x000000ffff147224 */ /* 0x000fc400078e0018 */
[----:B------:R-:W-:Y:S01]  /*8d950*/  IMAD.MOV.U32 R21, RZ, RZ, R25 ;  /* 0x000000ffff157224 */ /* 0x000fe200078e0019 */
[----:B---3--:R-:W-:Y:S01]  /*8d960*/  STL.64 [R1+0x3f60], R6 ;  /* 0x003f600601007387 */ /* 0x008fe20000100a00 */
[----:B--2---:R1:W-:Y:S03]  /*8d970*/  STL.64 [R1+0x3f58], R4 ;  /* 0x003f580401007387 */ /* 0x0043e60000100a00 */
[----:B-1----:R-:W2:Y:S01]  /*8d980*/  LDL.LU R4, [R1+0x500] ;  /* 0x0005000001047983 */ /* 0x002ea20000300800 */
[----:B------:R-:W2:Y:S02]  /*8d990*/  LDL.LU R5, [R1+0x504] ;  /* 0x0005040001057983 */ /* 0x000ea40000300800 */
[----:B------:R-:W2:Y:S02]  /*8d9a0*/  LDL.LU R6, [R1+0x508] ;  /* 0x0005080001067983 */ /* 0x000ea40000300800 */
[----:B------:R-:W2:Y:S01]  /*8d9b0*/  LDL.LU R7, [R1+0x50c] ;  /* 0x00050c0001077983 */ /* 0x000ea20000300800 */
[----:B------:R-:W-:Y:S01]  /*8d9c0*/  STL [R1+0x3ec4], R29 ;  /* 0x003ec41d01007387 */ /* 0x000fe20000100800 */
[----:B------:R-:W-:Y:S02]  /*8d9d0*/  STL [R1+0x3ec0], R28 ;  /* 0x003ec01c01007387 */ /* 0x000fe40000100800 */
[----:B0-----:R-:W-:Y:S02]  /*8d9e0*/  STL.64 [R1+0x3dd0], R10 ;  /* 0x003dd00a01007387 */ /* 0x001fe40000100a00 */
[----:B------:R0:W-:Y:S02]  /*8d9f0*/  STL.64 [R1+0x3dc8], R8 ;  /* 0x003dc80801007387 */ /* 0x0001e40000100a00 */
[----:B0-----:R-:W3:Y:S01]  /*8da00*/  LDL.64 R8, [R1+0x710] ;  /* 0x0007100001087983 */ /* 0x001ee20000100a00 */
[----:B------:R-:W-:Y:S02]  /*8da10*/  STL.64 [R1+0xfe0], R12 ;  /* 0x000fe00c01007387 */ /* 0x000fe40000100a00 */
[----:B------:R0:W-:Y:S02]  /*8da20*/  STL.64 [R1+0xfe8], R14 ;  /* 0x000fe80e01007387 */ /* 0x0001e40000100a00 */
[----:B0-----:R-:W4:Y:S01]  /*8da30*/  LDL.LU.64 R14, [R1+0x3fa0] ;  /* 0x003fa000010e7983 */ /* 0x001f220000300a00 */
[----:B------:R-:W4:Y:S02]  /*8da40*/  LDL.LU.64 R12, [R1+0x3f98] ;  /* 0x003f9800010c7983 */ /* 0x000f240000300a00 */
[----:B------:R-:W4:Y:S02]  /*8da50*/  LDL.LU.64 R24, [R1+0x3f90] ;  /* 0x003f900001187983 */ /* 0x000f240000300a00 */
[C---:B----4-:R-:W-:Y:S01]  /*8da60*/  HMMA.16816.F32.BF16 R24, R16.reuse, R24, R12 ;  /* 0x000000181018723c */ /* 0x050fe2000004180c */
[----:B------:R-:W4:Y:S01]  /*8da70*/  LDL.LU.64 R14, [R1+0x3f88] ;  /* 0x003f8800010e7983 */ /* 0x000f220000300a00 */
[----:B------:R-:W4:Y:S11]  /*8da80*/  LDL.LU.64 R12, [R1+0x3f80] ;  /* 0x003f8000010c7983 */ /* 0x000f360000300a00 */
[----:B------:R-:W-:Y:S10]  /*8da90*/  @!UPT UIADD3 URZ, URZ, URZ, URZ ;  /* 0x0000003f3f3ff290 */ /* 0x000ff4000fffe03f */
[----:B------:R-:W-:Y:S01]  /*8daa0*/  STL.64 [R1+0xfd0], R24 ;  /* 0x000fd01801007387 */ /* 0x000fe20000100a00 */
[----:B------:R0:W-:Y:S03]  /*8dab0*/  STL.64 [R1+0xfd8], R26 ;  /* 0x000fd81a01007387 */ /* 0x0001e60000100a00 */
[----:B0-----:R-:W2:Y:S01]  /*8dac0*/  LDL.LU R26, [R1+0x3f78] ;  /* 0x003f7800011a7983 */ /* 0x001ea20000300800 */
[----:B------:R-:W4:Y:S02]  /*8dad0*/  LDL.LU.64 R24, [R1+0x3f70] ;  /* 0x003f700001187983 */ /* 0x000f240000300a00 */
[C---:B----4-:R-:W-:Y:S11]  /*8dae0*/  HMMA.16816.F32.BF16 R12, R16.reuse, R24, R12 ;  /* 0x00000018100c723c */ /* 0x050ff6000004180c */
[----:B------:R-:W-:Y:S11]  /*8daf0*/  @!UPT UIADD3 URZ, URZ, URZ, URZ ;  /* 0x0000003f3f3ff290 */ /* 0x000ff6000fffe03f */
[----:B------:R-:W-:Y:S01]  /*8db00*/  @!UPT UIADD3 URZ, URZ, URZ, URZ ;  /* 0x0000003f3f3ff290 */ /* 0x000fe2000fffe03f */
        /* <DEDUP_REMOVED lines=26> */
[----:B------:R-:W4:Y:S02]  /*8dcb0*/  LDL.LU.64 R4, [R1+0x3f28] ;  /* 0x003f280001047983 */ /* 0x000f240000300a00 */
[----:B------:R-:W3:Y:S02]  /*8dcc0*/  LDL.LU.64 R14, [R1+0x3f20] ;  /* 0x003f2000010e7983 */ /* 0x000ee40000300a00 */
[----:B------:R-:W3:Y:S02]  /*8dcd0*/  LDL.LU.64 R12, [R1+0x3f18] ;  /* 0x003f1800010c7983 */ /* 0x000ee40000300a00 */
[----:B---3--:R-:W-:Y:S11]  /*8dce0*/  HMMA.16816.F32.BF16 R12, R16, R8, R12 ;  /* 0x00000008100c723c */ /* 0x008ff6000004180c */
[----:B------:R-:W-:Y:S11]  /*8dcf0*/  @!UPT UIADD3 URZ, URZ, URZ, URZ ;  /* 0x0000003f3f3ff290 */ /* 0x000ff6000fffe03f */
[----:B------:R-:W-:Y:S01]  /*8dd00*/  @!UPT UIADD3 URZ, URZ, URZ, URZ ;  /* 0x0000003f3f3ff290 */ /* 0x000fe2000fffe03f */
[----:B------:R-:W-:Y:S01]  /*8dd10*/  STL.64 [R1+0xf60], R12 ;  /* 0x000f600c01007387 */ /* 0x000fe20000100a00 */
[----:B------:R0:W-:Y:S03]  /*8dd20*/  STL.64 [R1+0xf68], R14 ;  /* 0x000f680e01007387 */ /* 0x0001e60000100a00 */
[----:B0-----:R-:W3:Y:S01]  /*8dd30*/  LDL.LU.64 R14, [R1+0x3f10] ;  /* 0x003f1000010e7983 */ /* 0x001ee20000300a00 */
[----:B------:R-:W3:Y:S02]  /*8dd40*/  LDL.LU.64 R12, [R1+0x3f08] ;  /* 0x003f0800010c7983 */ /* 0x000ee40000300a00 */
[----:B------:R0:W-:Y:S02]  /*8dd50*/  STL.64 [R1+0x3de8], R8 ;  /* 0x003de80801007387 */ /* 0x0001e40000100a00 */
[----:B0-----:R-:W-:Y:S02]  /*8dd60*/  IMAD.MOV.U32 R8, RZ, RZ, R26 ;  /* 0x000000ffff087224 */ /* 0x001fe400078e001a */
[----:B--2---:R-:W-:-:S05]  /*8dd70*/  IMAD.MOV.U32 R9, RZ, RZ, R7 ;  /* 0x000000ffff097224 */ /* 0x004fca00078e0007 */
[----:B------:R0:W-:Y:S04]  /*8dd80*/  STL.64 [R1+0x3ec8], R8 ;  /* 0x003ec80801007387 */ /* 0x0001e80000100a00 */
[----:B0-----:R-:W2:Y:S01]  /*8dd90*/  LDL.LU R8, [R1+0x430] ;  /* 0x0004300001087983 */ /* 0x001ea20000300800 */
[----:B------:R-:W2:Y:S02]  /*8dda0*/  LDL.LU R9, [R1+0x434] ;  /* 0x0004340001097983 */ /* 0x000ea40000300800 */
[----:B------:R-:W2:Y:S02]  /*8ddb0*/  LDL.LU R10, [R1+0x438] ;  /* 0x00043800010a7983 */ /* 0x000ea40000300800 */
[----:B------:R-:W2:Y:S02]  /*8ddc0*/  LDL.LU R11, [R1+0x43c] ;  /* 0x00043c00010b7983 */ /* 0x000ea40000300800 */
[----:B----4-:R-:W-:Y:S01]  /*8ddd0*/  IMAD.MOV.U32 R26, RZ, RZ, R4 ;  /* 0x000000ffff1a7224 */ /* 0x010fe200078e0004 */
[C---:B---3--:R-:W-:Y:S01]  /*8dde0*/  HMMA.16816.F32.BF16 R12, R16.reuse, R4, R12 ;  /* 0x00000004100c723c */ /* 0x048fe2000004180c */
[----:B--2---:R-:W-:Y:S01]  /*8ddf0*/  STL.64 [R1+0x3ed8], R10 ;  /* 0x003ed80a01007387 */ /* 0x004fe20000100a00 */
[----:B------:R0:W-:Y:S11]  /*8de00*/  STL.64 [R1+0x3ed0], R8 ;  /* 0x003ed00801007387 */ /* 0x0001f60000100a00 */
[----:B------:R-:W-:Y:S10]  /*8de10*/  @!UPT UIADD3 URZ, URZ, URZ, URZ ;  /* 0x0000003f3f3ff290 */ /* 0x000ff4000fffe03f */
[----:B------:R1:W-:Y:S02]  /*8de20*/  STL.64 [R1+0xf50], R12 ;  /* 0x000f500c01007387 */ /* 0x0003e40000100a00 */
[----:B------:R-:W-:Y:S02]  /*8de30*/  STL.64 [R1+0xf58], R14 ;  /* 0x000f580e01007387 */ /* 0x000fe40000100a00 */
[----:B0-----:R-:W-:Y:S01]  /*8de40*/  IMAD.MOV.U32 R9, RZ, RZ, R3 ;  /* 0x000000ffff097224 */ /* 0x001fe200078e0003 */
[----:B-1----:R-:W2:Y:S01]  /*8de50*/  LDL.LU.64 R12, [R1+0x3f00] ;  /* 0x003f0000010c7983 */ /* 0x002ea20000300a00 */
[----:B------:R-:W-:Y:S02]  /*8de60*/  IMAD.MOV.U32 R3, RZ, RZ, R5 ;  /* 0x000000ffff037224 */ /* 0x000fe400078e0005 */
[----:B------:R-:W3:Y:S02]  /*8de70*/  LDL.LU.64 R4, [R1+0x3ef8] ;  /* 0x003ef80001047983 */ /* 0x000ee40000300a00 */
[----:B------:R-:W-:Y:S01]  /*8de80*/  STL [R1+0x3e38], R26 ;  /* 0x003e381a01007387 */ /* 0x000fe20000100800 */
[----:B------:R0:W-:Y:S04]  /*8de90*/  STL.64 [R1+0x3e30], R24 ;  /* 0x003e301801007387 */ /* 0x0001e80000100a00 */
[----:B0-----:R-:W3:Y:S01]  /*8dea0*/  LDL.LU R24, [R1+0x1f0] ;  /* 0x0001f00001187983 */ /* 0x001ee20000300800 */
[----:B------:R-:W3:Y:S02]  /*8deb0*/  LDL.LU R25, [R1+0x1f4] ;  /* 0x0001f40001197983 */ /* 0x000ee40000300800 */
[----:B------:R-:W3:Y:S02]  /*8dec0*/  LDL.LU R26, [R1+0x1f8] ;  /* 0x0001f800011a7983 */ /* 0x000ee40000300800 */
[----:B------:R-:W3:Y:S02]  /*8ded0*/  LDL.LU R27, [R1+0x1fc] ;  /* 0x0001fc00011b7983 */ /* 0x000ee40000300800 */
[----:B------:R-:W-:Y:S01]  /*8dee0*/  IMAD.MOV.U32 R8, RZ, RZ, R6 ;  /* 0x000000ffff087224 */ /* 0x000fe200078e0006 */
[----:B---3--:R-:W-:Y:S07]  /*8def0*/  HMMA.16816.F32.BF16 R16, R16, R4, R24 ;  /* 0x000000041010723c */ /* 0x008fee0000041818 */
[----:B------:R-:W-:-:S02]  /*8df00*/  IMAD.MOV.U32 R27, RZ, RZ, R4 ;  /* 0x000000ffff1b7224 */ /* 0x000fc400078e0004 */
[----:B------:R-:W-:Y:S11]  /*8df10*/  IMAD.MOV.U32 R26, RZ, RZ, R5 ;  /* 0x000000ffff1a7224 */ /* 0x000ff600078e0005 */
[----:B------:R-:W-:Y:S03]  /*8df20*/  @!UPT UIADD3 URZ, URZ, URZ, URZ ;  /* 0x0000003f3f3ff290 */ /* 0x000fe6000fffe03f */
[----:B------:R-:W-:Y:S01]  /*8df30*/  STL.64 [R1+0xf30], R16 ;  /* 0x000f301001007387 */ /* 0x000fe20000100a00 */
[----:B------:R-:W-:Y:S02]  /*8df40*/  STL.64 [R1+0xf38], R18 ;  /* 0x000f381201007387 */ /* 0x000fe40000100a00 */
[----:B------:R-:W3:Y:S02]  /*8df50*/  LDL.LU.64 R6, [R1+0x3ef0] ;  /* 0x003ef00001067983 */ /* 0x000ee40000300a00 */
[----:B------:R-:W3:Y:S01]  /*8df60*/  LDL.LU.64 R4, [R1+0x3ee8] ;  /* 0x003ee80001047983 */ /* 0x000ee20000300a00 */
[----:B------:R0:W-:Y:S01]  /*8df70*/  STL.64 [R1+0x3ee0], R26 ;  /* 0x003ee01a01007387 */ /* 0x0001e20000100a00 */
[----:B------:R-:W3:Y:S02]  /*8df80*/  LDL.LU R24, [R1+0x440] ;  /* 0x0004400001187983 */ /* 0x000ee40000300800 */
[----:B------:R-:W3:Y:S01]  /*8df90*/  LDL.LU R25, [R1+0x444] ;  /* 0x0004440001197983 */ /* 0x000ee20000300800 */
[----:B0-----:R-:W3:Y:S01]  /*8dfa0*/  LDL.LU R26, [R1+0x448] ;  /* 0x00044800011a7983 */ /* 0x001ee20000300800 */
[----:B------:R-:W3:Y:S02]  /*8dfb0*/  LDL.LU R27, [R1+0x44c] ;  /* 0x00044c00011b7983 */ /* 0x000ee40000300800 */
[----:B--2---:R-:W-:-:S02]  /*8dfc0*/  IMAD.MOV.U32 R16, RZ, RZ, R13 ;  /* 0x000000ffff107224 */ /* 0x004fc400078e000d */
[----:B------:R-:W-:Y:S02]  /*8dfd0*/  IMAD.MOV.U32 R17, RZ, RZ, R12 ;  /* 0x000000ffff117224 */ /* 0x000fe400078e000c */
[----:B------:R-:W0:Y:S04]  /*8dfe0*/  LDSM.16.MT88.4 R12, [R23+0x24100] ;  /* 0x02410000170c783b */ /* 0x000e280000004200 */
[----:B------:R1:W-:Y:S04]  /*8dff0*/  STL.64 [R1+0x3e88], R16 ;  /* 0x003e881001007387 */ /* 0x0003e80000100a00 */
[----:B-1----:R-:W2:Y:S01]  /*8e000*/  LDL.LU R16, [R1+0x420] ;  /* 0x0004200001107983 */ /* 0x002ea20000300800 */
[----:B------:R-:W2:Y:S02]  /*8e010*/  LDL.LU R17, [R1+0x424] ;  /* 0x0004240001117983 */ /* 0x000ea40000300800 */
[----:B------:R-:W2:Y:S02]  /*8e020*/  LDL.LU R18, [R1+0x428] ;  /* 0x0004280001127983 */ /* 0x000ea40000300800 */
[----:B------:R-:W2:Y:S01]  /*8e030*/  LDL.LU R19, [R1+0x42c] ;  /* 0x00042c0001137983 */ /* 0x000ea20000300800 */
[----:B------:R-:W-:Y:S01]  /*8e040*/  STL [R1+0x3c04], R23 ;  /* 0x003c041701007387 */ /* 0x000fe20000100800 */
[----:B------:R-:W-:Y:S02]  /*8e050*/  STL [R1+0x3e68], R22 ;  /* 0x003e681601007387 */ /* 0x000fe40000100800 */
[----:B------:R1:W-:Y:S02]  /*8e060*/  STL.64 [R1+0x3e60], R20 ;  /* 0x003e601401007387 */ /* 0x0003e40000100a00 */
[----:B-1----:R-:W4:Y:S04]  /*8e070*/  LDL R20, [R1+0x7d0] ;  /* 0x0007d00001147983 */ /* 0x002f280000100800 */
[----:B------:R-:W4:Y:S01]  /*8e080*/  LDL R21, [R1+0x7d4] ;  /* 0x0007d40001157983 */ /* 0x000f220000100800 */
[C---:B---3--:R-:W-:Y:S03]  /*8e090*/  HMMA.16816.F32.BF16 R8, R4.reuse, R8, R24 ;  /* 0x000000080408723c */ /* 0x048fe60000041818 */
[----:B------:R-:W3:Y:S11]  /*8e0a0*/  LDL.LU.64 R26, [R1+0x3ee0] ;  /* 0x003ee000011a7983 */ /* 0x000ef60000300a00 */
[----:B------:R-:W-:Y:S09]  /*8e0b0*/  @!UPT UIADD3 URZ, URZ, URZ, URZ ;  /* 0x0000003f3f3ff290 */ /* 0x000ff2000fffe03f */
[----:B------:R-:W-:Y:S01]  /*8e0c0*/  STL.64 [R1+0xf20], R8 ;  /* 0x000f200801007387 */ /* 0x000fe20000100a00 */
[----:B------:R1:W-:Y:S03]  /*8e0d0*/  STL.64 [R1+0xf28], R10 ;  /* 0x000f280a01007387 */ /* 0x0003e60000100a00 */
[----:B-1----:R-:W4:Y:S01]  /*8e0e0*/  LDL.LU.64 R10, [R1+0x3ed8] ;  /* 0x003ed800010a7983 */ /* 0x002f220000300a00 */
[----:B------:R-:W4:Y:S02]  /*8e0f0*/  LDL.LU.64 R8, [R1+0x3ed0] ;  /* 0x003ed00001087983 */ /* 0x000f240000300a00 */
[C---:B----4-:R-:W-:Y:S01]  /*8e100*/  HMMA.16816.F32.BF16 R20, R4.reuse, R20, R8 ;  /* 0x000000140414723c */ /* 0x050fe20000041808 */
[----:B------:R-:W2:Y:S07]  /*8e110*/  LDL.LU.64 R8, [R1+0x3ec8] ;  /* 0x003ec80001087983 */ /* 0x000eae0000300a00 */
[----:B--2---:R-:W-:Y:S01]  /*8e120*/  HMMA.16816.F32.BF16 R16, R4, R8, R16 ;  /* 0x000000080410723c */ /* 0x004fe20000041810 */
[----:B------:R-:W2:Y:S11]  /*8e130*/  LDL.LU R8, [R1+0x380] ;  /* 0x0003800001087983 */ /* 0x000eb60000300800 */
[----:B------:R-:W-:Y:S03]  /*8e140*/  @!UPT UIADD3 URZ, URZ, URZ, URZ ;  /* 0x0000003f3f3ff290 */ /* 0x000fe6000fffe03f */
[----:B------:R-:W-:Y:S02]  /*8e150*/  STL.64 [R1+0xf10], R20 ;  /* 0x000f101401007387 */ /* 0x000fe40000100a00 */
[----:B------:R-:W-:Y:S06]  /*8e160*/  STL.64 [R1+0xf18], R22 ;  /* 0x000f181601007387 */ /* 0x000fec0000100a00 */
[----:B------:R-:W-:Y:S01]  /*8e170*/  STL.64 [R1+0xf00], R16 ;  /* 0x000f001001007387 */ /* 0x000fe20000100a00 */
[----:B------:R-:W-:Y:S02]  /*8e180*/  STL.64 [R1+0xf08], R18 ;  /* 0x000f081201007387 */ /* 0x000fe40000100a00 */
[----:B------:R-:W2:Y:S02]  /*8e190*/  LDL.LU R9, [R1+0x384] ;  /* 0x0003840001097983 */ /* 0x000ea40000300800 */
[----:B------:R-:W4:Y:S01]  /*8e1a0*/  LDL.LU R10, [R1+0x388] ;  /* 0x00038800010a7983 */ /* 0x000f220000300800 */
[----:B------:R-:W4:Y:S04]  /*8e1b0*/  LDL.LU R11, [R1+0x38c] ;  /* 0x00038c00010b7983 */ /* 0x000f280000300800 */
[----:B----4-:R-:W-:Y:S01]  /*8e1c0*/  STL.64 [R1+0x3df8], R10 ;  /* 0x003df80a01007387 */ /* 0x010fe20000100a00 */
[----:B--2---:R1:W-:Y:S03]  /*8e1d0*/  STL.64 [R1+0x3df0], R8 ;  /* 0x003df00801007387 */ /* 0x0043e60000100a00 */
[----:B-1----:R-:W2:Y:S04]  /*8e1e0*/  LDL.64 R8, [R1+0x730] ;  /* 0x0007300001087983 */ /* 0x002ea80000100a00 */
[----:B--2---:R1:W-:Y:S02]  /*8e1f0*/  STL.64 [R1+0x3e10], R8 ;  /* 0x003e100801007387 */ /* 0x0043e40000100a00 */
[----:B-1----:R-:W-:-:S02]  /*8e200*/  IMAD.MOV.U32 R8, RZ, RZ, R29 ;  /* 0x000000ffff087224 */ /* 0x002fc400078e001d */
[----:B------:R-:W-:Y:S01]  /*8e210*/  IMAD.MOV.U32 R9, RZ, RZ, R28 ;  /* 0x000000ffff097224 */ /* 0x000fe200078e001c */
[----:B------:R-:W2:Y:S01]  /*8e220*/  LDL.LU R29, [R1+0x3ec4] ;  /* 0x003ec400011d7983 */ /* 0x000ea20000300800 */
[----:B------:R-:W4:Y:S03]  /*8e230*/  LDL.LU R28, [R1+0x3ec0] ;  /* 0x003ec000011c7983 */ /* 0x000f260000300800 */
[----:B------:R1:W-:Y:S04]  /*8e240*/  STL.64 [R1+0x3e28], R8 ;  /* 0x003e280801007387 */ /* 0x0003e80000100a00 */
[----:B-1----:R-:W2:Y:S01]  /*8e250*/  LDL.LU R8, [R1+0x3b0] ;  /* 0x0003b00001087983 */ /* 0x002ea20000300800 */
[----:B------:R-:W2:Y:S02]  /*8e260*/  LDL.LU R9, [R1+0x3b4] ;  /* 0x0003b40001097983 */ /* 0x000ea40000300800 */
[----:B------:R-:W2:Y:S02]  /*8e270*/  LDL.LU R10, [R1+0x3b8] ;  /* 0x0003b800010a7983 */ /* 0x000ea40000300800 */
[----:B------:R-:W2:Y:S02]  /*8e280*/  LDL.LU R11, [R1+0x3bc] ;  /* 0x0003bc00010b7983 */ /* 0x000ea40000300800 */
[----:B--2---:R-:W-:Y:S01]  /*8e290*/  STL.64 [R1+0x3e48], R10 ;  /* 0x003e480a01007387 */ /* 0x004fe20000100a00 */
[----:B------:R1:W-:Y:S03]  /*8e2a0*/  STL.64 [R1+0x3e40], R8 ;  /* 0x003e400801007387 */ /* 0x0003e60000100a00 */
        /* <DEDUP_REMOVED lines=10> */
[----:B----4-:R-:W-:-:S02]  /*8e350*/  IMAD.MOV.U32 R20, RZ, RZ, R28 ;  /* 0x000000ffff147224 */ /* 0x010fc400078e001c */
[----:B------:R-:W-:Y:S01]  /*8e360*/  IMAD.MOV.U32 R21, RZ, RZ, R29 ;  /* 0x000000ffff157224 */ /* 0x000fe200078e001d */
[----:B--2---:R-:W-:Y:S01]  /*8e370*/  STL.64 [R1+0x3e78], R10 ;  /* 0x003e780a01007387 */ /* 0x004fe20000100a00 */
[----:B------:R-:W-:Y:S02]  /*8e380*/  STL.64 [R1+0x3e70], R8 ;  /* 0x003e700801007387 */ /* 0x000fe40000100a00 */
[----:B------:R-:W2:Y:S02]  /*8e390*/  LDL.LU R28, [R1+0x3ebc] ;  /* 0x003ebc00011c7983 */ /* 0x000ea40000300800 */
[----:B------:R-:W4:Y:S01]  /*8e3a0*/  LDL.LU R29, [R1+0x3eb8] ;  /* 0x003eb800011d7983 */ /* 0x000f220000300800 */
[----:B------:R-:W2:Y:S04]  /*8e3b0*/  LDL R16, [R1+0x7a0] ;  /* 0x0007a00001107983 */ /* 0x000ea80000100800 */
[----:B------:R-:W2:Y:S04]  /*8e3c0*/  LDL R17, [R1+0x7a4] ;  /* 0x0007a40001117983 */ /* 0x000ea80000100800 */
        /* <DEDUP_REMOVED lines=22> */
[----:B------:R-:W2:Y:S01]  /*8e530*/  LDL.64 R24, [R1+0x760] ;  /* 0x0007600001187983 */ /* 0x000ea20000100a00 */
[----:B0-----:R-:W-:Y:S02]  /*8e540*/  STL.64 [R1+0x250], R12 ;  /* 0x0002500c01007387 */ /* 0x001fe40000100a00 */
[----:B------:R-:W-:Y:S02]  /*8e550*/  STL.64 [R1+0x258], R14 ;  /* 0x0002580e01007387 */ /* 0x000fe40000100a00 */
[----:B------:R-:W-:Y:S01]  /*8e560*/  STL.64 [R1+0x3c98], R14 ;  /* 0x003c980e01007387 */ /* 0x000fe20000100a00 */
[----:B------:R3:W-:Y:S02]  /*8e570*/  STL.64 [R1+0x3c90], R12 ;  /* 0x003c900c01007387 */ /* 0x0007e40000100a00 */
[----:B---3--:R-:W-:-:S02]  /*8e580*/  IMAD.MOV.U32 R12, RZ, RZ, R27 ;  /* 0x000000ffff0c7224 */ /* 0x008fc400078e001b */
[----:B------:R-:W-:-:S05]  /*8e590*/  IMAD.MOV.U32 R13, RZ, RZ, R26 ;  /* 0x000000ffff0d7224 */ /* 0x000fca00078e001a */
[----:B------:R0:W-:Y:S04]  /*8e5a0*/  STL.64 [R1+0x3dd8], R12 ;  /* 0x003dd80c01007387 */ /* 0x0001e80000100a00 */
[----:B0-----:R-:W3:Y:S01]  /*8e5b0*/  LDL.LU R12, [R1+0x370] ;  /* 0x00037000010c7983 */ /* 0x001ee20000300800 */
[----:B------:R-:W3:Y:S02]  /*8e5c0*/  LDL.LU R13, [R1+0x374] ;  /* 0x00037400010d7983 */ /* 0x000ee40000300800 */
[----:B------:R-:W2:Y:S02]  /*8e5d0*/  LDL.LU R14, [R1+0x378] ;  /* 0x00037800010e7983 */ /* 0x000ea40000300800 */
[----:B------:R-:W2:Y:S02]  /*8e5e0*/  LDL.LU R15, [R1+0x37c] ;  /* 0x00037c00010f7983 */ /* 0x000ea40000300800 */
[----:B----4-:R-:W-:-:S02]  /*8e5f0*/  IMAD.MOV.U32 R16, RZ, RZ, R29 ;  /* 0x000000ffff107224 */ /* 0x010fc400078e001d */
        /* <DEDUP_REMOVED lines=14> */
[----:B------:R-:W3:Y:S01]  /*8e6e0*/  LDL.LU.64 R22, [R1+0x3eb0] ;  /* 0x003eb00001167983 */ /* 0x000ee20000300a00 */
[----:B------:R-:W3:Y:S11]  /*8e6f0*/  LDL.LU.64 R20, [R1+0x3ea8] ;  /* 0x003ea80001147983 */ /* 0x000ef60000300a00 */
[----:B------:R0:W-:Y:S02]  /*8e700*/  STL.64 [R1+0xef0], R16 ;  /* 0x000ef01001007387 */ /* 0x0001e40000100a00 */
[----:B------:R3:W-:Y:S01]  /*8e710*/  STL.64 [R1+0xef8], R18 ;  /* 0x000ef81201007387 */ /* 0x0007e20000100a00 */
        /* <DEDUP_REMOVED lines=13> */
[----:B0-----:R-:W1:Y:S01]  /*8e7f0*/  LDL.LU.64 R20, [R1+0x3e80] ;  /* 0x003e800001147983 */ /* 0x001e620000300a00 */
[----:B------:R-:W-:Y:S01]  /*8e800*/  STL.64 [R1+0x3d50], R16 ;  /* 0x003d501001007387 */ /* 0x000fe20000100a00 */
[C---:B-1----:R-:W-:Y:S02]  /*8e810*/  HMMA.16816.F32.BF16 R20, R4.reuse, R20, R8 ;  /* 0x000000140414723c */ /* 0x042fe40000041808 */
[----:B------:R-:W3:Y:S01]  /*8e820*/  LDL.LU.64 R10, [R1+0x3e78] ;  /* 0x003e7800010a7983 */ /* 0x000ee20000300a00 */
[----:B------:R-:W3:Y:S11]  /*8e830*/  LDL.LU.64 R8, [R1+0x3e70] ;  /* 0x003e700001087983 */ /* 0x000ef60000300a00 */
[----:B------:R-:W-:Y:S09]  /*8e840*/  @!UPT UIADD3 URZ, URZ, URZ, URZ ;  /* 0x0000003f3f3ff290 */ /* 0x000ff2000fffe03f */
[----:B------:R-:W-:Y:S01]  /*8e850*/  STL.64 [R1+0xec0], R20 ;  /* 0x000ec01401007387 */ /* 0x000fe20000100a00 */
[----:B------:R0:W-:Y:S03]  /*8e860*/  STL.64 [R1+0xec8], R22 ;  /* 0x000ec81601007387 */ /* 0x0001e60000100a00 */
[----:B0-----:R-:W4:Y:S01]  /*8e870*/  LDL.LU R22, [R1+0x3e68] ;  /* 0x003e680001167983 */ /* 0x001f220000300800 */
        /* <DEDUP_REMOVED lines=10> */
[----:B------:R-:W-:-:S02]  /*8e920*/  IMAD.MOV.U32 R2, RZ, RZ, R24 ;  /* 0x000000ffff027224 */ /* 0x000fc400078e0018 */
        /* <DEDUP_REMOVED lines=8> */
[----:B------:R-:W2:Y:S02]  /*8e9b0*/  LDL.LU R26, [R1+0x3e38] ;  /* 0x003e3800011a7983 */ /* 0x000ea40000300800 */
[----:B------:R-:W3:Y:S02]  /*8e9c0*/  LDL.LU.64 R24, [R1+0x3e30] ;  /* 0x003e300001187983 */ /* 0x000ee40000300a00 */
[C---:B---3--:R-:W-:Y:S11]  /*8e9d0*/  HMMA.16816.F32.BF16 R8, R4.reuse, R24, R8 ;  /* 0x000000180408723c */ /* 0x048ff60000041808 */
[----:B------:R-:W-:Y:S11]  /*8e9e0*/  @!UPT UIADD3 URZ, URZ, URZ, URZ ;  /* 0x0000003f3f3ff290 */ /* 0x000ff6000fffe03f */
[----:B------:R-:W-:Y:S01]  /*8e9f0*/  @!UPT UIADD3 URZ, URZ, URZ, URZ ;  /* 0x0000003f3f3ff290 */ /* 0x000fe2000fffe03f */
        /* <DEDUP_REMOVED lines=10> */
[----:B------:R-:W3:Y:S01]  /*8eaa0*/  LDL R27, [R1+0xe00] ;  /* 0x000e0000011b7983 */ /* 0x000ee20000100800 */
[C---:B--2---:R-:W-:Y:S02]  /*8eab0*/  HMMA.16816.F32.BF16 R12, R4.reuse, R8, R12 ;  /* 0x00000008040c723c */ /* 0x044fe4000004180c */
[----:B---3--:R-:W-:Y:S01]  /*8eac0*/  STL [R1+0x3d70], R27 ;  /* 0x003d701b01007387 */ /* 0x008fe20000100800 */
[----:B------:R-:W-:Y:S02]  /*8ead0*/  STL.64 [R1+0x3d68], R24 ;  /* 0x003d681801007387 */ /* 0x000fe40000100a00 */
[----:B------:R-:W-:Y:S11]  /*8eae0*/  IMAD.MOV.U32 R23, RZ, RZ, R9 ;  /* 0x000000ffff177224 */ /* 0x000ff600078e0009 */
[----:B------:R-:W-:Y:S07]  /*8eaf0*/  @!UPT UIADD3 URZ, URZ, URZ, URZ ;  /* 0x0000003f3f3ff290 */ /* 0x000fee000fffe03f */
[----:B------:R-:W-:Y:S01]  /*8eb00*/  STL.64 [R1+0xe60], R12 ;  /* 0x000e600c01007387 */ /* 0x000fe20000100a00 */
[----:B------:R0:W-:Y:S03]  /*8eb10*/  STL.64 [R1+0xe68], R14 ;  /* 0x000e680e01007387 */ /* 0x0001e60000100a00 */
[----:B0-----:R-:W2:Y:S01]  /*8eb20*/  LDL.LU.64 R14, [R1+0x3e08] ;  /* 0x003e0800010e7983 */ /* 0x001ea20000300a00 */
[----:B------:R-:W2:Y:S02]  /*8eb30*/  LDL.LU.64 R12, [R1+0x3e00] ;  /* 0x003e0000010c7983 */ /* 0x000ea40000300a00 */
[----:B------:R-:W3:Y:S02]  /*8eb40*/  LDL.LU.64 R10, [R1+0x3df8] ;  /* 0x003df800010a7983 */ /* 0x000ee40000300a00 */
[----:B------:R-:W3:Y:S01]  /*8eb50*/  LDL.LU.64 R8, [R1+0x3df0] ;  /* 0x003df00001087983 */ /* 0x000ee20000300a00 */
[----:B------:R-:W-:Y:S01]  /*8eb60*/  STL [R1+0x3d38], R23 ;  /* 0x003d381701007387 */ /* 0x000fe20000100800 */
[C---:B---3--:R-:W-:Y:S03]  /*8eb70*/  HMMA.16816.F32.BF16 R16, R4.reuse, R16, R8 ;  /* 0x000000100410723c */ /* 0x048fe60000041808 */
[----:B------:R-:W2:Y:S11]  /*8eb80*/  LDL.LU.64 R8, [R1+0x3de8] ;  /* 0x003de80001087983 */ /* 0x000eb60000300a00 */
[----:B------:R-:W-:Y:S09]  /*8eb90*/  @!UPT UIADD3 URZ, URZ, URZ, URZ ;  /* 0x0000003f3f3ff290 */ /* 0x000ff2000fffe03f */
[----:B------:R-:W-:Y:S01]  /*8eba0*/  STL.64 [R1+0xe50], R16 ;  /* 0x000e501001007387 */ /* 0x000fe20000100a00 */
[----:B------:R-:W-:Y:S02]  /*8ebb0*/  STL.64 [R1+0xe58], R18 ;  /* 0x000e581201007387 */ /* 0x000fe40000100a00 */
[----:B------:R-:W3:Y:S01]  /*8ebc0*/  LDL.64 R24, [R1+0x7b0] ;  /* 0x0007b00001187983 */ /* 0x000ee20000100a00 */
[----:B--2---:R-:W-:Y:S11]  /*8ebd0*/  HMMA.16816.F32.BF16 R12, R4, R8, R12 ;  /* 0x00000008040c723c */ /* 0x004ff6000004180c */
[----:B------:R-:W-:Y:S11]  /*8ebe0*/  @!UPT UIADD3 URZ, URZ, URZ, URZ ;  /* 0x0000003f3f3ff290 */ /* 0x000ff6000fffe03f */
[----:B------:R-:W-:Y:S01]  /*8ebf0*/  @!UPT UIADD3 URZ, URZ, URZ, URZ ;  /* 0x0000003f3f3ff290 */ /* 0x000fe2000fffe03f */
[----:B------:R-:W-:Y:S01]  /*8ec00*/  STL.64 [R1+0xe40], R12 ;  /* 0x000e400c01007387 */ /* 0x000fe20000100a00 */
[----:B------:R-:W-:Y:S02]  /*8ec10*/  STL.64 [R1+0xe48], R14 ;  /* 0x000e480e01007387 */ /* 0x000fe40000100a00 */
[----:B---3--:R0:W-:Y:S02]  /*8ec20*/  STL.64 [R1+0x3d80], R24 ;  /* 0x003d801801007387 */ /* 0x0081e40000100a00 */
[----:B0-----:R-:W2:Y:S04]  /*8ec30*/  LDL.64 R24, [R1+0x7c0] ;  /* 0x0007c00001187983 */ /* 0x001ea80000100a00 */
[----:B--2---:R0:W-:Y:S04]  /*8ec40*/  STL.64 [R1+0x3d98], R24 ;  /* 0x003d981801007387 */ /* 0x0041e80000100a00 */
[----:B0-----:R-:W2:Y:S04]  /*8ec50*/  LDL.64 R24, [R1+0x7d0] ;  /* 0x0007d00001187983 */ /* 0x001ea80000100a00 */
[----:B--2---:R0:W-:Y:S04]  /*8ec60*/  STL.64 [R1+0x3db0], R24 ;  /* 0x003db01801007387 */ /* 0x0041e80000100a00 */
[----:B0-----:R-:W2:Y:S04]  /*8ec70*/  LDL.64 R24, [R1+0x7e0] ;  /* 0x0007e00001187983 */ /* 0x001ea80000100a00 */
[----:B--2---:R-:W-:Y:S01]  /*8ec80*/  STL.64 [R1+0x3de0], R24 ;  /* 0x003de01801007387 */ /* 0x004fe20000100a00 */
[----:B------:R-:W2:Y:S02]  /*8ec90*/  LDL.64 R16, [R1+0x7a0] ;  /* 0x0007a00001107983 */ /* 0x000ea40000100a00 */
[----:B------:R-:W-:Y:S01]  /*8eca0*/  IMAD.MOV.U32 R23, RZ, RZ, R9 ;  /* 0x000000ffff177224 */ /* 0x000fe200078e0009 */
[----:B--2---:R0:W-:Y:S04]  /*8ecb0*/  STL.64 [R1+0x3d78], R16 ;  /* 0x003d781001007387 */ /* 0x0041e80000100a00 */
[----:B0-----:R-:W2:Y:S01]  /*8ecc0*/  LDL.LU R16, [R1+0x1a0] ;  /* 0x0001a00001107983 */ /* 0x001ea20000300800 */
[----:B------:R-:W2:Y:S02]  /*8ecd0*/  LDL.LU R17, [R1+0x1a4] ;  /* 0x0001a40001117983 */ /* 0x000ea40000300800 */
[----:B------:R-:W3:Y:S02]  /*8ece0*/  LDL.LU R18, [R1+0x1a8] ;  /* 0x0001a80001127983 */ /* 0x000ee40000300800 */
[----:B------:R-:W3:Y:S01]  /*8ecf0*/  LDL.LU R19, [R1+0x1ac] ;  /* 0x0001ac0001137983 */ /* 0x000ee20000300800 */
[----:B------:R-:W2:Y:S01]  /*8ed00*/  LDL.LU R8, [R1+0x1e0] ;  /* 0x0001e00001087983 */ /* 0x000ea20000300800 */
[----:B------:R-:W4:Y:S02]  /*8ed10*/  LDL.LU R9, [R1+0x1e4] ;  /* 0x0001e40001097983 */ /* 0x000f240000300800 */
[----:B------:R-:W4:Y:S02]  /*8ed20*/  LDL.LU R10, [R1+0x1e8] ;  /* 0x0001e800010a7983 */ /* 0x000f240000300800 */
[----:B------:R-:W4:Y:S01]  /*8ed30*/  LDL.LU R11, [R1+0x1ec] ;  /* 0x0001ec00010b7983 */ /* 0x000f220000300800 */
[----:B------:R-:W4:Y:S01]  /*8ed40*/  LDL.LU R24, [R1+0x360] ;  /* 0x0003600001187983 */ /* 0x000f220000300800 */
[----:B------:R-:W-:-:S02]  /*8ed50*/  IMAD.MOV.U32 R12, RZ, RZ, R26 ;  /* 0x000000ffff0c7224 */ /* 0x000fc400078e001a */
        /* <DEDUP_REMOVED lines=20> */
[----:B------:R-:W2:Y:S02]  /*8eea0*/  LDL.LU R18, [R1+0x1d8] ;  /* 0x0001d80001127983 */ /* 0x000ea40000300800 */
[----:B------:R-:W2:Y:S01]  /*8eeb0*/  LDL.LU R19, [R1+0x1dc] ;  /* 0x0001dc0001137983 */ /* 0x000ea20000300800 */
[----:B----4-:R-:W-:Y:S01]  /*8eec0*/  STL.64 [R1+0x3d48], R22 ;  /* 0x003d481601007387 */ /* 0x010fe20000100a00 */
[----:B------:R0:W-:Y:S03]  /*8eed0*/  STL.64 [R1+0x3d40], R20 ;  /* 0x003d401401007387 */ /* 0x0001e60000100a00 */
[----:B0-----:R-:W3:Y:S01]  /*8eee0*/  LDL.LU R20, [R1+0x180] ;  /* 0x0001800001147983 */ /* 0x001ee20000300800 */
[----:B------:R-:W3:Y:S02]  /*8eef0*/  LDL.LU R21, [R1+0x184] ;  /* 0x0001840001157983 */ /* 0x000ee40000300800 */
[----:B------:R-:W4:Y:S02]  /*8ef00*/  LDL.LU R22, [R1+0x188] ;  /* 0x0001880001167983 */ /* 0x000f240000300800 */
[----:B------:R-:W4:Y:S01]  /*8ef10*/  LDL.LU R23, [R1+0x18c] ;  /* 0x00018c0001177983 */ /* 0x000f220000300800 */
[C---:B------:R-:W-:Y:S01]  /*8ef20*/  HMMA.16816.F32.BF16 R12, R4.reuse, R12, R24 ;  /* 0x0000000c040c723c */ /* 0x040fe20000041818 */
[----:B----4-:R-:W-:Y:S01]  /*8ef30*/  STL.64 [R1+0x3d60], R22 ;  /* 0x003d601601007387 */ /* 0x010fe20000100a00 */
[----:B---3--:R0:W-:Y:S03]  /*8ef40*/  STL.64 [R1+0x3d58], R20 ;  /* 0x003d581401007387 */ /* 0x0081e60000100a00 */
[----:B0-----:R-:W3:Y:S01]  /*8ef50*/  LDL.LU R20, [R1+0x190] ;  /* 0x0001900001147983 */ /* 0x001ee20000300800 */
[----:B------:R-:W3:Y:S02]  /*8ef60*/  LDL.LU R21, [R1+0x194] ;  /* 0x0001940001157983 */ /* 0x000ee40000300800 */
[----:B------:R-:W3:Y:S02]  /*8ef70*/  LDL.LU R22, [R1+0x198] ;  /* 0x0001980001167983 */ /* 0x000ee40000300800 */
[----:B------:R-:W3:Y:S01]  /*8ef80*/  LDL.LU R23, [R1+0x19c] ;  /* 0x00019c0001177983 */ /* 0x000ee20000300800 */
[----:B------:R-:W4:Y:S11]  /*8ef90*/  LDL.LU.64 R24, [R1+0x3de0] ;  /* 0x003de00001187983 */ /* 0x000f360000300a00 */
[----:B------:R-:W-:Y:S01]  /*8efa0*/  @!UPT UIADD3 URZ, URZ, URZ, URZ ;  /* 0x0000003f3f3ff290 */ /* 0x000fe2000fffe03f */
[----:B------:R0:W-:Y:S02]  /*8efb0*/  STL.64 [R1+0xe20], R12 ;  /* 0x000e200c01007387 */ /* 0x0001e40000100a00 */
[----:B------:R-:W-:Y:S01]  /*8efc0*/  STL.64 [R1+0xe28], R14 ;  /* 0x000e280e01007387 */ /* 0x000fe20000100a00 */
[----:B0-----:R-:W2:Y:S02]  /*8efd0*/  LDL.LU.64 R12, [R1+0x3dd8] ;  /* 0x003dd800010c7983 */ /* 0x001ea40000300a00 */
[----:B--2---:R-:W-:Y:S02]  /*8efe0*/  HMMA.16816.F32.BF16 R4, R4, R12, R8 ;  /* 0x0000000c0404723c */ /* 0x004fe40000041808 */
[----:B------:R-:W2:Y:S01]  /*8eff0*/  LDL.LU.64 R10, [R1+0x3dd0] ;  /* 0x003dd000010a7983 */ /* 0x000ea20000300a00 */
[----:B------:R-:W2:Y:S02]  /*8f000*/  LDL.LU.64 R8, [R1+0x3dc8] ;  /* 0x003dc80001087983 */ /* 0x000ea40000300a00 */
[----:B----4-:R-:W-:Y:S11]  /*8f010*/  IMAD.MOV.U32 R3, RZ, RZ, R25 ;  /* 0x000000ffff037224 */ /* 0x010ff600078e0019 */
[----:B------:R-:W-:Y:S07]  /*8f020*/  @!UPT UIADD3 URZ, URZ, URZ, URZ ;  /* 0x0000003f3f3ff290 */ /* 0x000fee000fffe03f */
[----:B------:R0:W-:Y:S01]  /*8f030*/  STL.64 [R1+0xdf0], R4 ;  /* 0x000df00401007387 */ /* 0x0001e20000100a00 */
[----:B------:R-:W-:Y:S02]  /*8f040*/  STL.64 [R1+0xdf8], R6 ;  /* 0x000df80601007387 */ /* 0x000fe40000100a00 */
[----:B0-----:R-:W-:Y:S02]  /*8f050*/  IMAD.MOV.U32 R5, RZ, RZ, R0 ;  /* 0x000000ffff057224 */ /* 0x001fe400078e0000 */
        /* <DEDUP_REMOVED lines=33> */
[----:B------:R-:W-:Y:S01]  /*8f270*/  IMAD.MOV.U32 R4, RZ, RZ, R2 ;  /* 0x000000ffff047224 */ /* 0x000fe200078e0002 */
[C---:B--2---:R-:W-:Y:S01]  /*8f280*/  HMMA.16816.F32.BF16 R16, R8.reuse, R24, R16 ;  /* 0x000000180810723c */ /* 0x044fe20000041810 */
[----:B------:R-:W-:Y:S11]  /*8f290*/  IMAD.MOV.U32 R2, RZ, RZ, R24 ;  /* 0x000000ffff027224 */ /* 0x000ff600078e0018 */
[----:B------:R-:W-:Y:S11]  /*8f2a0*/  @!UPT UIADD3 URZ, URZ, URZ, URZ ;  /* 0x0000003f3f3ff290 */ /* 0x000ff6000fffe03f */
[----:B------:R0:W-:Y:S01]  /*8f2b0*/  STL.64 [R1+0xdb0], R16 ;  /* 0x000db01001007387 */ /* 0x0001e20000100a00 */
[----:B------:R-:W-:Y:S03]  /*8f2c0*/  STL.64 [R1+0xdb8], R18 ;  /* 0x000db81201007387 */ /* 0x000fe60000100a00 */
[----:B0-----:R-:W3:Y:S01]  /*8f2d0*/  LDL.LU.64 R16, [R1+0x3d78] ;  /* 0x003d780001107983 */ /* 0x001ee20000300a00 */
[----:B------:R-:W-:Y:S02]  /*8f2e0*/  IMAD.MOV.U32 R26, RZ, RZ, R25 ;  /* 0x000000ffff1a7224 */ /* 0x000fe400078e0019 */
[----:B------:R-:W2:Y:S02]  /*8f2f0*/  LDL.LU R27, [R1+0x3d70] ;  /* 0x003d7000011b7983 */ /* 0x000ea40000300800 */
[----:B------:R-:W4:Y:S01]  /*8f300*/  LDL.LU.64 R24, [R1+0x3d68] ;  /* 0x003d680001187983 */ /* 0x000f220000300a00 */
[----:B---3--:R-:W-:Y:S01]  /*8f310*/  HMMA.16816.F32.BF16 R20, R8, R16, R20 ;  /* 0x000000100814723c */ /* 0x008fe20000041814 */
[----:B--2---:R-:W-:Y:S01]  /*8f320*/  STL.64 [R1+0x3d30], R26 ;  /* 0x003d301a01007387 */ /* 0x004fe20000100a00 */
[----:B----4-:R0:W-:Y:S02]  /*8f330*/  STL.64 [R1+0x3d28], R24 ;  /* 0x003d281801007387 */ /* 0x0101e40000100a00 */
        /* <DEDUP_REMOVED lines=14> */
[----:B0-----:R-:W3:Y:S01]  /*8f420*/  LDL.LU.64 R22, [R1+0x3d48] ;  /* 0x003d480001167983 */ /* 0x001ee20000300a00 */
[----:B------:R-:W4:Y:S02]  /*8f430*/  LDL.LU.64 R20, [R1+0x3d40] ;  /* 0x003d400001147983 */ /* 0x000f240000300a00 */
        /* <DEDUP_REMOVED lines=12> */
[----:B------:R4:W-:Y:S02]  /*8f500*/  STL.64 [R1+0x3c68], R18 ;  /* 0x003c681201007387 */ /* 0x0009e40000100a00 */
[----:B----4-:R-:W-:Y:S02]  /*8f510*/  HMMA.16816.F32.BF16 R16, R8, R20, R12 ;  /* 0x000000140810723c */ /* 0x010fe4000004180c */
[----:B------:R-:W2:Y:S11]  /*8f520*/  LDL.LU R12, [R1+0xf0] ;  /* 0x0000f000010c7983 */ /* 0x000eb60000300800 */
[----:B------:R-:W-:Y:S10]  /*8f530*/  @!UPT UIADD3 URZ, URZ, URZ, URZ ;  /* 0x0000003f3f3ff290 */ /* 0x000ff4000fffe03f */
[----:B------:R-:W-:Y:S01]  /*8f540*/  STL.64 [R1+0xd60], R16 ;  /* 0x000d601001007387 */ /* 0x000fe20000100a00 */
[----:B------:R-:W-:Y:S02]  /*8f550*/  STL.64 [R1+0xd68], R18 ;  /* 0x000d681201007387 */ /* 0x000fe40000100a00 */
[----:B------:R-:W2:Y:S02]  /*8f560*/  LDL.LU R13, [R1+0xf4] ;  /* 0x0000f400010d7983 */ /* 0x000ea40000300800 */
[----:B------:R-:W4:Y:S01]  /*8f570*/  LDL.LU R14, [R1+0xf8] ;  /* 0x0000f800010e7983 */ /* 0x000f220000300800 */
[----:B------:R-:W4:Y:S04]  /*8f580*/  LDL.LU R15, [R1+0xfc] ;  /* 0x0000fc00010f7983 */ /* 0x000f280000300800 */
[----:B----4-:R-:W-:Y:S01]  /*8f590*/  STL.64 [R1+0x3cc8], R14 ;  /* 0x003cc80e01007387 */ /* 0x010fe20000100a00 */
[----:B--2---:R0:W-:Y:S03]  /*8f5a0*/  STL.64 [R1+0x3cc0], R12 ;  /* 0x003cc00c01007387 */ /* 0x0041e60000100a00 */
[----:B0-----:R-:W2:Y:S01]  /*8f5b0*/  LDL R12, [R1+0x710] ;  /* 0x00071000010c7983 */ /* 0x001ea20000100800 */
[----:B---3--:R-:W-:-:S02]  /*8f5c0*/  IMAD.MOV.U32 R13, RZ, RZ, R23 ;  /* 0x000000ffff0d7224 */ /* 0x008fc400078e0017 */
[----:B------:R-:W3:Y:S03]  /*8f5d0*/  LDL.LU R23, [R1+0x3d38] ;  /* 0x003d380001177983 */ /* 0x000ee60000300800 */
[----:B--2---:R0:W-:Y:S04]  /*8f5e0*/  STL.64 [R1+0x3cd8], R12 ;  /* 0x003cd80c01007387 */ /* 0x0041e80000100a00 */
[----:B0-----:R-:W2:Y:S04]  /*8f5f0*/  LDL R12, [R1+0x720] ;  /* 0x00072000010c7983 */ /* 0x001ea80000100800 */
[----:B------:R-:W2:Y:S04]  /*8f600*/  LDL R13, [R1+0x724] ;  /* 0x00072400010d7983 */ /* 0x000ea80000100800 */
[----:B--2---:R0:W-:Y:S01]  /*8f610*/  STL.64 [R1+0x3cf0], R12 ;  /* 0x003cf00c01007387 */ /* 0x0041e20000100a00 */
[----:B------:R1:W-:Y:S02]  /*8f620*/  STL.64 [R1+0x3c10], R20 ;  /* 0x003c101401007387 */ /* 0x0003e40000100a00 */
[----:B------:R-:W-:Y:S01]  /*8f630*/  STL [R1+0x3c40], R22 ;  /* 0x003c401601007387 */ /* 0x000fe20000100800 */
[----:B0-----:R-:W2:Y:S04]  /*8f640*/  LDL R12, [R1+0x730] ;  /* 0x00073000010c7983 */ /* 0x001ea80000100800 */
[----:B-1----:R-:W4:Y:S04]  /*8f650*/  LDL R20, [R1+0x700] ;  /* 0x0007000001147983 */ /* 0x002f280000100800 */
[----:B------:R-:W4:Y:S01]  /*8f660*/  LDL R21, [R1+0x704] ;  /* 0x0007040001157983 */ /* 0x000f220000100800 */
[----:B---3--:R-:W-:-:S02]  /*8f670*/  IMAD.MOV.U32 R13, RZ, RZ, R23 ;  /* 0x000000ffff0d7224 */ /* 0x008fc400078e0017 */
[----:B------:R-:W3:Y:S02]  /*8f680*/  LDL.LU R24, [R1+0x150] ;  /* 0x0001500001187983 */ /* 0x000ee40000300800 */
[----:B------:R-:W3:Y:S01]  /*8f690*/  LDL.LU R25, [R1+0x154] ;  /* 0x0001540001197983 */ /* 0x000ee20000300800 */
[----:B------:R-:W3:Y:S01]  /*8f6a0*/  LDL.LU R26, [R1+0x158] ;  /* 0x00015800011a7983 */ /* 0x000ee20000300800 */
[----:B------:R-:W3:Y:S03]  /*8f6b0*/  LDL.LU R27, [R1+0x15c] ;  /* 0x00015c00011b7983 */ /* 0x000ee60000300800 */
[----:B--2---:R-:W-:Y:S01]  /*8f6c0*/  STL.64 [R1+0x3d08], R12 ;  /* 0x003d080c01007387 */ /* 0x004fe20000100a00 */
[----:B----4-:R0:W-:Y:S03]  /*8f6d0*/  STL.64 [R1+0x3cd0], R20 ;  /* 0x003cd01401007387 */ /* 0x0101e60000100a00 */
[----:B0-----:R-:W2:Y:S01]  /*8f6e0*/  LDL.LU R20, [R1+0x100] ;  /* 0x0001000001147983 */ /* 0x001ea20000300800 */
[----:B------:R-:W2:Y:S02]  /*8f6f0*/  LDL.LU R21, [R1+0x104] ;  /* 0x0001040001157983 */ /* 0x000ea40000300800 */
[----:B------:R-:W4:Y:S02]  /*8f700*/  LDL.LU R22, [R1+0x108] ;  /* 0x0001080001167983 */ /* 0x000f240000300800 */
[----:B------:R-:W4:Y:S01]  /*8f710*/  LDL.LU R23, [R1+0x10c] ;  /* 0x00010c0001177983 */ /* 0x000f220000300800 */
[----:B------:R-:W2:Y:S01]  /*8f720*/  LDL.LU R16, [R1+0x140] ;  /* 0x0001400001107983 */ /* 0x000ea20000300800 */
[----:B------:R-:W3:Y:S02]  /*8f730*/  LDL.LU R17, [R1+0x144] ;  /* 0x0001440001117983 */ /* 0x000ee40000300800 */
[----:B------:R-:W3:Y:S02]  /*8f740*/  LDL.LU R18, [R1+0x148] ;  /* 0x0001480001127983 */ /* 0x000ee40000300800 */
[----:B------:R-:W3:Y:S01]  /*8f750*/  LDL.LU R19, [R1+0x14c] ;  /* 0x00014c0001137983 */ /* 0x000ee20000300800 */
[----:B------:R-:W3:Y:S04]  /*8f760*/  LDL R12, [R1+0x740] ;  /* 0x00074000010c7983 */ /* 0x000ee80000100800 */
[----:B------:R-:W3:Y:S04]  /*8f770*/  LDL R13, [R1+0x744] ;  /* 0x00074400010d7983 */ /* 0x000ee80000100800 */
[----:B----4-:R-:W-:Y:S01]  /*8f780*/  STL.64 [R1+0x3ce8], R22 ;  /* 0x003ce81601007387 */ /* 0x010fe20000100a00 */
[----:B--2---:R0:W-:Y:S03]  /*8f790*/  STL.64 [R1+0x3ce0], R20 ;  /* 0x003ce01401007387 */ /* 0x0041e60000100a00 */
        /* <DEDUP_REMOVED lines=21> */
[----:B------:R0:W-:Y:S02]  /*8f8f0*/  STL.64 [R1+0x3c08], R4 ;  /* 0x003c080401007387 */ /* 0x0001e40000100a00 */
[----:B------:R-:W-:Y:S02]  /*8f900*/  STL.64 [R1+0x3c70], R6 ;  /* 0x003c700601007387 */ /* 0x000fe40000100a00 */
[----:B0-----:R-:W-:-:S02]  /*8f910*/  IMAD.MOV.U32 R4, RZ, RZ, R0 ;  /* 0x000000ffff047224 */ /* 0x001fc400078e0000 */
[----:B------:R-:W-:Y:S01]  /*8f920*/  IMAD.MOV.U32 R5, RZ, RZ, R3 ;  /* 0x000000ffff057224 */ /* 0x000fe200078e0003 */
[----:B------:R-:W2:Y:S01]  /*8f930*/  LDL.LU R0, [R1+0x3d24] ;  /* 0x003d240001007983 */ /* 0x000ea20000300800 */
[----:B------:R0:W5:Y:S03]  /*8f940*/  LDL.LU R3, [R1+0x3d20] ;  /* 0x003d200001037983 */ /* 0x0001660000300800 */
[----:B------:R1:W-:Y:S04]  /*8f950*/  STL.64 [R1+0x3ca0], R4 ;  /* 0x003ca00401007387 */ /* 0x0003e80000100a00 */
[----:B-1----:R-:W2:Y:S01]  /*8f960*/  LDL.LU R4, [R1+0xe0] ;  /* 0x0000e00001047983 */ /* 0x002ea20000300800 */
[----:B------:R-:W2:Y:S02]  /*8f970*/  LDL.LU R5, [R1+0xe4] ;  /* 0x0000e40001057983 */ /* 0x000ea40000300800 */
[----:B------:R-:W2:Y:S02]  /*8f980*/  LDL.LU R6, [R1+0xe8] ;  /* 0x0000e80001067983 */ /* 0x000ea40000300800 */
[----:B------:R-:W2:Y:S01]  /*8f990*/  LDL.LU R7, [R1+0xec] ;  /* 0x0000ec0001077983 */ /* 0x000ea20000300800 */
[C---:B----4-:R-:W-:Y:S11]  /*8f9a0*/  HMMA.16816.F32.BF16 R16, R8.reuse, R24, R16 ;  /* 0x000000180810723c */ /* 0x050ff60000041810 */
[----:B------:R-:W-:Y:S11]  /*8f9b0*/  @!UPT UIADD3 URZ, URZ, URZ, URZ ;  /* 0x0000003f3f3ff290 */ /* 0x000ff6000fffe03f */
[----:B------:R-:W-:Y:S01]  /*8f9c0*/  @!UPT UIADD3 URZ, URZ, URZ, URZ ;  /* 0x0000003f3f3ff290 */ /* 0x000fe2000fffe03f */
[----:B------:R1:W-:Y:S01]  /*8f9d0*/  STL.64 [R1+0xd40], R16 ;  /* 0x000d401001007387 */ /* 0x0003e20000100a00 */
[----:B------:R4:W-:Y:S03]  /*8f9e0*/  STL.64 [R1+0xd48], R18 ;  /* 0x000d481201007387 */ /* 0x0009e60000100a00 */
[----:B-1----:R-:W3:Y:S01]  /*8f9f0*/  LDL.LU R16, [R1+0x5f0] ;  /* 0x0005f00001107983 */ /* 0x002ee20000300800 */
[----:B------:R-:W3:Y:S02]  /*8fa00*/  LDL.LU R17, [R1+0x5f4] ;  /* 0x0005f40001117983 */ /* 0x000ee40000300800 */
[----:B----4-:R-:W4:Y:S02]  /*8fa10*/  LDL.LU R18, [R1+0x5f8] ;  /* 0x0005f80001127983 */ /* 0x010f240000300800 */
[----:B------:R-:W4:Y:S01]  /*8fa20*/  LDL.LU R19, [R1+0x5fc] ;  /* 0x0005fc0001137983 */ /* 0x000f220000300800 */
[C---:B--2---:R-:W-:Y:S01]  /*8fa30*/  HMMA.16816.F32.BF16 R12, R8.reuse, R12, R20 ;  /* 0x0000000c080c723c */ /* 0x044fe20000041814 */
[----:B----4-:R-:W-:Y:S01]  /*8fa40*/  STL.64 [R1+0x3c80], R18 ;  /* 0x003c801201007387 */ /* 0x010fe20000100a00 */
[----:B---3--:R1:W-:Y:S03]  /*8fa50*/  STL.64 [R1+0x3c78], R16 ;  /* 0x003c781001007387 */ /* 0x0083e60000100a00 */
[----:B-1----:R-:W2:Y:S01]  /*8fa60*/  LDL.LU R16, [R1+0xd0] ;  /* 0x0000d00001107983 */ /* 0x002ea20000300800 */
[----:B------:R-:W2:Y:S02]  /*8fa70*/  LDL.LU R17, [R1+0xd4] ;  /* 0x0000d40001117983 */ /* 0x000ea40000300800 */
[----:B------:R-:W2:Y:S02]  /*8fa80*/  LDL.LU R18, [R1+0xd8] ;  /* 0x0000d80001127983 */ /* 0x000ea40000300800 */
[----:B------:R-:W2:Y:S01]  /*8fa90*/  LDL.LU R19, [R1+0xdc] ;  /* 0x0000dc0001137983 */ /* 0x000ea20000300800 */
[----:B------:R-:W-:Y:S01]  /*8faa0*/  STL.64 [R1+0x3c18], R24 ;  /* 0x003c181801007387 */ /* 0x000fe20000100a00 */
[----:B------:R-:W3:Y:S02]  /*8fab0*/  LDL.LU.64 R22, [R1+0x3d18] ;  /* 0x003d180001167983 */ /* 0x000ee40000300a00 */
[----:B------:R-:W3:Y:S09]  /*8fac0*/  LDL.LU.64 R20, [R1+0x3d10] ;  /* 0x003d100001147983 */ /* 0x000ef20000300a00 */
[----:B------:R1:W-:Y:S01]  /*8fad0*/  STL.64 [R1+0xd30], R12 ;  /* 0x000d300c01007387 */ /* 0x0003e20000100a00 */
[----:B------:R3:W-:Y:S04]  /*8fae0*/  STL.64 [R1+0xd38], R14 ;  /* 0x000d380e01007387 */ /* 0x0007e80000100a00 */
[----:B-1----:R-:W3:Y:S02]  /*8faf0*/  LDL.LU.64 R12, [R1+0x3d08] ;  /* 0x003d0800010c7983 */ /* 0x002ee40000300a00 */
[C---:B---3--:R-:W-:Y:S02]  /*8fb00*/  HMMA.16816.F32.BF16 R12, R8.reuse, R12, R20 ;  /* 0x0000000c080c723c */ /* 0x048fe40000041814 */
[----:B------:R-:W3:Y:S01]  /*8fb10*/  LDL.LU.64 R22, [R1+0x3d00] ;  /* 0x003d000001167983 */ /* 0x000ee20000300a00 */
[----:B------:R-:W3:Y:S11]  /*8fb20*/  LDL.LU.64 R20, [R1+0x3cf8] ;  /* 0x003cf80001147983 */ /* 0x000ef60000300a00 */
[----:B------:R-:W-:Y:S09]  /*8fb30*/  @!UPT UIADD3 URZ, URZ, URZ, URZ ;  /* 0x0000003f3f3ff290 */ /* 0x000ff2000fffe03f */
[----:B------:R1:W-:Y:S01]  /*8fb40*/  STL.64 [R1+0xd10], R12 ;  /* 0x000d100c01007387 */ /* 0x0003e20000100a00 */
[----:B------:R3:W-:Y:S03]  /*8fb50*/  STL.64 [R1+0xd18], R14 ;  /* 0x000d180e01007387 */ /* 0x0007e60000100a00 */
        /* <DEDUP_REMOVED lines=9> */
[----:B------:R-:W3:Y:S11]  /*8fbf0*/  LDL.LU.64 R20, [R1+0x3cd0] ;  /* 0x003cd00001147983 */ /* 0x000ef60000300a00 */
[----:B------:R-:W-:Y:S10]  /*8fc00*/  @!UPT UIADD3 URZ, URZ, URZ, URZ ;  /* 0x0000003f3f3ff290 */ /* 0x000ff4000fffe03f */
[----:B------:R-:W-:Y:S01]  /*8fc10*/  STL.64 [R1+0xce0], R12 ;  /* 0x000ce00c01007387 */ /* 0x000fe20000100a00 */
[----:B------:R1:W-:Y:S03]  /*8fc20*/  STL.64 [R1+0xce8], R14 ;  /* 0x000ce80e01007387 */ /* 0x0003e60000100a00 */
[----:B-1----:R-:W3:Y:S01]  /*8fc30*/  LDL.LU.64 R14, [R1+0x3cc8] ;  /* 0x003cc800010e7983 */ /* 0x002ee20000300a00 */
[----:B------:R-:W3:Y:S02]  /*8fc40*/  LDL.LU.64 R12, [R1+0x3cc0] ;  /* 0x003cc000010c7983 */ /* 0x000ee40000300a00 */
[C---:B---3--:R-:W-:Y:S01]  /*8fc50*/  HMMA.16816.F32.BF16 R20, R8.reuse, R20, R12 ;  /* 0x000000140814723c */ /* 0x048fe2000004180c */
[----:B------:R-:W3:Y:S01]  /*8fc60*/  LDL.LU.64 R14, [R1+0x3cb8] ;  /* 0x003cb800010e7983 */ /* 0x000ee20000300a00 */
[----:B------:R-:W4:Y:S11]  /*8fc70*/  LDL.LU.64 R12, [R1+0x3cb0] ;  /* 0x003cb000010c7983 */ /* 0x000f360000300a00 */
[----:B------:R-:W-:Y:S10]  /*8fc80*/  @!UPT UIADD3 URZ, URZ, URZ, URZ ;  /* 0x0000003f3f3ff290 */ /* 0x000ff4000fffe03f */
[----:B------:R1:W-:Y:S01]  /*8fc90*/  STL.64 [R1+0xcd0], R20 ;  /* 0x000cd01401007387 */ /* 0x0003e20000100a00 */
[----:B------:R0:W-:Y:S03]  /*8fca0*/  STL.64 [R1+0xcd8], R22 ;  /* 0x000cd81601007387 */ /* 0x0001e60000100a00 */
[----:B-1----:R-:W2:Y:S01]  /*8fcb0*/  LDL.LU R20, [R1+0x800] ;  /* 0x0008000001147983 */ /* 0x002ea20000300800 */
[----:B------:R-:W2:Y:S02]  /*8fcc0*/  LDL.LU R21, [R1+0x804] ;  /* 0x0008040001157983 */ /* 0x000ea40000300800 */
[----:B0-----:R-:W2:Y:S02]  /*8fcd0*/  LDL.LU R22, [R1+0x808] ;  /* 0x0008080001167983 */ /* 0x001ea40000300800 */
[----:B------:R-:W2:Y:S01]  /*8fce0*/  LDL.LU R23, [R1+0x80c] ;  /* 0x00080c0001177983 */ /* 0x000ea20000300800 */
[----:B----4-:R-:W-:Y:S01]  /*8fcf0*/  HMMA.16816.F32.BF16 R8, R8, R12, R4 ;  /* 0x0000000c0808723c */ /* 0x010fe20000041804 */
[----:B--2---:R-:W-:Y:S01]  /*8fd00*/  STL.64 [R1+0x3c50], R22 ;  /* 0x003c501601007387 */ /* 0x004fe20000100a00 */
[----:B------:R0:W-:Y:S02]  /*8fd10*/  STL.64 [R1+0x3c48], R20 ;  /* 0x003c481401007387 */ /* 0x0001e40000100a00 */
[----:B0-----:R-:W-:-:S02]  /*8fd20*/  IMAD.MOV.U32 R20, RZ, RZ, R28 ;  /* 0x000000ffff147224 */ /* 0x001fc400078e001c */
[----:B------:R-:W-:Y:S01]  /*8fd30*/  IMAD.MOV.U32 R21, RZ, RZ, R29 ;  /* 0x000000ffff157224 */ /* 0x000fe200078e001d */
[----:B------:R0:W5:Y:S01]  /*8fd40*/  LDL.LU R28, [R1+0x3cac] ;  /* 0x003cac00011c7983 */ /* 0x0001620000300800 */
[----:B------:R0:W5:Y:S03]  /*8fd50*/  LDL.LU R29, [R1+0x3ca8] ;  /* 0x003ca800011d7983 */ /* 0x0001660000300800 */
[----:B------:R3:W-:Y:S01]  /*8fd60*/  STL.64 [R1+0x3c60], R20 ;  /* 0x003c601401007387 */ /* 0x0007e20000100a00 */
[----:B------:R-:W2:Y:S02]  /*8fd70*/  LDL.LU.64 R4, [R1+0x3ca0] ;  /* 0x003ca00001047983 */ /* 0x000ea40000300a00 */
[----:B---3--:R-:W-:Y:S02]  /*8fd80*/  IMAD.MOV.U32 R20, RZ, RZ, R15 ;  /* 0x000000ffff147224 */ /* 0x008fe400078e000f */
[----:B------:R-:W-:-:S02]  /*8fd90*/  IMAD.MOV.U32 R21, RZ, RZ, R14 ;  /* 0x000000ffff157224 */ /* 0x000fc400078e000e */
[----:B------:R-:W2:Y:S01]  /*8fda0*/  LDL.LU.64 R14, [R1+0x3c98] ;  /* 0x003c9800010e7983 */ /* 0x000ea20000300a00 */
[----:B------:R-:W2:Y:S04]  /*8fdb0*/  LDL.LU.64 R12, [R1+0x3c90] ;  /* 0x003c9000010c7983 */ /* 0x000ea80000300a00 */
[----:B------:R1:W-:Y:S02]  /*8fdc0*/  STL.64 [R1+0xca0], R8 ;  /* 0x000ca00801007387 */ /* 0x0003e40000100a00 */
[----:B------:R-:W-:Y:S02]  /*8fdd0*/  STL.64 [R1+0xca8], R10 ;  /* 0x000ca80a01007387 */ /* 0x000fe40000100a00 */
[----:B-1----:R-:W-:Y:S02]  /*8fde0*/  IMAD.MOV.U32 R8, RZ, RZ, R2 ;  /* 0x000000ffff087224 */ /* 0x002fe400078e0002 */
[----:B------:R-:W-:Y:S01]  /*8fdf0*/  IMAD.MOV.U32 R9, RZ, RZ, R26 ;  /* 0x000000ffff097224 */ /* 0x000fe200078e001a */
[----:B------:R-:W3:Y:S04]  /*8fe00*/  LDL.LU R2, [R1+0x3c88] ;  /* 0x003c880001027983 */ /* 0x000ee80000300800 */
[----:B------:R1:W-:Y:S04]  /*8fe10*/  STL.64 [R1+0x3c58], R8 ;  /* 0x003c580801007387 */ /* 0x0003e80000100a00 */
[----:B-1----:R-:W4:Y:S01]  /*8fe20*/  LDL.LU R8, [R1+0x7f0] ;  /* 0x0007f00001087983 */ /* 0x002f220000300800 */
[----:B------:R-:W4:Y:S02]  /*8fe30*/  LDL.LU R9, [R1+0x7f4] ;  /* 0x0007f40001097983 */ /* 0x000f240000300800 */
[----:B------:R-:W4:Y:S02]  /*8fe40*/  LDL.LU R10, [R1+0x7f8] ;  /* 0x0007f800010a7983 */ /* 0x000f240000300800 */
[----:B------:R-:W4:Y:S01]  /*8fe50*/  LDL.LU R11, [R1+0x7fc] ;  /* 0x0007fc00010b7983 */ /* 0x000f220000300800 */
[C---:B--2---:R-:W-:Y:S01]  /*8fe60*/  HMMA.16816.F32.BF16 R4, R12.reuse, R4, R16 ;  /* 0x000000040c04723c */ /* 0x044fe20000041810 */
[----:B------:R-:W2:Y:S01]  /*8fe70*/  LDL.LU.64 R18, [R1+0x3c80] ;  /* 0x003c800001127983 */ /* 0x000ea20000300a00 */
[----:B------:R-:W2:Y:S11]  /*8fe80*/  LDL.LU.64 R16, [R1+0x3c78] ;  /* 0x003c780001107983 */ /* 0x000eb60000300a00 */
[----:B------:R-:W-:Y:S10]  /*8fe90*/  @!UPT UIADD3 URZ, URZ, URZ, URZ ;  /* 0x0000003f3f3ff290 */ /* 0x000ff4000fffe03f */
[----:B------:R-:W-:Y:S01]  /*8fea0*/  STL.64 [R1+0xc70], R4 ;  /* 0x000c700401007387 */ /* 0x000fe20000100a00 */
[----:B------:R-:W-:Y:S02]  /*8feb0*/  STL.64 [R1+0xc78], R6 ;  /* 0x000c780601007387 */ /* 0x000fe40000100a00 */
[----:B------:R-:W1:Y:S02]  /*8fec0*/  LDSM.16.MT88.4 R4, [R27+0x26000] ;  /* 0x026000001b04783b */ /* 0x000e640000004200 */
[----:B-1----:R-:W-:Y:S02]  /*8fed0*/  STL.64 [R1+0x6e0], R4 ;  /* 0x0006e00401007387 */ /* 0x002fe40000100a00 */
        /* <DEDUP_REMOVED lines=9> */
[----:B------:R1:W-:Y:S02]  /*8ff70*/  STL.64 [R1+0x6b8], R6 ;  /* 0x0006b80601007387 */ /* 0x0003e40000100a00 */
[----:B-1----:R-:W3:Y:S01]  /*8ff80*/  LDL.LU.64 R6, [R1+0x3c70] ;  /* 0x003c700001067983 */ /* 0x002ee20000300a00 */
[C---:B--2---:R-:W-:Y:S03]  /*8ff90*/  HMMA.16816.F32.BF16 R20, R12.reuse, R20, R16 ;  /* 0x000000140c14723c */ /* 0x044fe60000041810 */
[----:B------:R-:W2:Y:S11]  /*8ffa0*/  LDL.LU.64 R18, [R1+0x3c68] ;  /* 0x003c680001127983 */ /* 0x000eb60000300a00 */
[----:B------:R-:W-:Y:S09]  /*8ffb0*/  @!UPT UIADD3 URZ, URZ, URZ, URZ ;  /* 0x0000003f3f3ff290 */ /* 0x000ff2000fffe03f */
[----:B------:R-:W-:Y:S01]  /*8ffc0*/  STL.64 [R1+0xc50], R20 ;  /* 0x000c501401007387 */ /* 0x000fe20000100a00 */
[----:B------:R-:W-:Y:S02]  /*8ffd0*/  STL.64 [R1+0xc58], R22 ;  /* 0x000c581601007387 */ /* 0x000fe40000100a00 */
[----:B------:R-:W1:Y:S04]  /*8ffe0*/  LDSM.16.MT88.4 R20, [R27+0x2e000] ;  /* 0x02e000001b14783b */ /* 0x000e680000004200 */
[----:B------:R-:W2:Y:S01]  /*8fff0*/  LDL.LU R4, [R1+0x810] ;  /* 0x0008100001047983 */ /* 0x000ea20000300800 */
[----:B------:R-:W2:Y:S01]  /*90000*/  LDL.LU R5, [R1+0x814] ;  /* 0x0008140001057983 */ /* 0x000ea20000300800 */
[----:B---3--:R-:W-:Y:S02]  /*90010*/  IMAD.MOV.U32 R17, RZ, RZ, R6 ;  /* 0x000000ffff117224 */ /* 0x008fe400078e0006 */
[----:B------:R-:W-:Y:S01]  /*90020*/  IMAD.MOV.U32 R16, RZ, RZ, R7 ;  /* 0x000000ffff107224 */ /* 0x000fe200078e0007 */
[----:B------:R-:W3:Y:S01]  /*90030*/  LDL.LU R6, [R1+0x818] ;  /* 0x0008180001067983 */ /* 0x000ee20000300800 */
[----:B------:R-:W3:Y:S02]  /*90040*/  LDL.LU R7, [R1+0x81c] ;  /* 0x00081c0001077983 */ /* 0x000ee40000300800 */
[----:B-1----:R-:W-:Y:S02]  /*90050*/  STL.64 [R1+0x6a0], R20 ;  /* 0x0006a01401007387 */ /* 0x002fe40000100a00 */
[----:B------:R-:W-:Y:S02]  /*90060*/  STL.64 [R1+0x6a8], R22 ;  /* 0x0006a81601007387 */ /* 0x000fe40000100a00 */
[----:B------:R-:W1:Y:S04]  /*90070*/  LDSM.16.MT88.4 R20, [R27+0x26080] ;  /* 0x026080001b14783b */ /* 0x000e680000004200 */
[----:B-1----:R-:W-:Y:S01]  /*90080*/  STL.64 [R1+0x690], R20 ;  /* 0x0006901401007387 */ /* 0x002fe20000100a00 */
        /* <DEDUP_REMOVED lines=14> */
[----:B-1----:R1:W-:Y:S02]  /*90170*/  STL.64 [R1+0x640], R20 ;  /* 0x0006401401007387 */ /* 0x0023e40000100a00 */
[----:B------:R4:W-:Y:S02]  /*90180*/  STL.64 [R1+0x648], R22 ;  /* 0x0006481601007387 */ /* 0x0009e40000100a00 */
[----:B-1----:R-:W4:Y:S02]  /*90190*/  LDL.LU.64 R20, [R1+0x3c60] ;  /* 0x003c600001147983 */ /* 0x002f240000300a00 */
[C---:B----4-:R-:W-:Y:S02]  /*901a0*/  HMMA.16816.F32.BF16 R20, R12.reuse, R20, R8 ;  /* 0x000000140c14723c */ /* 0x050fe40000041808 */
[----:B------:R-:W4:Y:S11]  /*901b0*/  LDL.LU.64 R8, [R1+0x3c58] ;  /* 0x003c580001087983 */ /* 0x000f360000300a00 */
        /* <DEDUP_REMOVED lines=24> */
[----:B-1----:R-:W4:Y:S01]  /*90340*/  LDL.LU.64 R22, [R1+0x3c50] ;  /* 0x003c500001167983 */ /* 0x002f220000300a00 */
[----:B------:R-:W4:Y:S02]  /*90350*/  LDL.LU.64 R20, [R1+0x3c48] ;  /* 0x003c480001147983 */ /* 0x000f240000300a00 */
[----:B----4-:R-:W-:Y:S01]  /*90360*/  HMMA.16816.F32.BF16 R8, R12, R8, R20 ;  /* 0x000000080c08723c */ /* 0x010fe20000041814 */
[----:B------:R-:W4:Y:S11]  /*90370*/  LDL.LU R22, [R1+0x3c40] ;  /* 0x003c400001167983 */ /* 0x000f360000300800 */
[----:B------:R-:W-:Y:S11]  /*90380*/  @!UPT UIADD3 URZ, URZ, URZ, URZ ;  /* 0x0000003f3f3ff290 */ /* 0x000ff6000fffe03f */
        /* <DEDUP_REMOVED lines=11> */
[----:B----4-:R-:W1:Y:S04]  /*90440*/  LDSM.16.MT88.4 R24, [R22+0x26000] ;  /* 0x026000001618783b */ /* 0x010e680000004200 */
[----:B------:R-:W4:Y:S04]  /*90450*/  LDSM.16.MT88.4 R8, [R22+0x28000] ;  /* 0x028000001608783b */ /* 0x000f280000004200 */
[----:B-1----:R2:W-:Y:S01]  /*90460*/  STL.64 [R1+0x590], R24 ;  /* 0x0005901801007387 */ /* 0x0025e20000100a00 */
[----:B------:R-:W-:Y:S02]  /*90470*/  STL.64 [R1+0x598], R26 ;  /* 0x0005981a01007387 */ /* 0x000fe40000100a00 */
[----:B----4-:R-:W-:Y:S02]  /*90480*/  STL.64 [R1+0x580], R8 ;  /* 0x0005800801007387 */ /* 0x010fe40000100a00 */
[----:B------:R-:W-:Y:S02]  /*90490*/  STL.64 [R1+0x588], R10 ;  /* 0x0005880a01007387 */ /* 0x000fe40000100a00 */
[----:B------:R-:W1:Y:S01]  /*904a0*/  LDSM.16.MT88.4 R8, [R22+0x2a000] ;  /* 0x02a000001608783b */ /* 0x000e620000004200 */
[----:B--2---:R-:W-:-:S02]  /*904b0*/  IMAD.MOV.U32 R24, RZ, RZ, R19 ;  /* 0x000000ffff187224 */ /* 0x004fc400078e0013 */
[----:B------:R-:W-:-:S05]  /*904c0*/  IMAD.MOV.U32 R25, RZ, RZ, R18 ;  /* 0x000000ffff197224 */ /* 0x000fca00078e0012 */
[----:B------:R2:W-:Y:S04]  /*904d0*/  STL.64 [R1+0x3c30], R24 ;  /* 0x003c301801007387 */ /* 0x0005e80000100a00 */
[----:B--2---:R-:W2:Y:S01]  /*904e0*/  LDL.LU R24, [R1+0x820] ;  /* 0x0008200001187983 */ /* 0x004ea20000300800 */
[----:B------:R-:W2:Y:S02]  /*904f0*/  LDL.LU R25, [R1+0x824] ;  /* 0x0008240001197983 */ /* 0x000ea40000300800 */
[----:B------:R-:W2:Y:S02]  /*90500*/  LDL.LU R26, [R1+0x828] ;  /* 0x00082800011a7983 */ /* 0x000ea40000300800 */
[----:B------:R-:W2:Y:S01]  /*90510*/  LDL.LU R27, [R1+0x82c] ;  /* 0x00082c00011b7983 */ /* 0x000ea20000300800 */
[----:B-1----:R-:W-:Y:S01]  /*90520*/  STL.64 [R1+0x570], R8 ;  /* 0x0005700801007387 */ /* 0x002fe20000100a00 */
[----:B------:R-:W-:Y:S02]  /*90530*/  STL.64 [R1+0x578], R10 ;  /* 0x0005780a01007387 */ /* 0x000fe40000100a00 */
[----:B------:R-:W1:Y:S01]  /*90540*/  LDSM.16.MT88.4 R8, [R22+0x2c000] ;  /* 0x02c000001608783b */ /* 0x000e620000004200 */
[C---:B---3--:R-:W-:Y:S01]  /*90550*/  HMMA.16816.F32.BF16 R16, R12.reuse, R16, R4 ;  /* 0x000000100c10723c */ /* 0x048fe20000041804 */
[----:B-1----:R-:W-:Y:S02]  /*90560*/  STL.64 [R1+0x560], R8 ;  /* 0x0005600801007387 */ /* 0x002fe40000100a00 */
[----:B------:R-:W-:Y:S02]  /*90570*/  STL.64 [R1+0x568], R10 ;  /* 0x0005680a01007387 */ /* 0x000fe40000100a00 */
[----:B------:R-:W1:Y:S04]  /*90580*/  LDSM.16.MT88.4 R8, [R22+0x2e000] ;  /* 0x02e000001608783b */ /* 0x000e680000004200 */
[----:B------:R-:W3:Y:S11]  /*90590*/  LDL.LU R4, [R1+0x840] ;  /* 0x0008400001047983 */ /* 0x000ef60000300800 */
[----:B------:R-:W-:Y:S03]  /*905a0*/  @!UPT UIADD3 URZ, URZ, URZ, URZ ;  /* 0x0000003f3f3ff290 */ /* 0x000fe6000fffe03f */
[----:B------:R-:W-:Y:S01]  /*905b0*/  STL.64 [R1+0xc00], R16 ;  /* 0x000c001001007387 */ /* 0x000fe20000100a00 */
[----:B------:R-:W-:Y:S02]  /*905c0*/  STL.64 [R1+0xc08], R18 ;  /* 0x000c081201007387 */ /* 0x000fe40000100a00 */
[----:B------:R-:W-:Y:S01]  /*905d0*/  LDSM.16.MT88.4 R16, [R22+0x28080] ;  /* 0x028080001610783b */ /* 0x000fe20000004200 */
[----:B-1----:R-:W-:Y:S03]  /*905e0*/  STL.64 [R1+0x550], R8 ;  /* 0x0005500801007387 */ /* 0x002fe60000100a00 */
[----:B------:R-:W-:Y:S02]  /*905f0*/  STL.64 [R1+0x558], R10 ;  /* 0x0005580a01007387 */ /* 0x000fe40000100a00 */
[----:B------:R-:W3:Y:S02]  /*90600*/  LDL.LU R5, [R1+0x844] ;  /* 0x0008440001057983 */ /* 0x000ee40000300800 */
[----:B------:R-:W4:Y:S01]  /*90610*/  LDL.LU R6, [R1+0x848] ;  /* 0x0008480001067983 */ /* 0x000f220000300800 */
[----:B------:R-:W4:Y:S04]  /*90620*/  LDL.LU R7, [R1+0x84c] ;  /* 0x00084c0001077983 */ /* 0x000f280000300800 */
[----:B------:R-:W1:Y:S04]  /*90630*/  LDSM.16.MT88.4 R8, [R22+0x26080] ;  /* 0x026080001608783b */ /* 0x000e680000004200 */
[----:B----4-:R-:W-:Y:S01]  /*90640*/  STL.64 [R1+0x3c28], R6 ;  /* 0x003c280601007387 */ /* 0x010fe20000100a00 */
[----:B---3--:R3:W-:Y:S03]  /*90650*/  STL.64 [R1+0x3c20], R4 ;  /* 0x003c200401007387 */ /* 0x0087e60000100a00 */
[----:B---3--:R-:W3:Y:S01]  /*90660*/  LDL.LU R4, [R1+0x830] ;  /* 0x0008300001047983 */ /* 0x008ee20000300800 */
[----:B------:R-:W3:Y:S02]  /*90670*/  LDL.LU R5, [R1+0x834] ;  /* 0x0008340001057983 */ /* 0x000ee40000300800 */
[----:B------:R-:W3:Y:S02]  /*90680*/  LDL.LU R6, [R1+0x838] ;  /* 0x0008380001067983 */ /* 0x000ee40000300800 */
[----:B------:R-:W3:Y:S01]  /*90690*/  LDL.LU R7, [R1+0x83c] ;  /* 0x00083c0001077983 */ /* 0x000ee20000300800 */
[----:B-1----:R-:W-:Y:S01]  /*906a0*/  STL.64 [R1+0x540], R8 ;  /* 0x0005400801007387 */ /* 0x002fe20000100a00 */
[----:B------:R-:W-:Y:S02]  /*906b0*/  STL.64 [R1+0x548], R10 ;  /* 0x0005480a01007387 */ /* 0x000fe40000100a00 */
[----:B------:R-:W1:Y:S04]  /*906c0*/  LDSM.16.MT88.4 R8, [R22+0x2a080] ;  /* 0x02a080001608783b */ /* 0x000e680000004200 */
[----:B------:R-:W-:Y:S01]  /*906d0*/  STL.64 [R1+0x530], R16 ;  /* 0x0005301001007387 */ /* 0x000fe20000100a00 */
[----:B------:R-:W-:Y:S02]  /*906e0*/  STL.64 [R1+0x538], R18 ;  /* 0x0005381201007387 */ /* 0x000fe40000100a00 */
[----:B------:R-:W4:Y:S02]  /*906f0*/  LDSM.16.MT88.4 R16, [R22+0x2c080] ;  /* 0x02c080001610783b */ /* 0x000f240000004200 */
[----:B-1----:R1:W-:Y:S02]  /*90700*/  STL.64 [R1+0x520], R8 ;  /* 0x0005200801007387 */ /* 0x0023e40000100a00 */
[----:B------:R0:W-:Y:S02]  /*90710*/  STL.64 [R1+0x528], R10 ;  /* 0x0005280a01007387 */ /* 0x0001e40000100a00 */
[----:B-1----:R-:W2:Y:S01]  /*90720*/  LDL.LU R8, [R1+0x850] ;  /* 0x0008500001087983 */ /* 0x002ea20000300800 */
[----:B----4-:R-:W-:Y:S02]  /*90730*/  STL.64 [R1+0x510], R16 ;  /* 0x0005101001007387 */ /* 0x010fe40000100a00 */
[----:B------:R-:W-:Y:S02]  /*90740*/  STL.64 [R1+0x518], R18 ;  /* 0x0005181201007387 */ /* 0x000fe40000100a00 */
[----:B------:R-:W1:Y:S04]  /*90750*/  LDSM.16.MT88.4 R16, [R22+0x2e080] ;  /* 0x02e080001610783b */ /* 0x000e680000004200 */
[----:B------:R-:W4:Y:S01]  /*90760*/  LDL.LU R9, [R1+0x854] ;  /* 0x0008540001097983 */ /* 0x000f220000300800 */
[----:B0-----:R-:W4:Y:S02]  /*90770*/  LDL.LU R10, [R1+0x858] ;  /* 0x00085800010a7983 */ /* 0x001f240000300800 */
[----:B------:R-:W4:Y:S01]  /*90780*/  LDL.LU R11, [R1+0x85c] ;  /* 0x00085c00010b7983 */ /* 0x000f220000300800 */
[----:B-1----:R-:W-:Y:S01]  /*90790*/  STL.64 [R1+0x500], R16 ;  /* 0x0005001001007387 */ /* 0x002fe20000100a00 */
[----:B------:R-:W-:Y:S02]  /*907a0*/  STL.64 [R1+0x508], R18 ;  /* 0x0005081201007387 */ /* 0x000fe40000100a00 */
[----:B------:R-:W0:Y:S02]  /*907b0*/  LDSM.16.MT88.4 R16, [R22+0x26100] ;  /* 0x026100001610783b */ /* 0x000e240000004200 */
[----:B0-----:R0:W-:Y:S02]  /*907c0*/  STL.64 [R1+0x4f0], R16 ;  /* 0x0004f01001007387 */ /* 0x0011e40000100a00 */
[----:B------:R2:W-:Y:S02]  /*907d0*/  STL.64 [R1+0x4f8], R18 ;  /* 0x0004f81201007387 */ /* 0x0005e40000100a00 */
[----:B0-----:R-:W2:Y:S02]  /*907e0*/  LDL.LU.64 R16, [R1+0x3c38] ;  /* 0x003c380001107983 */ /* 0x001ea40000300a00 */
[C---:B--2---:R-:W-:Y:S02]  /*907f0*/  HMMA.16816.F32.BF16 R16, R12.reuse, R16, R24 ;  /* 0x000000100c10723c */ /* 0x044fe40000041818 */
[----:B------:R-:W0:Y:S11]  /*90800*/  LDSM.16.MT88.4 R24, [R22+0x28100] ;  /* 0x028100001618783b */ /* 0x000e360000004200 */
[----:B------:R-:W-:Y:S10]  /*90810*/  @!UPT UIADD3 URZ, URZ, URZ, URZ ;  /* 0x0000003f3f3ff290 */ /* 0x000ff4000fffe03f */
[----:B------:R1:W-:Y:S01]  /*90820*/  STL.64 [R1+0xbf0], R16 ;  /* 0x000bf01001007387 */ /* 0x0003e20000100a00 */
[----:B------:R2:W-:Y:S03]  /*90830*/  STL.64 [R1+0xbf8], R18 ;  /* 0x000bf81201007387 */ /* 0x0005e60000100a00 */
[----:B-1----:R-:W3:Y:S04]  /*90840*/  LDL.LU R16, [R1+0x860] ;  /* 0x0008600001107983 */ /* 0x002ee80000300800 */
[----:B0-----:R-:W-:Y:S01]  /*90850*/  STL.64 [R1+0x4e0], R24 ;  /* 0x0004e01801007387 */ /* 0x001fe20000100a00 */
[----:B------:R-:W-:Y:S02]  /*90860*/  STL.64 [R1+0x4e8], R26 ;  /* 0x0004e81a01007387 */ /* 0x000fe40000100a00 */
[----:B------:R-:W0:Y:S04]  /*90870*/  LDSM.16.MT88.4 R24, [R22+0x2a100] ;  /* 0x02a100001618783b */ /* 0x000e280000004200 */
[----:B------:R-:W3:Y:S01]  /*90880*/  LDL.LU R17, [R1+0x864] ;  /* 0x0008640001117983 */ /* 0x000ee20000300800 */
[----:B--2---:R-:W2:Y:S01]  /*90890*/  LDL.LU R18, [R1+0x868] ;  /* 0x0008680001127983 */ /* 0x004ea20000300800 */
[----:B------:R-:W2:Y:S03]  /*908a0*/  LDL.LU R19, [R1+0x86c] ;  /* 0x00086c0001137983 */ /* 0x000ea60000300800 */
[----:B0-----:R-:W-:Y:S01]  /*908b0*/  STL.64 [R1+0x4d0], R24 ;  /* 0x0004d01801007387 */ /* 0x001fe20000100a00 */
[----:B------:R-:W-:Y:S02]  /*908c0*/  STL.64 [R1+0x4d8], R26 ;  /* 0x0004d81a01007387 */ /* 0x000fe40000100a00 */
[----:B------:R-:W0:Y:S02]  /*908d0*/  LDSM.16.MT88.4 R24, [R22+0x2c100] ;  /* 0x02c100001618783b */ /* 0x000e240000004200 */
[----:B0-----:R-:W-:Y:S02]  /*908e0*/  STL.64 [R1+0x4c0], R24 ;  /* 0x0004c01801007387 */ /* 0x001fe40000100a00 */
        /* <DEDUP_REMOVED lines=11> */
[----:B0-----:R0:W-:Y:S02]  /*909a0*/  STL.64 [R1+0x480], R24 ;  /* 0x0004801801007387 */ /* 0x0011e40000100a00 */
[----:B------:R3:W-:Y:S02]  /*909b0*/  STL.64 [R1+0x488], R26 ;  /* 0x0004881a01007387 */ /* 0x0007e40000100a00 */
[----:B0-----:R-:W3:Y:S02]  /*909c0*/  LDL.LU.64 R24, [R1+0x3c30] ;  /* 0x003c300001187983 */ /* 0x001ee40000300a00 */
[C---:B---3--:R-:W-:Y:S02]  /*909d0*/  HMMA.16816.F32.BF16 R24, R12.reuse, R24, R4 ;  /* 0x000000180c18723c */ /* 0x048fe40000041804 */
[----:B------:R-:W3:Y:S01]  /*909e0*/  LDL.LU.64 R6, [R1+0x3c28] ;  /* 0x003c280001067983 */ /* 0x000ee20000300a00 */
[----:B------:R-:W3:Y:S11]  /*909f0*/  LDL.LU.64 R4, [R1+0x3c20] ;  /* 0x003c200001047983 */ /* 0x000ef60000300a00 */
[----:B------:R-:W-:Y:S09]  /*90a00*/  @!UPT UIADD3 URZ, URZ, URZ, URZ ;  /* 0x0000003f3f3ff290 */ /* 0x000ff2000fffe03f */
[----:B------:R-:W-:Y:S01]  /*90a10*/  STL.64 [R1+0xbd0], R24 ;  /* 0x000bd01801007387 */ /* 0x000fe20000100a00 */
[----:B------:R-:W-:Y:S02]  /*90a20*/  STL.64 [R1+0xbd8], R26 ;  /* 0x000bd81a01007387 */ /* 0x000fe40000100a00 */
[----:B------:R-:W0:Y:S02]  /*90a30*/  LDSM.16.MT88.4 R24, [R22+0x2a180] ;  /* 0x02a180001618783b */ /* 0x000e240000004200 */
[----:B0-----:R-:W-:Y:S02]  /*90a40*/  STL.64 [R1+0x470], R24 ;  /* 0x0004701801007387 */ /* 0x001fe40000100a00 */
[----:B------:R-:W-:Y:S02]  /*90a50*/  STL.64 [R1+0x478], R26 ;  /* 0x0004781a01007387 */ /* 0x000fe40000100a00 */
[----:B------:R-:W0:Y:S02]  /*90a60*/  LDSM.16.MT88.4 R24, [R22+0x2c180] ;  /* 0x02c180001618783b */ /* 0x000e240000004200 */
[----:B------:R-:W1:Y:S04]  /*90a70*/  LDSM.16.MT88.4 R20, [R22+0x2e180] ;  /* 0x02e180001614783b */ /* 0x000e680000004200 */
[----:B0-----:R0:W-:Y:S01]  /*90a80*/  STL.64 [R1+0x460], R24 ;  /* 0x0004601801007387 */ /* 0x0011e20000100a00 */
[----:B------:R-:W-:Y:S03]  /*90a90*/  STL.64 [R1+0x468], R26 ;  /* 0x0004681a01007387 */ /* 0x000fe60000100a00 */
[----:B0-----:R-:W2:Y:S01]  /*90aa0*/  LDL.LU.64 R24, [R1+0x3c18] ;  /* 0x003c180001187983 */ /* 0x001ea20000300a00 */
[----:B-1----:R-:W-:Y:S02]  /*90ab0*/  STL.64 [R1+0x450], R20 ;  /* 0x0004501401007387 */ /* 0x002fe40000100a00 */
[----:B------:R-:W-:Y:S02]  /*90ac0*/  STL.64 [R1+0x458], R22 ;  /* 0x0004581601007387 */ /* 0x000fe40000100a00 */
[----:B------:R-:W0:Y:S04]  /*90ad0*/  LDSM.16.MT88.4 R20, [R0+0x26000] ;  /* 0x026000000014783b */ /* 0x000e280000004200 */
        /* <DEDUP_REMOVED lines=13> */
[----:B------:R-:W4:Y:S11]  /*90bb0*/  LDL.LU.64 R4, [R1+0x3c08] ;  /* 0x003c080001047983 */ /* 0x000f360000300a00 */
[----:B------:R-:W-:Y:S10]  /*90bc0*/  @!UPT UIADD3 URZ, URZ, URZ, URZ ;  /* 0x0000003f3f3ff290 */ /* 0x000ff4000fffe03f */
[----:B------:R-:W-:Y:S01]  /*90bd0*/  STL.64 [R1+0xbc0], R20 ;  /* 0x000bc01401007387 */ /* 0x000fe20000100a00 */
        /* <DEDUP_REMOVED lines=21> */
[----:B------:R0:W-:Y:S02]  /*90d30*/  STL.64 [R1+0x3a8], R22 ;  /* 0x0003a81601007387 */ /* 0x0001e40000100a00 */
[----:B0-----:R-:W3:Y:S01]  /*90d40*/  LDL.LU R23, [R1+0x3c04] ;  /* 0x003c040001177983 */ /* 0x001ee20000300800 */
[C---:B----4-:R-:W-:Y:S01]  /*90d50*/  HMMA.16816.F32.BF16 R4, R12.reuse, R4, R8 ;  /* 0x000000040c04723c */ /* 0x050fe20000041808 */
[----:B------:R-:W0:Y:S11]  /*90d60*/  LDSM.16.MT88.4 R8, [R0+0x28100] ;  /* 0x028100000008783b */ /* 0x000e360000004200 */
[----:B------:R-:W-:Y:S11]  /*90d70*/  @!UPT UIADD3 URZ, URZ, URZ, URZ ;  /* 0x0000003f3f3ff290 */ /* 0x000ff6000fffe03f */
[----:B------:R-:W-:Y:S01]  /*90d80*/  STL.64 [R1+0xbb0], R4 ;  /* 0x000bb00401007387 */ /* 0x000fe20000100a00 */
[----:B------:R-:W-:Y:S02]  /*90d90*/  STL.64 [R1+0xbb8], R6 ;  /* 0x000bb80601007387 */ /* 0x000fe40000100a00 */
[----:B------:R-:W1:Y:S01]  /*90da0*/  LDSM.16.MT88.4 R4, [R0+0x2a100] ;  /* 0x02a100000004783b */ /* 0x000e620000004200 */
[----:B0-----:R-:W-:Y:S03]  /*90db0*/  STL.64 [R1+0x390], R8 ;  /* 0x0003900801007387 */ /* 0x001fe60000100a00 */
[----:B------:R-:W-:Y:S02]  /*90dc0*/  STL.64 [R1+0x398], R10 ;  /* 0x0003980a01007387 */ /* 0x000fe40000100a00 */
[----:B------:R-:W0:Y:S01]  /*90dd0*/  LDSM.16.MT88.4 R8, [R0+0x2c100] ;  /* 0x02c100000008783b */ /* 0x000e220000004200 */
[----:B-1----:R-:W-:Y:S03]  /*90de0*/  STL.64 [R1+0x380], R4 ;  /* 0x0003800401007387 */ /* 0x002fe60000100a00 */
        /* <DEDUP_REMOVED lines=12> */
[----:B------:R2:W-:Y:S02]  /*90eb0*/  STL.64 [R1+0x348], R6 ;  /* 0x0003480601007387 */ /* 0x0005e40000100a00 */
[----:B--2---:R-:W-:Y:S01]  /*90ec0*/  HMMA.16816.F32.BF16 R4, R12, R24, R16 ;  /* 0x000000180c04723c */ /* 0x004fe20000041810 */
[----:B------:R-:W1:Y:S04]  /*90ed0*/  LDSM.16.MT88.4 R12, [R0+0x2a180] ;  /* 0x02a18000000c783b */ /* 0x000e680000004200 */
[----:B------:R-:W-:Y:S04]  /*90ee0*/  LDSM.16.M88.4 R16, [R2+0x1a080] ;  /* 0x01a080000210783b */ /* 0x000fe80000000200 */
[----:B0-----:R-:W-:Y:S01]  /*90ef0*/  STL.64 [R1+0x330], R8 ;  /* 0x0003300801007387 */ /* 0x001fe20000100a00 */
[----:B------:R-:W-:Y:S02]  /*90f00*/  STL.64 [R1+0x338], R10 ;  /* 0x0003380a01007387 */ /* 0x000fe40000100a00 */
[----:B------:R-:W0:Y:S01]  /*90f10*/  LDSM.16.MT88.4 R8, [R0+0x2c180] ;  /* 0x02c180000008783b */ /* 0x000e220000004200 */
[----:B------:R-:W-:Y:S10]  /*90f20*/  LDSM.16.M88.4 R24, [R2+0x1e080] ;  /* 0x01e080000218783b */ /* 0x000ff40000000200 */
[----:B------:R-:W-:Y:S01]  /*90f30*/  STL.64 [R1+0xba0], R4 ;  /* 0x000ba00401007387 */ /* 0x000fe20000100a00 */
[----:B------:R-:W-:Y:S02]  /*90f40*/  STL.64 [R1+0xba8], R6 ;  /* 0x000ba80601007387 */ /* 0x000fe40000100a00 */
[----:B------:R2:W4:Y:S01]  /*90f50*/  LDSM.16.MT88.4 R4, [R0+0x2e180] ;  /* 0x02e180000004783b */ /* 0x0005220000004200 */
[----:B-1----:R-:W-:Y:S03]  /*90f60*/  STL.64 [R1+0x320], R12 ;  /* 0x0003200c01007387 */ /* 0x002fe60000100a00 */
[----:B------:R-:W-:Y:S02]  /*90f70*/  STL.64 [R1+0x328], R14 ;  /* 0x0003280e01007387 */ /* 0x000fe40000100a00 */
[----:B--2---:R-:W2:Y:S01]  /*90f80*/  LDL.LU R0, [R1+0x3c00] ;  /* 0x003c000001007983 */ /* 0x004ea20000300800 */
[----:B0-----:R-:W-:Y:S01]  /*90f90*/  STL.64 [R1+0x310], R8 ;  /* 0x0003100801007387 */ /* 0x001fe20000100a00 */
[----:B------:R-:W-:Y:S03]  /*90fa0*/  STL.64 [R1+0x318], R10 ;  /* 0x0003180a01007387 */ /* 0x000fe60000100a00 */
[----:B----4-:R-:W-:Y:S01]  /*90fb0*/  STL.64 [R1+0x300], R4 ;  /* 0x0003000401007387 */ /* 0x010fe20000100a00 */
[----:B------:R-:W-:Y:S03]  /*90fc0*/  STL.64 [R1+0x308], R6 ;  /* 0x0003080601007387 */ /* 0x000fe60000100a00 */
[----:B---3--:R-:W0:Y:S04]  /*90fd0*/  LDSM.16.MT88.4 R8, [R23+0x26000] ;  /* 0x026000001708783b */ /* 0x008e280000004200 */
[----:B------:R-:W1:Y:S04]  /*90fe0*/  LDSM.16.MT88.4 R12, [R23+0x28000] ;  /* 0x02800000170c783b */ /* 0x000e680000004200 */
[----:B------:R-:W3:Y:S04]  /*90ff0*/  LDSM.16.MT88.4 R4, [R23+0x2a000] ;  /* 0x02a000001704783b */ /* 0x000ee80000004200 */
[----:B0-----:R-:W-:Y:S01]  /*91000*/  STL.64 [R1+0x2f0], R8 ;  /* 0x0002f00801007387 */ /* 0x001fe20000100a00 */
[----:B------:R-:W-:Y:S02]  /*91010*/  STL.64 [R1+0x2f8], R10 ;  /* 0x0002f80a01007387 */ /* 0x000fe40000100a00 */
[----:B------:R-:W0:Y:S04]  /*91020*/  LDSM.16.MT88.4 R8, [R23+0x2c000] ;  /* 0x02c000001708783b */ /* 0x000e280000004200 */
[----:B-1----:R-:W-:Y:S01]  /*91030*/  STL.64 [R1+0x2e0], R12 ;  /* 0x0002e00c01007387 */ /* 0x002fe20000100a00 */
[----:B------:R-:W-:Y:S02]  /*91040*/  STL.64 [R1+0x2e8], R14 ;  /* 0x0002e80e01007387 */ /* 0x000fe40000100a00 */
[----:B------:R-:W1:Y:S04]  /*91050*/  LDSM.16.MT88.4 R12, [R23+0x2e000] ;  /* 0x02e00000170c783b */ /* 0x000e680000004200 */
[----:B---3--:R-:W-:Y:S02]  /*91060*/  STL.64 [R1+0x2d0], R4 ;  /* 0x0002d00401007387 */ /* 0x008fe40000100a00 */
[----:B------:R-:W-:Y:S02]  /*91070*/  STL.64 [R1+0x2d8], R6 ;  /* 0x0002d80601007387 */ /* 0x000fe40000100a00 */
[----:B------:R-:W3:Y:S04]  /*91080*/  LDSM.16.MT88.4 R4, [R23+0x26080] ;  /* 0x026080001704783b */ /* 0x000ee80000004200 */
[----:B0-----:R-:W-:Y:S01]  /*91090*/  STL.64 [R1+0x2c0], R8 ;  /* 0x0002c00801007387 */ /* 0x001fe20000100a00 */
[----:B------:R-:W-:Y:S02]  /*910a0*/  STL.64 [R1+0x2c8], R10 ;  /* 0x0002c80a01007387 */ /* 0x000fe40000100a00 */
[----:B------:R-:W0:Y:S04]  /*910b0*/  LDSM.16.MT88.4 R8, [R23+0x28080] ;  /* 0x028080001708783b */ /* 0x000e280000004200 */
[----:B-1----:R-:W-:Y:S01]  /*910c0*/  STL.64 [R1+0x2b0], R12 ;  /* 0x0002b00c01007387 */ /* 0x002fe20000100a00 */
[----:B------:R-:W-:Y:S02]  /*910d0*/  STL.64 [R1+0x2b8], R14 ;  /* 0x0002b80e01007387 */ /* 0x000fe40000100a00 */
[----:B------:R-:W1:Y:S04]  /*910e0*/  LDSM.16.MT88.4 R12, [R23+0x2a080] ;  /* 0x02a08000170c783b */ /* 0x000e680000004200 */
[----:B---3--:R-:W-:Y:S01]  /*910f0*/  STL.64 [R1+0x2a0], R4 ;  /* 0x0002a00401007387 */ /* 0x008fe20000100a00 */
[----:B------:R-:W-:Y:S04]  /*91100*/  STL.64 [R1+0x2a8], R6 ;  /* 0x0002a80601007387 */ /* 0x000fe80000100a00 */
        /* <DEDUP_REMOVED lines=36> */
[----:B------:R-:W3:Y:S02]  /*91350*/  LDSM.16.MT88.4 R4, [R23+0x2e180] ;  /* 0x02e180001704783b */ /* 0x000ee40000004200 */
[----:B------:R-:W-:Y:S02]  /*91360*/  LDSM.16.M88.4 R20, [R2+0x1c080] ;  /* 0x01c080000214783b */ /* 0x000fe40000000200 */
[----:B0-----:R-:W-:Y:S02]  /*91370*/  STL.64 [R1+0x1c0], R8 ;  /* 0x0001c00801007387 */ /* 0x001fe40000100a00 */
[----:B------:R-:W-:Y:S02]  /*91380*/  STL.64 [R1+0x1c8], R10 ;  /* 0x0001c80a01007387 */ /* 0x000fe40000100a00 */
[----:B--2---:R-:W0:Y:S04]  /*91390*/  LDSM.16.M88.4 R8, [R0+0x80] ;  /* 0x000080000008783b */ /* 0x004e280000000200 */
[----:B-1----:R-:W-:Y:S01]  /*913a0*/  STL.64 [R1+0x1b0], R12 ;  /* 0x0001b00c01007387 */ /* 0x002fe20000100a00 */
[----:B------:R-:W-:Y:S02]  /*913b0*/  STL.64 [R1+0x1b8], R14 ;  /* 0x0001b80e01007387 */ /* 0x000fe40000100a00 */
[----:B------:R-:W1:Y:S04]  /*913c0*/  LDSM.16.M88.4 R12, [R0+0x2080] ;  /* 0x00208000000c783b */ /* 0x000e680000000200 */
[----:B---3--:R-:W-:Y:S02]  /*913d0*/  STL.64 [R1+0x1a0], R4 ;  /* 0x0001a00401007387 */ /* 0x008fe40000100a00 */
[----:B------:R-:W-:Y:S02]  /*913e0*/  STL.64 [R1+0x1a8], R6 ;  /* 0x0001a80601007387 */ /* 0x000fe40000100a00 */
[----:B------:R-:W2:Y:S04]  /*913f0*/  LDSM.16.M88.4 R4, [R0+0x4080] ;  /* 0x004080000004783b */ /* 0x000ea80000000200 */
[----:B0-----:R-:W-:Y:S01]  /*91400*/  STL.64 [R1+0x190], R8 ;  /* 0x0001900801007387 */ /* 0x001fe20000100a00 */
[----:B------:R-:W-:Y:S02]  /*91410*/  STL.64 [R1+0x198], R10 ;  /* 0x0001980a01007387 */ /* 0x000fe40000100a00 */
[----:B------:R-:W0:Y:S04]  /*91420*/  LDSM.16.M88.4 R8, [R0+0x6080] ;  /* 0x006080000008783b */ /* 0x000e280000000200 */
[----:B-1----:R-:W-:Y:S01]  /*91430*/  STL.64 [R1+0x180], R12 ;  /* 0x0001800c01007387 */ /* 0x002fe20000100a00 */
[----:B------:R-:W-:Y:S02]  /*91440*/  STL.64 [R1+0x188], R14 ;  /* 0x0001880e01007387 */ /* 0x000fe40000100a00 */
[----:B------:R-:W1:Y:S04]  /*91450*/  LDSM.16.M88.4 R12, [R0+0x8080] ;  /* 0x00808000000c783b */ /* 0x000e680000000200 */
[----:B--2---:R-:W-:Y:S01]  /*91460*/  STL.64 [R1+0x170], R4 ;  /* 0x0001700401007387 */ /* 0x004fe20000100a00 */
[----:B------:R-:W-:Y:S04]  /*91470*/  STL.64 [R1+0x178], R6 ;  /* 0x0001780601007387 */ /* 0x000fe80000100a00 */
[----:B------:R-:W2:Y:S04]  /*91480*/  LDSM.16.M88.4 R4, [R0+0xa080] ;  /* 0x00a080000004783b */ /* 0x000ea80000000200 */
[----:B0-----:R-:W-:Y:S01]  /*91490*/  STL.64 [R1+0x160], R8 ;  /* 0x0001600801007387 */ /* 0x001fe20000100a00 */
[----:B------:R-:W-:Y:S02]  /*914a0*/  STL.64 [R1+0x168], R10 ;  /* 0x0001680a01007387 */ /* 0x000fe40000100a00 */
[----:B------:R-:W0:Y:S04]  /*914b0*/  LDSM.16.M88.4 R8, [R0+0xc080] ;  /* 0x00c080000008783b */ /* 0x000e280000000200 */
[----:B-1----:R-:W-:Y:S01]  /*914c0*/  STL.64 [R1+0x150], R12 ;  /* 0x0001500c01007387 */ /* 0x002fe20000100a00 */
[----:B------:R-:W-:Y:S02]  /*914d0*/  STL.64 [R1+0x158], R14 ;  /* 0x0001580e01007387 */ /* 0x000fe40000100a00 */
[----:B------:R-:W1:Y:S04]  /*914e0*/  LDSM.16.M88.4 R12, [R0+0xe080] ;  /* 0x00e08000000c783b */ /* 0x000e680000000200 */
[----:B--2---:R-:W-:Y:S02]  /*914f0*/  STL.64 [R1+0x140], R4 ;  /* 0x0001400401007387 */ /* 0x004fe40000100a00 */
        /* <DEDUP_REMOVED lines=22> */
[----:B------:R0:W3:Y:S04]  /*91660*/  LDSM.16.M88.4 R8, [R0+0x1e080] ;  /* 0x01e080000008783b */ /* 0x0000e80000000200 */
[----:B-1----:R-:W-:Y:S01]  /*91670*/  STL.64 [R1+0xc0], R12 ;  /* 0x0000c00c01007387 */ /* 0x002fe20000100a00 */
[----:B------:R-:W-:Y:S02]  /*91680*/  STL.64 [R1+0xc8], R14 ;  /* 0x0000c80e01007387 */ /* 0x000fe40000100a00 */
[----:B------:R-:W1:Y:S02]  /*91690*/  LDSM.16.M88.4 R12, [R2+0x80] ;  /* 0x00008000020c783b */ /* 0x000e640000000200 */
[----:B0-----:R0:W5:Y:S02]  /*916a0*/  LDL.LU R0, [R1+0x3bfc] ;  /* 0x003bfc0001007983 */ /* 0x0011640000300800 */
[----:B--2---:R-:W-:Y:S02]  /*916b0*/  STL.64 [R1+0xb0], R4 ;  /* 0x0000b00401007387 */ /* 0x004fe40000100a00 */
[----:B------:R-:W-:Y:S02]  /*916c0*/  STL.64 [R1+0xb8], R6 ;  /* 0x0000b80601007387 */ /* 0x000fe40000100a00 */
[----:B------:R-:W2:Y:S04]  /*916d0*/  LDSM.16.M88.4 R4, [R2+0x2080] ;  /* 0x002080000204783b */ /* 0x000ea80000000200 */
[----:B---3--:R-:W-:Y:S01]  /*916e0*/  STL.64 [R1+0xa0], R8 ;  /* 0x0000a00801007387 */ /* 0x008fe20000100a00 */
[----:B------:R-:W-:Y:S02]  /*916f0*/  STL.64 [R1+0xa8], R10 ;  /* 0x0000a80a01007387 */ /* 0x000fe40000100a00 */
[----:B------:R-:W3:Y:S04]  /*91700*/  LDSM.16.M88.4 R8, [R2+0x4080] ;  /* 0x004080000208783b */ /* 0x000ee80000000200 */
[----:B-1----:R-:W-:Y:S01]  /*91710*/  STL.64 [R1+0x90], R12 ;  /* 0x0000900c01007387 */ /* 0x002fe20000100a00 */
[----:B------:R-:W-:Y:S02]  /*91720*/  STL.64 [R1+0x98], R14 ;  /* 0x0000980e01007387 */ /* 0x000fe40000100a00 */
[----:B------:R-:W1:Y:S02]  /*91730*/  LDSM.16.M88.4 R12, [R2+0x6080] ;  /* 0x00608000020c783b */ /* 0x000e640000000200 */
[----:B--2---:R-:W-:Y:S02]  /*91740*/  STL.64 [R1+0x80], R4 ;  /* 0x0000800401007387 */ /* 0x004fe40000100a00 */
[----:B------:R-:W-:Y:S02]  /*91750*/  STL.64 [R1+0x88], R6 ;  /* 0x0000880601007387 */ /* 0x000fe40000100a00 */
[----:B------:R-:W2:Y:S01]  /*91760*/  LDSM.16.M88.4 R4, [R2+0x8080] ;  /* 0x008080000204783b */ /* 0x000ea20000000200 */
[----:B---3--:R-:W-:Y:S03]  /*91770*/  STL.64 [R1+0x70], R8 ;  /* 0x0000700801007387 */ /* 0x008fe60000100a00 */
        /* <DEDUP_REMOVED lines=19> */
[----:B-1----:R-:W-:Y:S02]  /*918b0*/  STL.64 [R1], R12 ;  /* 0x0000000c01007387 */ /* 0x002fe40000100a00 */
[----:B------:R-:W-:Y:S01]  /*918c0*/  STL.64 [R1+0x8], R14 ;  /* 0x0000080e01007387 */ /* 0x000fe20000100a00 */
[----:B------:R-:W1:Y:S04]  /*918d0*/  LDSM.16.M88.4 R8, [R2+0x16080] ;  /* 0x016080000208783b */ /* 0x000e680000000200 */
[----:B------:R3:W4:Y:S04]  /*918e0*/  LDSM.16.M88.4 R12, [R2+0x18080] ;  /* 0x01808000020c783b */ /* 0x0007280000000200 */
[----:B---3--:R-:W3:Y:S02]  /*918f0*/  S2R R2, SR_TID.X ;  /* 0x0000000000027919 */ /* 0x008ee40000002100 */
[----:B---3--:R-:W-:-:S05]  /*91900*/  LOP3.LUT R2, R2, 0x7f, RZ, 0xc0, !PT ;  /* 0x0000007f02027812 */ /* 0x008fca00078ec0ff */
[----:B------:R-:W-:-:S06]  /*91910*/  IMAD.SHL.U32 R2, R2, 0x2, RZ ;  /* 0x0000000202027824 */ /* 0x000fcc00078e00ff */
[----:B0-2---:R-:W2:Y:S04]  /*91920*/  LDL.LU R2, [R1+0x764] ;  /* 0x0007640001027983 */ /* 0x005ea80000300800 */
[----:B-----5:R0:W-:Y:S04]  /*91930*/  STL [R1+0x9b74], R28 ;  /* 0x009b741c01007387 */ /* 0x0201e80000100800 */
[----:B0-----:R-:W3:Y:S04]  /*91940*/  LDL.LU R28, [R1+0x760] ;  /* 0x00076000011c7983 */ /* 0x001ee80000300800 */
[----:B------:R0:W-:Y:S04]  /*91950*/  STL [R1+0x9b70], R3 ;  /* 0x009b700301007387 */ /* 0x0001e80000100800 */
[----:B0---4-:R-:W4:Y:S04]  /*91960*/  LDL.LU R3, [R1+0x25c] ;  /* 0x00025c0001037983 */ /* 0x011f280000300800 */
[----:B------:R0:W-:Y:S04]  /*91970*/  STL [R1+0x7448], R4 ;  /* 0x0074480401007387 */ /* 0x0001e80000100800 */
[----:B0-----:R-:W2:Y:S04]  /*91980*/  LDL.LU R4, [R1+0x258] ;  /* 0x0002580001047983 */ /* 0x001ea80000300800 */
[----:B------:R0:W-:Y:S04]  /*91990*/  STL [R1+0x7444], R5 ;  /* 0x0074440501007387 */ /* 0x0001e80000100800 */
[----:B0-----:R-:W2:Y:S04]  /*919a0*/  LDL.LU R5, [R1+0x254] ;  /* 0x0002540001057983 */ /* 0x001ea80000300800 */
[----:B------:R0:W-:Y:S04]  /*919b0*/  STL [R1+0x62bc], R12 ;  /* 0x0062bc0c01007387 */ /* 0x0001e80000100800 */
[----:B0-----:R-:W2:Y:S04]  /*919c0*/  LDL.LU R12, [R1+0x250] ;  /* 0x00025000010c7983 */ /* 0x001ea80000300800 */
[----:B------:R-:W-:Y:S04]  /*919d0*/  STL [R1+0x62b8], R13 ;  /* 0x0062b80d01007387 */ /* 0x000fe80000100800 */
[----:B------:R-:W-:Y:S04]  /*919e0*/  STL [R1+0x61ac], R16 ;  /* 0x0061ac1001007387 */ /* 0x000fe80000100800 */
[----:B------:R-:W-:Y:S04]  /*919f0*/  STL [R1+0x61a8], R17 ;  /* 0x0061a81101007387 */ /* 0x000fe80000100800 */
[----:B------:R-:W-:Y:S04]  /*91a00*/  STL [R1+0x52b4], R26 ;  /* 0x0052b41a01007387 */ /* 0x000fe80000100800 */
[----:B------:R-:W-:Y:S04]  /*91a10*/  STL [R1+0x52b0], R27 ;  /* 0x0052b01b01007387 */ /* 0x000fe80000100800 */
[----:B------:R0:W-:Y:S04]  /*91a20*/  STL.64 [R1+0x6598], R24 ;  /* 0x0065981801007387 */ /* 0x0001e80000100a00 */
[----:B0-----:R-:W2:Y:S04]  /*91a30*/  LDL.LU.64 R24, [R1+0x7c0] ;  /* 0x0007c00001187983 */ /* 0x001ea80000300a00 */
[----:B------:R-:W2:Y:S04]  /*91a40*/  LDL.LU.64 R26, [R1+0x7c8] ;  /* 0x0007c800011a7983 */ /* 0x000ea80000300a00 */
[----:B--2---:R0:W-:Y:S04]  /*91a50*/  STL.64 [R1+0x9ee0], R26 ;  /* 0x009ee01a01007387 */ /* 0x0041e80000100a00 */
[----:B------:R-:W-:Y:S04]  /*91a60*/  STL.64 [R1+0x9ed8], R24 ;  /* 0x009ed81801007387 */ /* 0x000fe80000100a00 */
[----:B------:R2:W-:Y:S04]  /*91a70*/  STL [R1+0x5160], R18 ;  /* 0x0051601201007387 */ /* 0x0005e80000100800 */
[----:B------:R-:W-:Y:S01]  /*91a80*/  STL [R1+0x502c], R14 ;  /* 0x00502c0e01007387 */ /* 0x000fe20000100800 */
[----:B0-----:R-:W-:-:S03]  /*91a90*/  IMAD.MOV.U32 R27, RZ, RZ, R12 ;  /* 0x000000ffff1b7224 */ /* 0x001fc600078e000c */
[----:B------:R-:W-:Y:S04]  /*91aa0*/  STL [R1+0x5028], R15 ;  /* 0x0050280f01007387 */ /* 0x000fe80000100800 */
[----:B------:R0:W-:Y:S04]  /*91ab0*/  STL [R1+0x5010], R19 ;  /* 0x0050101301007387 */ /* 0x0001e80000100800 */
[----:B------:R-:W3:Y:S04]  /*91ac0*/  LDL.LU R16, [R1+0x7a0] ;  /* 0x0007a00001107983 */ /* 0x000ee80000300800 */
[----:B------:R-:W3:Y:S04]  /*91ad0*/  LDL.LU R17, [R1+0x7a4] ;  /* 0x0007a40001117983 */ /* 0x000ee80000300800 */
[----:B--2---:R-:W2:Y:S04]  /*91ae0*/  LDL R18, [R1+0x7a8] ;  /* 0x0007a80001127983 */ /* 0x004ea80000100800 */
[----:B0-----:R-:W2:Y:S04]  /*91af0*/  LDL R19, [R1+0x7ac] ;  /* 0x0007ac0001137983 */ /* 0x001ea80000100800 */
[----:B--2---:R-:W-:Y:S04]  /*91b00*/  STL.64 [R1+0x9ed0], R18 ;  /* 0x009ed01201007387 */ /* 0x004fe80000100a00 */
[----:B---3--:R-:W-:Y:S04]  /*91b10*/  STL.64 [R1+0x9ec8], R16 ;  /* 0x009ec81001007387 */ /* 0x008fe80000100a00 */
[----:B------:R-:W2:Y:S04]  /*91b20*/  LDL.LU.64 R12, [R1+0x770] ;  /* 0x00077000010c7983 */ /* 0x000ea80000300a00 */
[----:B--2---:R-:W-:Y:S04]  /*91b30*/  STL.64 [R1+0x9ee8], R12 ;  /* 0x009ee80c01007387 */ /* 0x004fe80000100a00 */
[----:B------:R-:W-:Y:S04]  /*91b40*/  STL [R1+0x4f54], R22 ;  /* 0x004f541601007387 */ /* 0x000fe80000100800 */
[----:B------:R-:W-:Y:S04]  /*91b50*/  STL [R1+0x4f50], R23 ;  /* 0x004f501701007387 */ /* 0x000fe80000100800 */
[----:B------:R0:W-:Y:S04]  /*91b60*/  STL.64 [R1+0x6218], R20 ;  /* 0x0062181401007387 */ /* 0x0001e80000100a00 */
[----:B0-----:R-:W2:Y:S04]  /*91b70*/  LDL.LU R20, [R1+0x710] ;  /* 0x0007100001147983 */ /* 0x001ea80000300800 */
[----:B------:R-:W2:Y:S04]  /*91b80*/  LDL.LU R21, [R1+0x714] ;  /* 0x0007140001157983 */ /* 0x000ea80000300800 */
[----:B--2---:R-:W-:Y:S04]  /*91b90*/  STL.64 [R1+0x9f50], R20 ;  /* 0x009f501401007387 */ /* 0x004fe80000100a00 */
[----:B------:R-:W2:Y:S04]  /*91ba0*/  LDL.LU R12, [R1+0x1ba0] ;  /* 0x001ba000010c7983 */ /* 0x000ea80000300800 */
[----:B------:R-:W2:Y:S04]  /*91bb0*/  LDL.LU R13, [R1+0x1ba4] ;  /* 0x001ba400010d7983 */ /* 0x000ea80000300800 */
[----:B------:R-:W3:Y:S04]  /*91bc0*/  LDL.LU R14, [R1+0x1ba8] ;  /* 0x001ba800010e7983 */ /* 0x000ee80000300800 */
[----:B------:R-:W3:Y:S04]  /*91bd0*/  LDL.LU R15, [R1+0x1bac] ;  /* 0x001bac00010f7983 */ /* 0x000ee80000300800 */
[----:B---3--:R-:W-:Y:S04]  /*91be0*/  STL.64 [R1+0x9ef8], R14 ;  /* 0x009ef80e01007387 */ /* 0x008fe80000100a00 */
[----:B--2---:R0:W-:Y:S04]  /*91bf0*/  STL.64 [R1+0x9ef0], R12 ;  /* 0x009ef00c01007387 */ /* 0x0041e80000100a00 */
[----:B0-----:R-:W2:Y:S01]  /*91c00*/  LDL.64 R12, [R1+0x7e0] ;  /* 0x0007e000010c7983 */ /* 0x001ea20000100a00 */
[----:B------:R-:W-:-:S02]  /*91c10*/  IMAD.MOV.U32 R14, RZ, RZ, R4 ;  /* 0x000000ffff0e7224 */ /* 0x000fc400078e0004 */
[----:B----4-:R-:W-:Y:S01]  /*91c20*/  IMAD.MOV.U32 R15, RZ, RZ, R3 ;  /* 0x000000ffff0f7224 */ /* 0x010fe200078e0003 */
[----:B--2---:R0:W-:Y:S04]  /*91c30*/  STL.64 [R1+0x9f08], R12 ;  /* 0x009f080c01007387 */ /* 0x0041e80000100a00 */
[----:B------:R-:W2:Y:S01]  /*91c40*/  LDL.64 R24, [R1+0x7d0] ;  /* 0x0007d00001187983 */ /* 0x000ea20000100a00 */
[----:B0-----:R-:W-:Y:S02]  /*91c50*/  IMAD.MOV.U32 R12, RZ, RZ, R27 ;  /* 0x000000ffff0c7224 */ /* 0x001fe400078e001b */
[----:B------:R-:W-:Y:S01]  /*91c60*/  IMAD.MOV.U32 R13, RZ, RZ, R5 ;  /* 0x000000ffff0d7224 */ /* 0x000fe200078e0005 */
[----:B--2---:R0:W-:Y:S04]  /*91c70*/  STL.64 [R1+0x9f00], R24 ;  /* 0x009f001801007387 */ /* 0x0041e80000100a00 */
[----:B0-----:R-:W2:Y:S04]  /*91c80*/  LDL.LU R24, [R1+0x1bb0] ;  /* 0x001bb00001187983 */ /* 0x001ea80000300800 */
[----:B------:R-:W2:Y:S04]  /*91c90*/  LDL.LU R25, [R1+0x1bb4] ;  /* 0x001bb40001197983 */ /* 0x000ea80000300800 */
[----:B------:R-:W3:Y:S04]  /*91ca0*/  LDL.LU R26, [R1+0x1bb8] ;  /* 0x001bb800011a7983 */ /* 0x000ee80000300800 */
[----:B------:R-:W3:Y:S04]  /*91cb0*/  LDL.LU R27, [R1+0x1bbc] ;  /* 0x001bbc00011b7983 */ /* 0x000ee80000300800 */
[----:B---3--:R-:W-:Y:S04]  /*91cc0*/  STL.64 [R1+0x9f18], R26 ;  /* 0x009f181a01007387 */ /* 0x008fe80000100a00 */
[----:B--2---:R0:W-:Y:S04]  /*91cd0*/  STL.64 [R1+0x9f10], R24 ;  /* 0x009f101801007387 */ /* 0x0041e80000100a00 */
[----:B0-----:R-:W2:Y:S04]  /*91ce0*/  LDL R24, [R1+0x6f0] ;  /* 0x0006f00001187983 */ /* 0x001ea80000100800 */
[----:B------:R-:W2:Y:S04]  /*91cf0*/  LDL R25, [R1+0x6f4] ;  /* 0x0006f40001197983 */ /* 0x000ea80000100800 */
[----:B--2---:R0:W-:Y:S04]  /*91d00*/  STL.64 [R1+0x9f30], R24 ;  /* 0x009f301801007387 */ /* 0x0041e80000100a00 */
[----:B------:R2:W-:Y:S04]  /*91d10*/  STL [R1+0x4f4c], R6 ;  /* 0x004f4c0601007387 */ /* 0x0005e80000100800 */
[----:B------:R3:W-:Y:S04]  /*91d20*/  STL [R1+0x4f48], R7 ;  /* 0x004f480701007387 */ /* 0x0007e80000100800 */
[----:B0-----:R-:W4:Y:S04]  /*91d30*/  LDL R24, [R1+0x700] ;  /* 0x0007000001187983 */ /* 0x001f280000100800 */
[----:B------:R-:W4:Y:S04]  /*91d40*/  LDL R25, [R1+0x704] ;  /* 0x0007040001197983 */ /* 0x000f280000100800 */
[----:B--2---:R-:W2:Y:S04]  /*91d50*/  LDL R6, [R1+0x768] ;  /* 0x0007680001067983 */ /* 0x004ea80000100800 */
[----:B---3--:R-:W2:Y:S04]  /*91d60*/  LDL R7, [R1+0x76c] ;  /* 0x00076c0001077983 */ /* 0x008ea80000100800 */
[----:B----4-:R0:W-:Y:S04]  /*91d70*/  STL.64 [R1+0x9f48], R24 ;  /* 0x009f481801007387 */ /* 0x0101e80000100a00 */
[----:B------:R-:W3:Y:S04]  /*91d80*/  LDL.LU R16, [R1+0x1b90] ;  /* 0x001b900001107983 */ /* 0x000ee80000300800 */
[----:B------:R-:W3:Y:S04]  /*91d90*/  LDL.LU R17, [R1+0x1b94] ;  /* 0x001b940001117983 */ /* 0x000ee80000300800 */
[----:B------:R-:W4:Y:S04]  /*91da0*/  LDL.LU R18, [R1+0x1b98] ;  /* 0x001b980001127983 */ /* 0x000f280000300800 */
[----:B------:R-:W4:Y:S04]  /*91db0*/  LDL.LU R19, [R1+0x1b9c] ;  /* 0x001b9c0001137983 */ /* 0x000f280000300800 */
[----:B0-----:R-:W2:Y:S04]  /*91dc0*/  LDL.LU R24, [R1+0x8a0] ;  /* 0x0008a00001187983 */ /* 0x001ea80000300800 */
[----:B------:R-:W2:Y:S04]  /*91dd0*/  LDL.LU R25, [R1+0x8a4] ;  /* 0x0008a40001197983 */ /* 0x000ea80000300800 */
[----:B------:R-:W2:Y:S04]  /*91de0*/  LDL.LU R26, [R1+0x8a8] ;  /* 0x0008a800011a7983 */ /* 0x000ea80000300800 */
[----:B------:R-:W2:Y:S04]  /*91df0*/  LDL.LU R27, [R1+0x8ac] ;  /* 0x0008ac00011b7983 */ /* 0x000ea80000300800 */
[----:B--2---:R-:W-:Y:S04]  /*91e00*/  STL.64 [R1+0x9f60], R26 ;  /* 0x009f601a01007387 */ /* 0x004fe80000100a00 */
[----:B------:R-:W-:Y:S04]  /*91e10*/  STL.64 [R1+0x9f58], R24 ;  /* 0x009f581801007387 */ /* 0x000fe80000100a00 */
[----:B------:R-:W2:Y:S04]  /*91e20*/  LDL R20, [R1+0x720] ;  /* 0x0007200001147983 */ /* 0x000ea80000100800 */
[----:B------:R-:W2:Y:S04]  /*91e30*/  LDL R21, [R1+0x724] ;  /* 0x0007240001157983 */ /* 0x000ea80000100800 */
[----:B--2---:R0:W-:Y:S04]  /*91e40*/  STL.64 [R1+0x9f68], R20 ;  /* 0x009f681401007387 */ /* 0x0041e80000100a00 */
[----:B0-----:R-:W2:Y:S04]  /*91e50*/  LDL.LU R20, [R1+0x880] ;  /* 0x0008800001147983 */ /* 0x001ea80000300800 */
[----:B------:R-:W2:Y:S04]  /*91e60*/  LDL.LU R21, [R1+0x884] ;  /* 0x0008840001157983 */ /* 0x000ea80000300800 */
[----:B------:R-:W2:Y:S04]  /*91e70*/  LDL.LU R22, [R1+0x888] ;  /* 0x0008880001167983 */ /* 0x000ea80000300800 */
[----:B------:R-:W2:Y:S04]  /*91e80*/  LDL.LU R23, [R1+0x88c] ;  /* 0x00088c0001177983 */ /* 0x000ea80000300800 */
[----:B--2---:R-:W-:Y:S04]  /*91e90*/  STL.64 [R1+0x9f78], R22 ;  /* 0x009f781601007387 */ /* 0x004fe80000100a00 */
[----:B------:R0:W-:Y:S04]  /*91ea0*/  STL.64 [R1+0x9f70], R20 ;  /* 0x009f701401007387 */ /* 0x0001e80000100a00 */
[----:B0-----:R-:W2:Y:S04]  /*91eb0*/  LDL R20, [R1+0x740] ;  /* 0x0007400001147983 */ /* 0x001ea80000100800 */
[----:B------:R-:W2:Y:S04]  /*91ec0*/  LDL R21, [R1+0x744] ;  /* 0x0007440001157983 */ /* 0x000ea80000100800 */
[----:B------:R-:W2:Y:S04]  /*91ed0*/  LDL.LU R24, [R1+0x890] ;  /* 0x0008900001187983 */ /* 0x000ea80000300800 */
[----:B------:R-:W2:Y:S04]  /*91ee0*/  LDL.LU R25, [R1+0x894] ;  /* 0x0008940001197983 */ /* 0x000ea80000300800 */
[----:B------:R-:W2:Y:S04]  /*91ef0*/  LDL.LU R26, [R1+0x898] ;  /* 0x00089800011a7983 */ /* 0x000ea80000300800 */
[----:B------:R-:W2:Y:S04]  /*91f00*/  LDL.LU R27, [R1+0x89c] ;  /* 0x00089c00011b7983 */ /* 0x000ea80000300800 */
[----:B--2---:R-:W-:Y:S04]  /*91f10*/  STL.64 [R1+0x9f88], R26 ;  /* 0x009f881a01007387 */ /* 0x004fe80000100a00 */
[----:B------:R0:W-:Y:S04]  /*91f20*/  STL.64 [R1+0x9f80], R24 ;  /* 0x009f801801007387 */ /* 0x0001e80000100a00 */
[----:B0-----:R-:W2:Y:S04]  /*91f30*/  LDL.LU R24, [R1+0x870] ;  /* 0x0008700001187983 */ /* 0x001ea80000300800 */
[----:B------:R-:W2:Y:S04]  /*91f40*/  LDL.LU R25, [R1+0x874] ;  /* 0x0008740001197983 */ /* 0x000ea80000300800 */
[----:B------:R-:W2:Y:S04]  /*91f50*/  LDL.LU R26, [R1+0x878] ;  /* 0x00087800011a7983 */ /* 0x000ea80000300800 */
[----:B------:R-:W2:Y:S04]  /*91f60*/  LDL.LU R27, [R1+0x87c] ;  /* 0x00087c00011b7983 */ /* 0x000ea80000300800 */
[----:B----4-:R-:W-:Y:S04]  /*91f70*/  STL.64 [R1+0x9f28], R18 ;  /* 0x009f281201007387 */ /* 0x010fe80000100a00 */
[----:B---3--:R0:W-:Y:S04]  /*91f80*/  STL.64 [R1+0x9f20], R16 ;  /* 0x009f201001007387 */ /* 0x0081e80000100a00 */
[----:B0-----:R-:W3:Y:S04]  /*91f90*/  LDL.LU R16, [R1+0x8b0] ;  /* 0x0008b00001107983 */ /* 0x001ee80000300800 */
[----:B------:R-:W3:Y:S04]  /*91fa0*/  LDL.LU R17, [R1+0x8b4] ;  /* 0x0008b40001117983 */ /* 0x000ee80000300800 */
[----:B------:R-:W4:Y:S04]  /*91fb0*/  LDL.LU R18, [R1+0x8b8] ;  /* 0x0008b80001127983 */ /* 0x000f280000300800 */
[----:B------:R-:W4:Y:S01]  /*91fc0*/  LDL.LU R19, [R1+0x8bc] ;  /* 0x0008bc0001137983 */ /* 0x000f220000300800 */
[----:B------:R-:W-:-:S02]  /*91fd0*/  IMAD.MOV.U32 R4, RZ, RZ, R28 ;  /* 0x000000ffff047224 */ /* 0x000fc400078e001c */
[----:B------:R-:W-:Y:S01]  /*91fe0*/  IMAD.MOV.U32 R5, RZ, RZ, R2 ;  /* 0x000000ffff057224 */ /* 0x000fe200078e0002 */
[----:B----4-:R-:W-:Y:S04]  /*91ff0*/  STL.64 [R1+0x9f40], R18 ;  /* 0x009f401201007387 */ /* 0x010fe80000100a00 */
[----:B---3--:R0:W-:Y:S04]  /*92000*/  STL.64 [R1+0x9f38], R16 ;  /* 0x009f381001007387 */ /* 0x0081e80000100a00 */
[----:B0-----:R-:W3:Y:S04]  /*92010*/  LDL.LU R16, [R1+0x8c0] ;  /* 0x0008c00001107983 */ /* 0x001ee80000300800 */
[----:B------:R-:W3:Y:S04]  /*92020*/  LDL.LU R17, [R1+0x8c4] ;  /* 0x0008c40001117983 */ /* 0x000ee80000300800 */
[----:B------:R-:W3:Y:S04]  /*92030*/  LDL.LU R18, [R1+0x8c8] ;  /* 0x0008c80001127983 */ /* 0x000ee80000300800 */
[----:B------:R-:W3:Y:S04]  /*92040*/  LDL.LU R19, [R1+0x8cc] ;  /* 0x0008cc0001137983 */ /* 0x000ee80000300800 */
[----:B------:R-:W-:Y:S04]  /*92050*/  STL.64 [R1+0x9e90], R6 ;  /* 0x009e900601007387 */ /* 0x000fe80000100a00 */
[----:B------:R0:W-:Y:S04]  /*92060*/  STL.64 [R1+0x9e88], R4 ;  /* 0x009e880401007387 */ /* 0x0001e80000100a00 */
[----:B0-----:R-:W4:Y:S04]  /*92070*/  LDL.64 R4, [R1+0x7b0] ;  /* 0x0007b00001047983 */ /* 0x001f280000100a00 */
[----:B-1----:R-:W-:Y:S04]  /*92080*/  STL [R1+0x4f2c], R10 ;  /* 0x004f2c0a01007387 */ /* 0x002fe80000100800 */
[----:B------:R-:W-:Y:S04]  /*92090*/  STL [R1+0x4f28], R11 ;  /* 0x004f280b01007387 */ /* 0x000fe80000100800 */
[----:B------:R0:W-:Y:S04]  /*920a0*/  STL.64 [R1+0x62f0], R8 ;  /* 0x0062f00801007387 */ /* 0x0001e80000100a00 */
[----:B0-----:R-:W3:Y:S04]  /*920b0*/  LDL.LU R8, [R1+0x730] ;  /* 0x0007300001087983 */ /* 0x001ee80000300800 */
[----:B------:R-:W3:Y:S04]  /*920c0*/  LDL.LU R9, [R1+0x734] ;  /* 0x0007340001097983 */ /* 0x000ee80000300800 */
[----:B------:R-:W3:Y:S01]  /*920d0*/  LDL.LU R10, [R1+0x738] ;  /* 0x00073800010a7983 */ /* 0x000ee20000300800 */
[C---:B--2---:R-:W-:Y:S03]  /*920e0*/  HMMA.16816.F32.BF16 R20, R12.reuse, R20, R24 ;  /* 0x000000140c14723c */ /* 0x044fe60000041818 */
[----:B---3--:R-:W-:Y:S04]  /*920f0*/  STL [R1+0x9a18], R10 ;  /* 0x009a180a01007387 */ /* 0x008fe80000100800 */
[----:B------:R-:W2:Y:S04]  /*92100*/  LDL.LU R11, [R1+0x73c] ;  /* 0x00073c00010b7983 */ /* 0x000ea80000300800 */
[----:B--2---:R-:W-:Y:S04]  /*92110*/  STL [R1+0x9a1c], R11 ;  /* 0x009a1c0b01007387 */ /* 0x004fe80000100800 */
[----:B------:R-:W-:Y:S04]  /*92120*/  STL [R1+0x3e50], R0 ;  /* 0x003e500001007387 */ /* 0x000fe80000100800 */
[----:B------:R-:W2:Y:S04]  /*92130*/  LDL.LU.64 R26, [R1+0x9f88] ;  /* 0x009f8800011a7983 */ /* 0x000ea80000300a00 */
[----:B------:R-:W2:Y:S04]  /*92140*/  LDL.LU.64 R24, [R1+0x9f80] ;  /* 0x009f800001187983 */ /* 0x000ea80000300a00 */
[----:B------:R-:W-:Y:S04]  /*92150*/  STL.64 [R1+0xb90], R20 ;  /* 0x000b901401007387 */ /* 0x000fe80000100a00 */
[----:B------:R0:W-:Y:S04]  /*92160*/  STL.64 [R1+0xb98], R22 ;  /* 0x000b981601007387 */ /* 0x0001e80000100a00 */
[----:B0-----:R-:W3:Y:S04]  /*92170*/  LDL.LU.64 R22, [R1+0x9f78] ;  /* 0x009f780001167983 */ /* 0x001ee80000300a00 */
[----:B------:R-:W3:Y:S02]  /*92180*/  LDL.LU.64 R20, [R1+0x9f70] ;  /* 0x009f700001147983 */ /* 0x000ee40000300a00 */
[C---:B---3--:R-:W-:Y:S11]  /*92190*/  HMMA.16816.F32.BF16 R20, R12.reuse, R8, R20 ;  /* 0x000000080c14723c */ /* 0x048ff60000041814 */
[----:B------:R-:W-:Y:S11]  /*921a0*/  @!UPT UIADD3 URZ, URZ, URZ, URZ ;  /* 0x0000003f3f3ff290 */ /* 0x000ff6000fffe03f */
[----:B------:R-:W-:Y:S01]  /*921b0*/  @!UPT UIADD3 URZ, URZ, URZ, URZ ;  /* 0x0000003f3f3ff290 */ /* 0x000fe2000fffe03f */
[----:B------:R0:W-:Y:S04]  /*921c0*/  STL.64 [R1+0xb80], R20 ;  /* 0x000b801401007387 */ /* 0x0001e80000100a00 */
[----:B------:R-:W-:Y:S04]  /*921d0*/  STL.64 [R1+0xb88], R22 ;  /* 0x000b881601007387 */ /* 0x000fe80000100a00 */
[----:B0-----:R-:W2:Y:S04]  /*921e0*/  LDL.LU.64 R20, [R1+0x9f68] ;  /* 0x009f680001147983 */ /* 0x001ea80000300a00 */
[----:B------:R0:W-:Y:S04]  /*921f0*/  STL.64 [R1+0x9e70], R8 ;  /* 0x009e700801007387 */ /* 0x0001e80000100a00 */
[----:B------:R-:W3:Y:S04]  /*92200*/  LDL.64 R10, [R1+0x5f8] ;  /* 0x0005f800010a7983 */ /* 0x000ee80000100a00 */
[----:B0-----:R-:W3:Y:S01]  /*92210*/  LDL.64 R8, [R1+0x5f0] ;  /* 0x0005f00001087983 */ /* 0x001ee20000100a00 */
[C---:B--2---:R-:W-:Y:S03]  /*92220*/  HMMA.16816.F32.BF16 R20, R12.reuse, R20, R24 ;  /* 0x000000140c14723c */ /* 0x044fe60000041818 */
[----:B------:R-:W2:Y:S04]  /*92230*/  LDL.LU.64 R26, [R1+0x9f60] ;  /* 0x009f6000011a7983 */ /* 0x000ea80000300a00 */
[----:B------:R-:W2:Y:S11]  /*92240*/  LDL.LU.64 R24, [R1+0x9f58] ;  /* 0x009f580001187983 */ /* 0x000eb60000300a00 */
[----:B------:R-:W-:Y:S05]  /*92250*/  @!UPT UIADD3 URZ, URZ, URZ, URZ ;  /* 0x0000003f3f3ff290 */ /* 0x000fea000fffe03f */
[----:B------:R0:W-:Y:S04]  /*92260*/  STL.64 [R1+0xb70], R20 ;  /* 0x000b701401007387 */ /* 0x0001e80000100a00 */
[----:B------:R-:W-:Y:S04]  /*92270*/  STL.64 [R1+0xb78], R22 ;  /* 0x000b781601007387 */ /* 0x000fe80000100a00 */
[----:B0-----:R-:W2:Y:S02]  /*92280*/  LDL.LU.64 R20, [R1+0x9f50] ;  /* 0x009f500001147983 */ /* 0x001ea40000300a00 */
[C---:B--2---:R-:W-:Y:S11]  /*92290*/  HMMA.16816.F32.BF16 R24, R12.reuse, R20, R24 ;  /* 0x000000140c18723c */ /* 0x044ff60000041818 */
[----:B------:R-:W-:Y:S11]  /*922a0*/  @!UPT UIADD3 URZ, URZ, URZ, URZ ;  /* 0x0000003f3f3ff290 */ /* 0x000ff6000fffe03f */
[----:B------:R-:W-:Y:S01]  /*922b0*/  @!UPT UIADD3 URZ, URZ, URZ, URZ ;  /* 0x0000003f3f3ff290 */ /* 0x000fe2000fffe03f */
[----:B------:R0:W-:Y:S04]  /*922c0*/  STL.64 [R1+0xb60], R24 ;  /* 0x000b601801007387 */ /* 0x0001e80000100a00 */
[----:B------:R1:W-:Y:S04]  /*922d0*/  STL.64 [R1+0xb68], R26 ;  /* 0x000b681a01007387 */ /* 0x0003e80000100a00 */
[----:B0-----:R-:W1:Y:S02]  /*922e0*/  LDL.LU.64 R24, [R1+0x9f48] ;  /* 0x009f480001187983 */ /* 0x001e640000300a00 */
[C---:B-1----:R-:W-:Y:S02]  /*922f0*/  HMMA.16816.F32.BF16 R24, R12.reuse, R24, R16 ;  /* 0x000000180c18723c */ /* 0x042fe40000041810 */
[----:B------:R-:W2:Y:S04]  /*92300*/  LDL.LU.64 R18, [R1+0x9f40] ;  /* 0x009f400001127983 */ /* 0x000ea80000300a00 */
[----:B------:R-:W2:Y:S11]  /*92310*/  LDL.LU.64 R16, [R1+0x9f38] ;  /* 0x009f380001107983 */ /* 0x000eb60000300a00 */
[----:B------:R-:W-:Y:S06]  /*92320*/  @!UPT UIADD3 URZ, URZ, URZ, URZ ;  /* 0x0000003f3f3ff290 */ /* 0x000fec000fffe03f */
[----:B------:R0:W-:Y:S04]  /*92330*/  STL.64 [R1+0xb50], R24 ;  /* 0x000b501801007387 */ /* 0x0001e80000100a00 */
[----:B------:R1:W-:Y:S04]  /*92340*/  STL.64 [R1+0xb58], R26 ;  /* 0x000b581a01007387 */ /* 0x0003e80000100a00 */
[----:B0-----:R-:W2:Y:S02]  /*92350*/  LDL.LU.64 R24, [R1+0x9f30] ;  /* 0x009f300001187983 */ /* 0x001ea40000300a00 */
[----:B--2---:R-:W-:Y:S02]  /*92360*/  HMMA.16816.F32.BF16 R12, R12, R24, R16 ;  /* 0x000000180c0c723c */ /* 0x004fe40000041810 */
[----:B------:R-:W2:Y:S04]  /*92370*/  LDL.LU.64 R18, [R1+0x9f28] ;  /* 0x009f280001127983 */ /* 0x000ea80000300a00 */
[----:B------:R-:W2:Y:S04]  /*92380*/  LDL.LU.64 R16, [R1+0x9f20] ;  /* 0x009f200001107983 */ /* 0x000ea80000300a00 */
[----:B-1----:R-:W3:Y:S04]  /*92390*/  LDL.LU.64 R26, [R1+0x9f18] ;  /* 0x009f1800011a7983 */ /* 0x002ee80000300a00 */
[----:B------:R-:W3:Y:S09]  /*923a0*/  LDL.LU.64 R24, [R1+0x9f10] ;  /* 0x009f100001187983 */ /* 0x000ef20000300a00 */
[----:B------:R0:W-:Y:S04]  /*923b0*/  STL.64 [R1+0xb40], R12 ;  /* 0x000b400c01007387 */ /* 0x0001e80000100a00 */
[----:B------:R-:W-:Y:S04]  /*923c0*/  STL.64 [R1+0xb48], R14 ;  /* 0x000b480e01007387 */ /* 0x000fe80000100a00 */
[----:B0-----:R-:W3:Y:S02]  /*923d0*/  LDL.LU.64 R12, [R1+0x9f08] ;  /* 0x009f0800010c7983 */ /* 0x001ee40000300a00 */
[----:B---3--:R-:W-:Y:S01]  /*923e0*/  HMMA.16816.F32.BF16 R24, R8, R12, R24 ;  /* 0x0000000c0818723c */ /* 0x008fe20000041818 */
[----:B------:R-:W-:-:S02]  /*923f0*/  IMAD.MOV.U32 R2, RZ, RZ, R12 ;  /* 0x000000ffff027224 */ /* 0x000fc400078e000c */
[----:B------:R-:W-:Y:S11]  /*92400*/  IMAD.MOV.U32 R0, RZ, RZ, R13 ;  /* 0x000000ffff007224 */ /* 0x000ff600078e000d */
[----:B------:R-:W-:Y:S09]  /*92410*/  @!UPT UIADD3 URZ, URZ, URZ, URZ ;  /* 0x0000003f3f3ff290 */ /* 0x000ff2000fffe03f */
[----:B------:R0:W-:Y:S04]  /*92420*/  STL.64 [R1+0xb30], R24 ;  /* 0x000b301801007387 */ /* 0x0001e80000100a00 */
[----:B------:R-:W-:Y:S04]  /*92430*/  STL.64 [R1+0xb38], R26 ;  /* 0x000b381a01007387 */ /* 0x000fe80000100a00 */
[----:B0-----:R-:W3:Y:S04]  /*92440*/  LDL.LU.64 R24, [R1+0x9f00] ;  /* 0x009f000001187983 */ /* 0x001ee80000300a00 */
[----:B------:R-:W3:Y:S04]  /*92450*/  LDL.LU.64 R14, [R1+0x9ef8] ;  /* 0x009ef800010e7983 */ /* 0x000ee80000300a00 */
[----:B------:R-:W3:Y:S02]  /*92460*/  LDL.LU.64 R12, [R1+0x9ef0] ;  /* 0x009ef000010c7983 */ /* 0x000ee40000300a00 */
[C---:B---3--:R-:W-:Y:S11]  /*92470*/  HMMA.16816.F32.BF16 R12, R8.reuse, R24, R12 ;  /* 0x00000018080c723c */ /* 0x048ff6000004180c */
[----:B------:R-:W-:Y:S11]  /*92480*/  @!UPT UIADD3 URZ, URZ, URZ, URZ ;  /* 0x0000003f3f3ff290 */ /* 0x000ff6000fffe03f */
[----:B------:R-:W-:Y:S01]  /*92490*/  @!UPT UIADD3 URZ, URZ, URZ, URZ ;  /* 0x0000003f3f3ff290 */ /* 0x000fe2000fffe03f */
[----:B------:R0:W-:Y:S04]  /*924a0*/  STL.64 [R1+0xb20], R12 ;  /* 0x000b200c01007387 */ /* 0x0001e80000100a00 */
[----:B------:R1:W-:Y:S04]  /*924b0*/  STL.64 [R1+0xb28], R14 ;  /* 0x000b280e01007387 */ /* 0x0003e80000100a00 */
[----:B0-----:R-:W3:Y:S01]  /*924c0*/  LDL.LU.64 R12, [R1+0x9ee8] ;  /* 0x009ee800010c7983 */ /* 0x001ee20000300a00 */
[----:B------:R-:W-:Y:S02]  /*924d0*/  IMAD.MOV.U32 R22, RZ, RZ, R24 ;  /* 0x000000ffff167224 */ /* 0x000fe400078e0018 */
[----:B-1----:R-:W-:Y:S01]  /*924e0*/  IMAD.MOV.U32 R15, RZ, RZ, R25 ;  /* 0x000000ffff0f7224 */ /* 0x002fe200078e0019 */
[----:B------:R-:W2:Y:S04]  /*924f0*/  LDL.LU.64 R26, [R1+0x9ee0] ;  /* 0x009ee000011a7983 */ /* 0x000ea80000300a00 */
[----:B------:R-:W2:Y:S04]  /*92500*/  LDL.LU.64 R24, [R1+0x9ed8] ;  /* 0x009ed80001187983 */ /* 0x000ea80000300a00 */
[----:B------:R-:W-:Y:S04]  /*92510*/  STL [R1+0x9ea0], R15 ;  /* 0x009ea00f01007387 */ /* 0x000fe80000100800 */
[----:B---3--:R0:W-:Y:S04]  /*92520*/  STL.64 [R1+0x9e98], R12 ;  /* 0x009e980c01007387 */ /* 0x0081e80000100a00 */
[----:B0-----:R-:W3:Y:S04]  /*92530*/  LDL.LU R12, [R1+0x1b80] ;  /* 0x001b8000010c7983 */ /* 0x001ee80000300800 */
[----:B------:R-:W3:Y:S04]  /*92540*/  LDL.LU R13, [R1+0x1b84] ;  /* 0x001b8400010d7983 */ /* 0x000ee80000300800 */
[----:B------:R-:W3:Y:S04]  /*92550*/  LDL.LU R14, [R1+0x1b88] ;  /* 0x001b8800010e7983 */ /* 0x000ee80000300800 */
[----:B------:R-:W3:Y:S01]  /*92560*/  LDL.LU R15, [R1+0x1b8c] ;  /* 0x001b8c00010f7983 */ /* 0x000ee20000300800 */
[C---:B--2---:R-:W-:Y:S01]  /*92570*/  HMMA.16816.F32.BF16 R16, R8.reuse, R24, R16 ;  /* 0x000000180810723c */ /* 0x044fe20000041810 */
[----:B----4-:R-:W-:Y:S11]  /*92580*/  IMAD.MOV.U32 R23, RZ, RZ, R5 ;  /* 0x000000ffff177224 */ /* 0x010ff600078e0005 */
[----:B------:R-:W-:Y:S11]  /*92590*/  @!UPT UIADD3 URZ, URZ, URZ, URZ ;  /* 0x0000003f3f3ff290 */ /* 0x000ff6000fffe03f */
[----:B------:R-:W-:Y:S04]  /*925a0*/  STL.64 [R1+0xb10], R16 ;  /* 0x000b101001007387 */ /* 0x000fe80000100a00 */
[----:B------:R0:W-:Y:S04]  /*925b0*/  STL.64 [R1+0xb18], R18 ;  /* 0x000b181201007387 */ /* 0x0001e80000100a00 */
[----:B0-----:R-:W2:Y:S04]  /*925c0*/  LDL.LU.64 R18, [R1+0x9ed0] ;  /* 0x009ed00001127983 */ /* 0x001ea80000300a00 */
[----:B------:R-:W4:Y:S04]  /*925d0*/  LDL.LU.64 R16, [R1+0x9ec8] ;  /* 0x009ec80001107983 */ /* 0x000f280000300a00 */
[----:B------:R-:W-:Y:S04]  /*925e0*/  STL.64 [R1+0x9db8], R26 ;  /* 0x009db81a01007387 */ /* 0x000fe80000100a00 */
[----:B------:R-:W-:Y:S01]  /*925f0*/  STL.64 [R1+0x9db0], R24 ;  /* 0x009db01801007387 */ /* 0x000fe20000100a00 */
[----:B---3--:R-:W-:Y:S11]  /*92600*/  HMMA.16816.F32.BF16 R12, R8, R4, R12 ;  /* 0x00000004080c723c */ /* 0x008ff6000004180c */
[----:B------:R-:W-:Y:S11]  /*92610*/  @!UPT UIADD3 URZ, URZ, URZ, URZ ;  /* 0x0000003f3f3ff290 */ /* 0x000ff6000fffe03f */
[----:B------:R-:W-:Y:S01]  /*92620*/  @!UPT UIADD3 URZ, URZ, URZ, URZ ;  /* 0x0000003f3f3ff290 */ /* 0x000fe2000fffe03f */
[----:B------:R-:W-:Y:S04]  /*92630*/  STL.64 [R1+0xb00], R12 ;  /* 0x000b000c01007387 */ /* 0x000fe80000100a00 */
[----:B------:R-:W-:Y:S04]  /*92640*/  STL.64 [R1+0xb08], R14 ;  /* 0x000b080e01007387 */ /* 0x000fe80000100a00 */
[----:B------:R-:W-:Y:S04]  /*92650*/  STL.64 [R1+0x9e40], R22 ;  /* 0x009e401601007387 */ /* 0x000fe80000100a00 */
[----:B------:R0:W-:Y:S04]  /*92660*/  STL.64 [R1+0x9e38], R20 ;  /* 0x009e381401007387 */ /* 0x0001e80000100a00 */
[----:B0-----:R-:W3:Y:S04]  /*92670*/  LDL.LU R20, [R1+0x1af0] ;  /* 0x001af00001147983 */ /* 0x001ee80000300800 */
[----:B------:R-:W3:Y:S04]  /*92680*/  LDL.LU R21, [R1+0x1af4] ;  /* 0x001af40001157983 */ /* 0x000ee80000300800 */
[----:B------:R-:W2:Y:S04]  /*92690*/  LDL.LU R22, [R1+0x1af8] ;  /* 0x001af80001167983 */ /* 0x000ea80000300800 */
[----:B------:R-:W2:Y:S04]  /*926a0*/  LDL.LU R23, [R1+0x1afc] ;  /* 0x001afc0001177983 */ /* 0x000ea80000300800 */
[----:B------:R-:W2:Y:S04]  /*926b0*/  LDL.64 R12, [R1+0x780] ;  /* 0x00078000010c7983 */ /* 0x000ea80000100a00 */
[----:B--2---:R0:W-:Y:S04]  /*926c0*/  STL.64 [R1+0x9eb8], R12 ;  /* 0x009eb80c01007387 */ /* 0x0041e80000100a00 */
[----:B0-----:R-:W2:Y:S01]  /*926d0*/  LDL.64 R12, [R1+0x790] ;  /* 0x00079000010c7983 */ /* 0x001ea20000100a00 */
[----:B------:R-:W-:-:S02]  /*926e0*/  IMAD.MOV.U32 R27, RZ, RZ, R8 ;  /* 0x000000ffff1b7224 */ /* 0x000fc400078e0008 */
[----:B------:R-:W-:Y:S02]  /*926f0*/  IMAD.MOV.U32 R25, RZ, RZ, R9 ;  /* 0x000000ffff197224 */ /* 0x000fe400078e0009 */
[----:B------:R-:W-:Y:S02]  /*92700*/  IMAD.MOV.U32 R26, RZ, RZ, R10 ;  /* 0x000000ffff1a7224 */ /* 0x000fe400078e000a */
[----:B------:R-:W-:Y:S02]  /*92710*/  IMAD.MOV.U32 R3, RZ, RZ, R11 ;  /* 0x000000ffff037224 */ /* 0x000fe400078e000b */
[----:B------:R-:W-:Y:S01]  /*92720*/  IMAD.MOV.U32 R24, RZ, RZ, R4 ;  /* 0x000000ffff187224 */ /* 0x000fe200078e0004 */
[----:B--2---:R0:W-:Y:S04]  /*92730*/  STL.64 [R1+0x9ec0], R12 ;  /* 0x009ec00c01007387 */ /* 0x0041e80000100a00 */
[----:B0-----:R-:W4:Y:S04]  /*92740*/  LDL.LU R12, [R1+0x1b70] ;  /* 0x001b7000010c7983 */ /* 0x001f280000300800 */
[----:B------:R-:W4:Y:S04]  /*92750*/  LDL.LU R13, [R1+0x1b74] ;  /* 0x001b7400010d7983 */ /* 0x000f280000300800 */
[----:B------:R-:W4:Y:S04]  /*92760*/  LDL.LU R14, [R1+0x1b78] ;  /* 0x001b7800010e7983 */ /* 0x000f280000300800 */
[----:B------:R-:W4:Y:S04]  /*92770*/  LDL.LU R15, [R1+0x1b7c] ;  /* 0x001b7c00010f7983 */ /* 0x000f280000300800 */
[----:B------:R-:W2:Y:S04]  /*92780*/  LDL.LU R8, [R1+0x1b20] ;  /* 0x001b200001087983 */ /* 0x000ea80000300800 */
[----:B------:R-:W2:Y:S04]  /*92790*/  LDL.LU R9, [R1+0x1b24] ;  /* 0x001b240001097983 */ /* 0x000ea80000300800 */
[----:B------:R-:W2:Y:S04]  /*927a0*/  LDL.LU R10, [R1+0x1b28] ;  /* 0x001b2800010a7983 */ /* 0x000ea80000300800 */
[----:B------:R-:W2:Y:S04]  /*927b0*/  LDL.LU R11, [R1+0x1b2c] ;  /* 0x001b2c00010b7983 */ /* 0x000ea80000300800 */
        /* <DEDUP_REMOVED lines=10> */
[----:B------:R-:W-:Y:S04]  /*92860*/  STL.64 [R1+0x9e80], R10 ;  /* 0x009e800a01007387 */ /* 0x000fe80000100a00 */
[----:B------:R0:W-:Y:S04]  /*92870*/  STL.64 [R1+0x9e78], R8 ;  /* 0x009e780801007387 */ /* 0x0001e80000100a00 */
[----:B0-----:R-:W2:Y:S04]  /*92880*/  LDL.LU R8, [R1+0x1b30] ;  /* 0x001b300001087983 */ /* 0x001ea80000300800 */
[----:B------:R-:W2:Y:S04]  /*92890*/  LDL.LU R9, [R1+0x1b34] ;  /* 0x001b340001097983 */ /* 0x000ea80000300800 */
[----:B------:R-:W2:Y:S04]  /*928a0*/  LDL.LU R10, [R1+0x1b38] ;  /* 0x001b3800010a7983 */ /* 0x000ea80000300800 */
[----:B------:R-:W2:Y:S04]  /*928b0*/  LDL.LU R11, [R1+0x1b3c] ;  /* 0x001b3c00010b7983 */ /* 0x000ea80000300800 */
[----:B------:R-:W-:Y:S04]  /*928c0*/  STL.64 [R1+0x9e50], R22 ;  /* 0x009e501601007387 */ /* 0x000fe80000100a00 */
[----:B---3--:R0:W-:Y:S04]  /*928d0*/  STL.64 [R1+0x9e48], R20 ;  /* 0x009e481401007387 */ /* 0x0081e80000100a00 */
[----:B0-----:R-:W3:Y:S04]  /*928e0*/  LDL.64 R20, [R1+0x740] ;  /* 0x0007400001147983 */ /* 0x001ee80000100a00 */
[----:B---3--:R0:W-:Y:S04]  /*928f0*/  STL.64 [R1+0x9e68], R20 ;  /* 0x009e681401007387 */ /* 0x0081e80000100a00 */
[----:B0-----:R-:W3:Y:S04]  /*92900*/  LDL.64 R20, [R1+0x750] ;  /* 0x0007500001147983 */ /* 0x001ee80000100a00 */
[----:B------:R0:W-:Y:S02]  /*92910*/  STL [R1+0x9e30], R24 ;  /* 0x009e301801007387 */ /* 0x0001e40000100800 */
[----:B0-----:R-:W-:-:S02]  /*92920*/  IMAD.MOV.U32 R24, RZ, RZ, R27 ;  /* 0x000000ffff187224 */ /* 0x001fc400078e001b */
[----:B------:R-:W-:-:S07]  /*92930*/  IMAD.MOV.U32 R27, RZ, RZ, R3 ;  /* 0x000000ffff1b7224 */ /* 0x000fce00078e0003 */
[C---:B----4-:R-:W-:Y:S11]  /*92940*/  HMMA.16816.F32.BF16 R12, R24.reuse, R16, R12 ;  /* 0x00000010180c723c */ /* 0x050ff6000004180c */
[----:B------:R-:W-:Y:S11]  /*92950*/  @!UPT UIADD3 URZ, URZ, URZ, URZ ;  /* 0x0000003f3f3ff290 */ /* 0x000ff6000fffe03f */
[----:B------:R-:W-:Y:S01]  /*92960*/  @!UPT UIADD3 URZ, URZ, URZ, URZ ;  /* 0x0000003f3f3ff290 */ /* 0x000fe2000fffe03f */
[----:B------:R0:W-:Y:S04]  /*92970*/  STL.64 [R1+0xaf0], R12 ;  /* 0x000af00c01007387 */ /* 0x0001e80000100a00 */
[----:B------:R-:W-:Y:S04]  /*92980*/  STL.64 [R1+0xaf8], R14 ;  /* 0x000af80e01007387 */ /* 0x000fe80000100a00 */
[----:B0-----:R-:W4:Y:S04]  /*92990*/  LDL.LU.64 R12, [R1+0x9ec0] ;  /* 0x009ec000010c7983 */ /* 0x001f280000300a00 */
[----:B------:R-:W-:Y:S04]  /*929a0*/  STL.64 [R1+0x9d88], R18 ;  /* 0x009d881201007387 */ /* 0x000fe80000100a00 */
[----:B------:R0:W-:Y:S04]  /*929b0*/  STL.64 [R1+0x9d80], R16 ;  /* 0x009d801001007387 */ /* 0x0001e80000100a00 */
[----:B0-----:R-:W4:Y:S04]  /*929c0*/  LDL.LU R16, [R1+0x1b60] ;  /* 0x001b600001107983 */ /* 0x001f280000300800 */
[----:B------:R-:W4:Y:S04]  /*929d0*/  LDL.LU R17, [R1+0x1b64] ;  /* 0x001b640001117983 */ /* 0x000f280000300800 */
[----:B------:R-:W4:Y:S04]  /*929e0*/  LDL.LU R18, [R1+0x1b68] ;  /* 0x001b680001127983 */ /* 0x000f280000300800 */
[----:B------:R-:W4:Y:S02]  /*929f0*/  LDL.LU R19, [R1+0x1b6c] ;  /* 0x001b6c0001137983 */ /* 0x000f240000300800 */
[C---:B----4-:R-:W-:Y:S11]  /*92a00*/  HMMA.16816.F32.BF16 R16, R24.reuse, R12, R16 ;  /* 0x0000000c1810723c */ /* 0x050ff60000041810 */
[----:B------:R-:W-:Y:S11]  /*92a10*/  @!UPT UIADD3 URZ, URZ, URZ, URZ ;  /* 0x0000003f3f3ff290 */ /* 0x000ff6000fffe03f */
[----:B------:R-:W-:Y:S01]  /*92a20*/  @!UPT UIADD3 URZ, URZ, URZ, URZ ;  /* 0x0000003f3f3ff290 */ /* 0x000fe2000fffe03f */
[----:B------:R-:W-:Y:S04]  /*92a30*/  STL.64 [R1+0xae0], R16 ;  /* 0x000ae01001007387 */ /* 0x000fe80000100a00 */
[----:B------:R0:W-:Y:S02]  /*92a40*/  STL.64 [R1+0xae8], R18 ;  /* 0x000ae81201007387 */ /* 0x0001e40000100a00 */
[----:B0-----:R-:W-:Y:S02]  /*92a50*/  IMAD.MOV.U32 R19, RZ, RZ, R12 ;  /* 0x000000ffff137224 */ /* 0x001fe400078e000c */
[----:B------:R-:W-:Y:S02]  /*92a60*/  IMAD.MOV.U32 R18, RZ, RZ, R13 ;  /* 0x000000ffff127224 */ /* 0x000fe400078e000d */
[----:B------:R-:W2:Y:S02]  /*92a70*/  LDL.LU.64 R12, [R1+0x9eb8] ;  /* 0x009eb800010c7983 */ /* 0x000ea40000300a00 */
[----:B--2---:R-:W-:Y:S01]  /*92a80*/  HMMA.16816.F32.BF16 R4, R24, R12, R4 ;  /* 0x0000000c1804723c */ /* 0x004fe20000041804 */
[----:B------:R-:W-:-:S02]  /*92a90*/  IMAD.MOV.U32 R17, RZ, RZ, R12 ;  /* 0x000000ffff117224 */ /* 0x000fc400078e000c */
[----:B------:R-:W-:Y:S11]  /*92aa0*/  IMAD.MOV.U32 R16, RZ, RZ, R13 ;  /* 0x000000ffff107224 */ /* 0x000ff600078e000d */
[----:B------:R-:W-:Y:S09]  /*92ab0*/  @!UPT UIADD3 URZ, URZ, URZ, URZ ;  /* 0x0000003f3f3ff290 */ /* 0x000ff2000fffe03f */
[----:B------:R-:W-:Y:S04]  /*92ac0*/  STL.64 [R1+0xad0], R4 ;  /* 0x000ad00401007387 */ /* 0x000fe80000100a00 */
[----:B------:R0:W-:Y:S04]  /*92ad0*/  STL.64 [R1+0xad8], R6 ;  /* 0x000ad80601007387 */ /* 0x0001e80000100a00 */
[----:B0-----:R-:W2:Y:S04]  /*92ae0*/  LDL.LU.64 R6, [R1+0x9eb0] ;  /* 0x009eb00001067983 */ /* 0x001ea80000300a00 */
[----:B------:R-:W2:Y:S04]  /*92af0*/  LDL.LU.64 R4, [R1+0x9ea8] ;  /* 0x009ea80001047983 */ /* 0x000ea80000300a00 */
[----:B------:R-:W4:Y:S04]  /*92b00*/  LDL.LU R15, [R1+0x9ea0] ;  /* 0x009ea000010f7983 */ /* 0x000f280000300800 */
[----:B------:R-:W2:Y:S04]  /*92b10*/  LDL.LU.64 R12, [R1+0x9e98] ;  /* 0x009e9800010c7983 */ /* 0x000ea80000300a00 */
[----:B------:R-:W-:Y:S04]  /*92b20*/  STL.64 [R1+0x9e60], R18 ;  /* 0x009e601201007387 */ /* 0x000fe80000100a00 */
[----:B------:R0:W-:Y:S04]  /*92b30*/  STL.64 [R1+0x9e58], R16 ;  /* 0x009e581001007387 */ /* 0x0001e80000100a00 */
[----:B0-----:R-:W3:Y:S04]  /*92b40*/  LDL.LU R16, [R1+0x1b10] ;  /* 0x001b100001107983 */ /* 0x001ee80000300800 */
[----:B------:R-:W3:Y:S04]  /*92b50*/  LDL.LU R17, [R1+0x1b14] ;  /* 0x001b140001117983 */ /* 0x000ee80000300800 */
[----:B------:R-:W3:Y:S04]  /*92b60*/  LDL.LU R18, [R1+0x1b18] ;  /* 0x001b180001127983 */ /* 0x000ee80000300800 */
[----:B------:R-:W3:Y:S01]  /*92b70*/  LDL.LU R19, [R1+0x1b1c] ;  /* 0x001b1c0001137983 */ /* 0x000ee20000300800 */
[C---:B--2---:R-:W-:Y:S11]  /*92b80*/  HMMA.16816.F32.BF16 R4, R24.reuse, R12, R4 ;  /* 0x0000000c1804723c */ /* 0x044ff60000041804 */
[----:B------:R-:W-:Y:S11]  /*92b90*/  @!UPT UIADD3 URZ, URZ, URZ, URZ ;  /* 0x0000003f3f3ff290 */ /* 0x000ff6000fffe03f */
[----:B------:R-:W-:Y:S01]  /*92ba0*/  @!UPT UIADD3 URZ, URZ, URZ, URZ ;  /* 0x0000003f3f3ff290 */ /* 0x000fe2000fffe03f */
[----:B------:R-:W-:Y:S04]  /*92bb0*/  STL.64 [R1+0xac0], R4 ;  /* 0x000ac00401007387 */ /* 0x000fe80000100a00 */
[----:B------:R0:W-:Y:S04]  /*92bc0*/  STL.64 [R1+0xac8], R6 ;  /* 0x000ac80601007387 */ /* 0x0001e80000100a00 */
[----:B0-----:R-:W2:Y:S04]  /*92bd0*/  LDL.LU.64 R6, [R1+0x9e90] ;  /* 0x009e900001067983 */ /* 0x001ea80000300a00 */
[----:B------:R-:W2:Y:S02]  /*92be0*/  LDL.LU.64 R4, [R1+0x9e88] ;  /* 0x009e880001047983 */ /* 0x000ea40000300a00 */
[----:B--2---:R-:W-:Y:S11]  /*92bf0*/  HMMA.16816.F32.BF16 R8, R24, R4, R8 ;  /* 0x000000041808723c */ /* 0x004ff60000041808 */
[----:B------:R-:W-:Y:S11]  /*92c00*/  @!UPT UIADD3 URZ, URZ, URZ, URZ ;  /* 0x0000003f3f3ff290 */ /* 0x000ff6000fffe03f */
[----:B------:R-:W-:Y:S01]  /*92c10*/  @!UPT UIADD3 URZ, URZ, URZ, URZ ;  /* 0x0000003f3f3ff290 */ /* 0x000fe2000fffe03f */
[----:B------:R-:W-:Y:S04]  /*92c20*/  STL.64 [R1+0xab0], R8 ;  /* 0x000ab00801007387 */ /* 0x000fe80000100a00 */
[----:B------:R0:W-:Y:S04]  /*92c30*/  STL.64 [R1+0xab8], R10 ;  /* 0x000ab80a01007387 */ /* 0x0001e80000100a00 */
[----:B0-----:R-:W2:Y:S04]  /*92c40*/  LDL.LU.64 R10, [R1+0x9e80] ;  /* 0x009e8000010a7983 */ /* 0x001ea80000300a00 */
[----:B------:R-:W2:Y:S04]  /*92c50*/  LDL.LU.64 R8, [R1+0x9e78] ;  /* 0x009e780001087983 */ /* 0x000ea80000300a00 */
[----:B------:R-:W-:Y:S04]  /*92c60*/  STL.64 [R1+0x9d40], R6 ;  /* 0x009d400601007387 */ /* 0x000fe80000100a00 */
[----:B------:R0:W-:Y:S01]  /*92c70*/  STL.64 [R1+0x9d38], R4 ;  /* 0x009d380401007387 */ /* 0x0001e20000100a00 */
[----:B---3--:R-:W-:-:S03]  /*92c80*/  IMAD.MOV.U32 R3, RZ, RZ, R21 ;  /* 0x000000ffff037224 */ /* 0x008fc600078e0015 */
[----:B0-----:R-:W3:Y:S04]  /*92c90*/  LDL.LU R4, [R1+0x1b00] ;  /* 0x001b000001047983 */ /* 0x001ee80000300800 */
[----:B------:R-:W3:Y:S04]  /*92ca0*/  LDL.LU R5, [R1+0x1b04] ;  /* 0x001b040001057983 */ /* 0x000ee80000300800 */
[----:B------:R-:W3:Y:S04]  /*92cb0*/  LDL.LU R6, [R1+0x1b08] ;  /* 0x001b080001067983 */ /* 0x000ee80000300800 */
[----:B------:R-:W3:Y:S01]  /*92cc0*/  LDL.LU R7, [R1+0x1b0c] ;  /* 0x001b0c0001077983 */ /* 0x000ee20000300800 */
[----:B--2---:R-:W-:Y:S11]  /*92cd0*/  HMMA.16816.F32.BF16 R8, R24, R20, R8 ;  /* 0x000000141808723c */ /* 0x004ff60000041808 */
[----:B------:R-:W-:Y:S11]  /*92ce0*/  @!UPT UIADD3 URZ, URZ, URZ, URZ ;  /* 0x0000003f3f3ff290 */ /* 0x000ff6000fffe03f */
[----:B------:R-:W-:Y:S01]  /*92cf0*/  @!UPT UIADD3 URZ, URZ, URZ, URZ ;  /* 0x0000003f3f3ff290 */ /* 0x000fe2000fffe03f */
[----:B------:R0:W-:Y:S04]  /*92d00*/  STL.64 [R1+0xaa0], R8 ;  /* 0x000aa00801007387 */ /* 0x0001e80000100a00 */
[----:B------:R1:W-:Y:S04]  /*92d10*/  STL.64 [R1+0xaa8], R10 ;  /* 0x000aa80a01007387 */ /* 0x0003e80000100a00 */
[----:B0-----:R-:W3:Y:S01]  /*92d20*/  LDL.LU.64 R8, [R1+0x9e70] ;  /* 0x009e700001087983 */ /* 0x001ee20000300a00 */
[----:B-1----:R-:W-:-:S03]  /*92d30*/  IMAD.MOV.U32 R10, RZ, RZ, R20 ;  /* 0x000000ffff0a7224 */ /* 0x002fc600078e0014 */
[----:B------:R-:W2:Y:S02]  /*92d40*/  LDL.LU.64 R20, [R1+0x9e68] ;  /* 0x009e680001147983 */ /* 0x000ea40000300a00 */
[C---:B--2---:R-:W-:Y:S11]  /*92d50*/  HMMA.16816.F32.BF16 R16, R24.reuse, R20, R16 ;  /* 0x000000141810723c */ /* 0x044ff60000041810 */
[----:B------:R-:W-:Y:S11]  /*92d60*/  @!UPT UIADD3 URZ, URZ, URZ, URZ ;  /* 0x0000003f3f3ff290 */ /* 0x000ff6000fffe03f */
[----:B------:R-:W-:Y:S01]  /*92d70*/  @!UPT UIADD3 URZ, URZ, URZ, URZ ;  /* 0x0000003f3f3ff290 */ /* 0x000fe2000fffe03f */
[----:B------:R-:W-:Y:S04]  /*92d80*/  STL.64 [R1+0xa90], R16 ;  /* 0x000a901001007387 */ /* 0x000fe80000100a00 */
[----:B------:R0:W-:Y:S04]  /*92d90*/  STL.64 [R1+0xa98], R18 ;  /* 0x000a981201007387 */ /* 0x0001e80000100a00 */
[----:B0-----:R-:W2:Y:S04]  /*92da0*/  LDL.LU.64 R18, [R1+0x9e60] ;  /* 0x009e600001127983 */ /* 0x001ea80000300a00 */
[----:B------:R-:W2:Y:S01]  /*92db0*/  LDL.LU.64 R16, [R1+0x9e58] ;  /* 0x009e580001107983 */ /* 0x000ea20000300a00 */
[----:B---3--:R-:W-:Y:S01]  /*92dc0*/  HMMA.16816.F32.BF16 R4, R24, R8, R4 ;  /* 0x000000081804723c */ /* 0x008fe20000041804 */
[----:B------:R-:W-:-:S02]  /*92dd0*/  IMAD.MOV.U32 R14, RZ, RZ, R20 ;  /* 0x000000ffff0e7224 */ /* 0x000fc400078e0014 */
[----:B------:R-:W-:Y:S01]  /*92de0*/  IMAD.MOV.U32 R11, RZ, RZ, R21 ;  /* 0x000000ffff0b7224 */ /* 0x000fe200078e0015 */
[----:B------:R-:W3:Y:S04]  /*92df0*/  LDL.LU.64 R22, [R1+0x9e50] ;  /* 0x009e500001167983 */ /* 0x000ee80000300a00 */
[----:B------:R-:W3:Y:S04]  /*92e00*/  LDL.LU.64 R20, [R1+0x9e48] ;  /* 0x009e480001147983 */ /* 0x000ee80000300a00 */
[----:B------:R-:W-:Y:S04]  /*92e10*/  STL [R1+0x9df0], R14 ;  /* 0x009df00e01007387 */ /* 0x000fe80000100800 */
[----:B------:R-:W-:Y:S07]  /*92e20*/  STL.64 [R1+0x9de8], R12 ;  /* 0x009de80c01007387 */ /* 0x000fee0000100a00 */
[----:B------:R2:W-:Y:S04]  /*92e30*/  STL.64 [R1+0xa80], R4 ;  /* 0x000a800401007387 */ /* 0x0005e80000100a00 */
[----:B------:R-:W-:Y:S01]  /*92e40*/  STL.64 [R1+0xa88], R6 ;  /* 0x000a880601007387 */ /* 0x000fe20000100a00 */
[----:B--2---:R-:W-:-:S02]  /*92e50*/  IMAD.MOV.U32 R4, RZ, RZ, R17 ;  /* 0x000000ffff047224 */ /* 0x004fc400078e0011 */
[----:B------:R-:W-:-:S05]  /*92e60*/  IMAD.MOV.U32 R5, RZ, RZ, R16 ;  /* 0x000000ffff057224 */ /* 0x000fca00078e0010 */
[----:B------:R0:W-:Y:S04]  /*92e70*/  STL.64 [R1+0x9d68], R4 ;  /* 0x009d680401007387 */ /* 0x0001e80000100a00 */
[----:B0-----:R-:W3:Y:S04]  /*92e80*/  LDL.64 R4, [R1+0x720] ;  /* 0x0007200001047983 */ /* 0x001ee80000100a00 */
[----:B------:R-:W-:Y:S01]  /*92e90*/  STL.64 [R1+0x9d08], R8 ;  /* 0x009d080801007387 */ /* 0x000fe20000100a00 */
[----:B---3--:R-:W-:Y:S03]  /*92ea0*/  HMMA.16816.F32.BF16 R24, R24, R4, R20 ;  /* 0x000000041818723c */ /* 0x008fe60000041814 */
[----:B------:R-:W2:Y:S04]  /*92eb0*/  LDL.LU.64 R22, [R1+0x9e40] ;  /* 0x009e400001167983 */ /* 0x000ea80000300a00 */
[----:B------:R-:W3:Y:S11]  /*92ec0*/  LDL.LU.64 R20, [R1+0x9e38] ;  /* 0x009e380001147983 */ /* 0x000ef60000300a00 */
[----:B------:R-:W-:Y:S05]  /*92ed0*/  @!UPT UIADD3 URZ, URZ, URZ, URZ ;  /* 0x0000003f3f3ff290 */ /* 0x000fea000fffe03f */
[----:B------:R0:W-:Y:S04]  /*92ee0*/  STL.64 [R1+0xa70], R24 ;  /* 0x000a701801007387 */ /* 0x0001e80000100a00 */
[----:B------:R-:W-:Y:S04]  /*92ef0*/  STL.64 [R1+0xa78], R26 ;  /* 0x000a781a01007387 */ /* 0x000fe80000100a00 */
[----:B0-----:R-:W3:Y:S01]  /*92f00*/  LDL.LU R24, [R1+0x9e30] ;  /* 0x009e300001187983 */ /* 0x001ee20000300800 */
[----:B------:R-:W-:Y:S02]  /*92f10*/  IMAD.MOV.U32 R9, RZ, RZ, R4 ;  /* 0x000000ffff097224 */ /* 0x000fe400078e0004 */
[----:B------:R-:W-:Y:S01]  /*92f20*/  IMAD.MOV.U32 R8, RZ, RZ, R5 ;  /* 0x000000ffff087224 */ /* 0x000fe200078e0005 */
[----:B------:R-:W4:Y:S04]  /*92f30*/  LDL.LU R4, [R1+0x1a60] ;  /* 0x001a600001047983 */ /* 0x000f280000300800 */
[----:B------:R-:W4:Y:S04]  /*92f40*/  LDL.LU R5, [R1+0x1a64] ;  /* 0x001a640001057983 */ /* 0x000f280000300800 */
[----:B------:R-:W4:Y:S04]  /*92f50*/  LDL.LU R6, [R1+0x1a68] ;  /* 0x001a680001067983 */ /* 0x000f280000300800 */
[----:B------:R-:W4:Y:S04]  /*92f60*/  LDL.LU R7, [R1+0x1a6c] ;  /* 0x001a6c0001077983 */ /* 0x000f280000300800 */
[----:B------:R-:W-:Y:S01]  /*92f70*/  STL.64 [R1+0x9da8], R18 ;  /* 0x009da81201007387 */ /* 0x000fe20000100a00 */
[----:B--2---:R-:W-:-:S02]  /*92f80*/  IMAD.MOV.U32 R17, RZ, RZ, R23 ;  /* 0x000000ffff117224 */ /* 0x004fc400078e0017 */
[----:B---3--:R-:W-:-:S05]  /*92f90*/  IMAD.MOV.U32 R16, RZ, RZ, R24 ;  /* 0x000000ffff107224 */ /* 0x008fca00078e0018 */
[----:B------:R0:W-:Y:S04]  /*92fa0*/  STL.64 [R1+0x9da0], R16 ;  /* 0x009da01001007387 */ /* 0x0001e80000100a00 */
[----:B0-----:R-:W2:Y:S04]  /*92fb0*/  LDL.LU R16, [R1+0x1a90] ;  /* 0x001a900001107983 */ /* 0x001ea80000300800 */
[----:B------:R-:W2:Y:S04]  /*92fc0*/  LDL.LU R17, [R1+0x1a94] ;  /* 0x001a940001117983 */ /* 0x000ea80000300800 */
[----:B------:R-:W3:Y:S04]  /*92fd0*/  LDL.LU R18, [R1+0x1a98] ;  /* 0x001a980001127983 */ /* 0x000ee80000300800 */
[----:B------:R-:W3:Y:S01]  /*92fe0*/  LDL.LU R19, [R1+0x1a9c] ;  /* 0x001a9c0001137983 */ /* 0x000ee20000300800 */
[----:B------:R-:W-:-:S02]  /*92ff0*/  IMAD.MOV.U32 R24, RZ, RZ, R22 ;  /* 0x000000ffff187224 */ /* 0x000fc400078e0016 */
[----:B----4-:R-:W-:Y:S01]  /*93000*/  IMAD.MOV.U32 R25, RZ, RZ, R15 ;  /* 0x000000ffff197224 */ /* 0x010fe200078e000f */
[----:B---3--:R-:W-:Y:S04]  /*93010*/  STL.64 [R1+0x9dc8], R18 ;  /* 0x009dc81201007387 */ /* 0x008fe80000100a00 */
[----:B--2---:R0:W-:Y:S04]  /*93020*/  STL.64 [R1+0x9dc0], R16 ;  /* 0x009dc01001007387 */ /* 0x0041e80000100a00 */
[----:B------:R1:W-:Y:S04]  /*93030*/  STL.64 [R1+0x9dd0], R24 ;  /* 0x009dd01801007387 */ /* 0x0003e80000100a00 */
[----:B0-----:R-:W2:Y:S04]  /*93040*/  LDL.LU R16, [R1+0x1aa0] ;  /* 0x001aa00001107983 */ /* 0x001ea80000300800 */
[----:B------:R-:W2:Y:S04]  /*93050*/  LDL.LU R17, [R1+0x1aa4] ;  /* 0x001aa40001117983 */ /* 0x000ea80000300800 */
[----:B------:R-:W3:Y:S04]  /*93060*/  LDL.LU R18, [R1+0x1aa8] ;  /* 0x001aa80001127983 */ /* 0x000ee80000300800 */
[----:B------:R-:W3:Y:S04]  /*93070*/  LDL.LU R19, [R1+0x1aac] ;  /* 0x001aac0001137983 */ /* 0x000ee80000300800 */
[----:B------:R-:W4:Y:S01]  /*93080*/  LDL.64 R12, [R1+0x6f0] ;  /* 0x0006f000010c7983 */ /* 0x000f220000100a00 */
[----:B-1----:R-:W-:-:S03]  /*93090*/  IMAD.MOV.U32 R24, RZ, RZ, R2 ;  /* 0x000000ffff187224 */ /* 0x002fc600078e0002 */
[----:B----4-:R0:W-:Y:S04]  /*930a0*/  STL.64 [R1+0x9e00], R12 ;  /* 0x009e000c01007387 */ /* 0x0101e80000100a00 */
[----:B---3--:R-:W-:Y:S04]  /*930b0*/  STL.64 [R1+0x9de0], R18 ;  /* 0x009de01201007387 */ /* 0x008fe80000100a00 */
[----:B--2---:R-:W-:Y:S04]  /*930c0*/  STL.64 [R1+0x9dd8], R16 ;  /* 0x009dd81001007387 */ /* 0x004fe80000100a00 */
[----:B0-----:R-:W2:Y:S01]  /*930d0*/  LDL.64 R12, [R1+0x700] ;  /* 0x00070000010c7983 */ /* 0x001ea20000100a00 */
[----:B------:R-:W-:-:S03]  /*930e0*/  IMAD.MOV.U32 R25, RZ, RZ, R0 ;  /* 0x000000ffff197224 */ /* 0x000fc600078e0000 */
[----:B--2---:R-:W-:Y:S04]  /*930f0*/  STL.64 [R1+0x9e28], R12 ;  /* 0x009e280c01007387 */ /* 0x004fe80000100a00 */
[----:B------:R0:W-:Y:S04]  /*93100*/  STL.64 [R1+0x9df8], R24 ;  /* 0x009df81801007387 */ /* 0x0001e80000100a00 */
[----:B0-----:R-:W2:Y:S04]  /*93110*/  LDL.LU R24, [R1+0x1ac0] ;  /* 0x001ac00001187983 */ /* 0x001ea80000300800 */
[----:B------:R-:W2:Y:S04]  /*93120*/  LDL.LU R25, [R1+0x1ac4] ;  /* 0x001ac40001197983 */ /* 0x000ea80000300800 */
[----:B------:R-:W3:Y:S04]  /*93130*/  LDL.LU R26, [R1+0x1ac8] ;  /* 0x001ac800011a7983 */ /* 0x000ee80000300800 */
[----:B------:R-:W3:Y:S04]  /*93140*/  LDL.LU R27, [R1+0x1acc] ;  /* 0x001acc00011b7983 */ /* 0x000ee80000300800 */
[----:B------:R-:W4:Y:S04]  /*93150*/  LDL.LU R12, [R1+0x1ae0] ;  /* 0x001ae000010c7983 */ /* 0x000f280000300800 */
[----:B------:R-:W4:Y:S04]  /*93160*/  LDL.LU R13, [R1+0x1ae4] ;  /* 0x001ae400010d7983 */ /* 0x000f280000300800 */
[----:B------:R-:W4:Y:S04]  /*93170*/  LDL.LU R14, [R1+0x1ae8] ;  /* 0x001ae800010e7983 */ /* 0x000f280000300800 */
[----:B------:R-:W4:Y:S04]  /*93180*/  LDL.LU R15, [R1+0x1aec] ;  /* 0x001aec00010f7983 */ /* 0x000f280000300800 */
[----:B---3--:R-:W-:Y:S04]  /*93190*/  STL.64 [R1+0x9e10], R26 ;  /* 0x009e101a01007387 */ /* 0x008fe80000100a00 */
[----:B--2---:R0:W-:Y:S04]  /*931a0*/  STL.64 [R1+0x9e08], R24 ;  /* 0x009e081801007387 */ /* 0x0041e80000100a00 */
[----:B0-----:R-:W2:Y:S04]  /*931b0*/  LDL.LU R24, [R1+0x1ad0] ;  /* 0x001ad00001187983 */ /* 0x001ea80000300800 */
[----:B------:R-:W2:Y:S04]  /*931c0*/  LDL.LU R25, [R1+0x1ad4] ;  /* 0x001ad40001197983 */ /* 0x000ea80000300800 */
[----:B------:R-:W3:Y:S04]  /*931d0*/  LDL.LU R26, [R1+0x1ad8] ;  /* 0x001ad800011a7983 */ /* 0x000ee80000300800 */
[----:B------:R-:W3:Y:S04]  /*931e0*/  LDL.LU R27, [R1+0x1adc] ;  /* 0x001adc00011b7983 */ /* 0x000ee80000300800 */
[----:B---3--:R-:W-:Y:S04]  /*931f0*/  STL.64 [R1+0x9e20], R26 ;  /* 0x009e201a01007387 */ /* 0x008fe80000100a00 */
[----:B--2---:R0:W-:Y:S04]  /*93200*/  STL.64 [R1+0x9e18], R24 ;  /* 0x009e181801007387 */ /* 0x0041e80000100a00 */
[----:B0-----:R-:W4:Y:S04]  /*93210*/  LDL.LU.64 R24, [R1+0x5f0] ;  /* 0x0005f00001187983 */ /* 0x001f280000300a00 */
[----:B------:R-:W4:Y:S04]  /*93220*/  LDL.LU.64 R26, [R1+0x5f8] ;  /* 0x0005f800011a7983 */ /* 0x000f280000300a00 */
[----:B------:R-:W2:Y:S04]  /*93230*/  LDL.LU R16, [R1+0x1ab0] ;  /* 0x001ab00001107983 */ /* 0x000ea80000300800 */
[----:B------:R-:W2:Y:S04]  /*93240*/  LDL.LU R17, [R1+0x1ab4] ;  /* 0x001ab40001117983 */ /* 0x000ea80000300800 */
[----:B------:R-:W2:Y:S04]  /*93250*/  LDL.LU R18, [R1+0x1ab8] ;  /* 0x001ab80001127983 */ /* 0x000ea80000300800 */
[----:B------:R-:W2:Y:S04]  /*93260*/  LDL.LU R19, [R1+0x1abc] ;  /* 0x001abc0001137983 */ /* 0x000ea80000300800 */
[----:B------:R-:W-:Y:S04]  /*93270*/  STL.64 [R1+0x9d78], R6 ;  /* 0x009d780601007387 */ /* 0x000fe80000100a00 */
[----:B------:R0:W-:Y:S04]  /*93280*/  STL.64 [R1+0x9d70], R4 ;  /* 0x009d700401007387 */ /* 0x0001e80000100a00 */
[----:B0-----:R-:W3:Y:S04]  /*93290*/  LDL.LU R4, [R1+0x1a70] ;  /* 0x001a700001047983 */ /* 0x001ee80000300800 */
[----:B------:R-:W3:Y:S04]  /*932a0*/  LDL.LU R5, [R1+0x1a74] ;  /* 0x001a740001057983 */ /* 0x000ee80000300800 */
[----:B------:R-:W2:Y:S04]  /*932b0*/  LDL.LU R6, [R1+0x1a78] ;  /* 0x001a780001067983 */ /* 0x000ea80000300800 */
[----:B------:R-:W2:Y:S01]  /*932c0*/  LDL.LU R7, [R1+0x1a7c] ;  /* 0x001a7c0001077983 */ /* 0x000ea20000300800 */
[----:B----4-:R-:W-:Y:S01]  /*932d0*/  HMMA.16816.F32.BF16 R12, R24, R20, R12 ;  /* 0x00000014180c723c */ /* 0x010fe2000004180c */
[----:B------:R-:W-:-:S02]  /*932e0*/  IMAD.MOV.U32 R2, RZ, RZ, R26 ;  /* 0x000000ffff027224 */ /* 0x000fc400078e001a */
[----:B------:R-:W-:Y:S01]  /*932f0*/  IMAD.MOV.U32 R0, RZ, RZ, R27 ;  /* 0x000000ffff007224 */ /* 0x000fe200078e001b */
[----:B--2---:R-:W-:Y:S04]  /*93300*/  STL.64 [R1+0x9d98], R6 ;  /* 0x009d980601007387 */ /* 0x004fe80000100a00 */
[----:B---3--:R0:W-:Y:S04]  /*93310*/  STL.64 [R1+0x9d90], R4 ;  /* 0x009d900401007387 */ /* 0x0081e80000100a00 */
[----:B0-----:R-:W2:Y:S04]  /*93320*/  LDL.LU R4, [R1+0x1a80] ;  /* 0x001a800001047983 */ /* 0x001ea80000300800 */
[----:B------:R-:W2:Y:S04]  /*93330*/  LDL.LU R5, [R1+0x1a84] ;  /* 0x001a840001057983 */ /* 0x000ea80000300800 */
[----:B------:R-:W2:Y:S04]  /*93340*/  LDL.LU R6, [R1+0x1a88] ;  /* 0x001a880001067983 */ /* 0x000ea80000300800 */
[----:B------:R-:W2:Y:S04]  /*93350*/  LDL.LU R7, [R1+0x1a8c] ;  /* 0x001a8c0001077983 */ /* 0x000ea80000300800 */
[----:B------:R-:W-:Y:S04]  /*93360*/  STL.64 [R1+0x9d50], R10 ;  /* 0x009d500a01007387 */ /* 0x000fe80000100a00 */
[----:B------:R0:W-:Y:S04]  /*93370*/  STL.64 [R1+0x9d48], R8 ;  /* 0x009d480801007387 */ /* 0x0001e80000100a00 */
[----:B0-----:R-:W3:Y:S04]  /*93380*/  LDL.LU R8, [R1+0x1a50] ;  /* 0x001a500001087983 */ /* 0x001ee80000300800 */
[----:B------:R-:W3:Y:S04]  /*93390*/  LDL.LU R9, [R1+0x1a54] ;  /* 0x001a540001097983 */ /* 0x000ee80000300800 */
[----:B------:R-:W3:Y:S04]  /*933a0*/  LDL.LU R10, [R1+0x1a58] ;  /* 0x001a5800010a7983 */ /* 0x000ee80000300800 */
[----:B------:R-:W3:Y:S04]  /*933b0*/  LDL.LU R11, [R1+0x1a5c] ;  /* 0x001a5c00010b7983 */ /* 0x000ee80000300800 */
[----:B------:R0:W-:Y:S04]  /*933c0*/  STL.64 [R1+0xa60], R12 ;  /* 0x000a600c01007387 */ /* 0x0001e80000100a00 */
[----:B------:R1:W-:Y:S04]  /*933d0*/  STL.64 [R1+0xa68], R14 ;  /* 0x000a680e01007387 */ /* 0x0003e80000100a00 */
[----:B0-----:R-:W4:Y:S01]  /*933e0*/  LDL.LU.64 R12, [R1+0x9e28] ;  /* 0x009e2800010c7983 */ /* 0x001f220000300a00 */
[----:B-1----:R-:W-:-:S03]  /*933f0*/  IMAD.MOV.U32 R15, RZ, RZ, R24 ;  /* 0x000000ffff0f7224 */ /* 0x002fc600078e0018 */
[----:B------:R-:W4:Y:S01]  /*93400*/  LDL.LU.64 R26, [R1+0x9e20] ;  /* 0x009e2000011a7983 */ /* 0x000f220000300a00 */
[----:B------:R-:W-:-:S03]  /*93410*/  IMAD.MOV.U32 R14, RZ, RZ, R25 ;  /* 0x000000ffff0e7224 */ /* 0x000fc600078e0019 */
[----:B------:R-:W4:Y:S01]  /*93420*/  LDL.LU.64 R24, [R1+0x9e18] ;  /* 0x009e180001187983 */ /* 0x000f220000300a00 */
[----:B------:R-:W-:Y:S02]  /*93430*/  IMAD.MOV.U32 R22, RZ, RZ, R2 ;  /* 0x000000ffff167224 */ /* 0x000fe400078e0002 */
[----:B------:R-:W-:Y:S01]  /*93440*/  IMAD.MOV.U32 R23, RZ, RZ, R0 ;  /* 0x000000ffff177224 */ /* 0x000fe200078e0000 */
[----:B------:R0:W-:Y:S02]  /*93450*/  STL.64 [R1+0x9ce8], R20 ;  /* 0x009ce81401007387 */ /* 0x0001e40000100a00 */
[----:B0-----:R-:W-:Y:S02]  /*93460*/  IMAD.MOV.U32 R20, RZ, RZ, R15 ;  /* 0x000000ffff147224 */ /* 0x001fe400078e000f */
[----:B------:R-:W-:-:S07]  /*93470*/  IMAD.MOV.U32 R21, RZ, RZ, R14 ;  /* 0x000000ffff157224 */ /* 0x000fce00078e000e */
[C---:B----4-:R-:W-:Y:S01]  /*93480*/  HMMA.16816.F32.BF16 R24, R20.reuse, R12, R24 ;  /* 0x0000000c1418723c */ /* 0x050fe20000041818 */
[----:B------:R-:W-:Y:S02]  /*93490*/  IMAD.MOV.U32 R2, RZ, RZ, R12 ;  /* 0x000000ffff027224 */ /* 0x000fe400078e000c */
[----:B------:R-:W-:Y:S11]  /*934a0*/  IMAD.MOV.U32 R0, RZ, RZ, R13 ;  /* 0x000000ffff007224 */ /* 0x000ff600078e000d */
[----:B------:R-:W-:Y:S09]  /*934b0*/  @!UPT UIADD3 URZ, URZ, URZ, URZ ;  /* 0x0000003f3f3ff290 */ /* 0x000ff2000fffe03f */
[----:B------:R-:W-:Y:S04]  /*934c0*/  STL.64 [R1+0xa50], R24 ;  /* 0x000a501801007387 */ /* 0x000fe80000100a00 */
[----:B------:R0:W-:Y:S04]  /*934d0*/  STL.64 [R1+0xa58], R26 ;  /* 0x000a581a01007387 */ /* 0x0001e80000100a00 */
[----:B0-----:R-:W4:Y:S04]  /*934e0*/  LDL.LU.64 R26, [R1+0x9e10] ;  /* 0x009e1000011a7983 */ /* 0x001f280000300a00 */
[----:B------:R-:W4:Y:S04]  /*934f0*/  LDL.LU.64 R24, [R1+0x9e08] ;  /* 0x009e080001187983 */ /* 0x000f280000300a00 */
[----:B------:R-:W4:Y:S02]  /*93500*/  LDL.LU.64 R12, [R1+0x9e00] ;  /* 0x009e0000010c7983 */ /* 0x000f240000300a00 */
[----:B----4-:R-:W-:Y:S02]  /*93510*/  HMMA.16816.F32.BF16 R20, R20, R12, R24 ;  /* 0x0000000c1414723c */ /* 0x010fe40000041818 */
[----:B------:R-:W4:Y:S01]  /*93520*/  LDL.LU.64 R24, [R1+0x9df8] ;  /* 0x009df80001187983 */ /* 0x000f220000300a00 */
[----:B------:R-:W-:Y:S11]  /*93530*/  IMAD.MOV.U32 R15, RZ, RZ, R13 ;  /* 0x000000ffff0f7224 */ /* 0x000ff600078e000d */
[----:B------:R-:W-:Y:S09]  /*93540*/  @!UPT UIADD3 URZ, URZ, URZ, URZ ;  /* 0x0000003f3f3ff290 */ /* 0x000ff2000fffe03f */
[----:B------:R0:W-:Y:S04]  /*93550*/  STL.64 [R1+0xa40], R20 ;  /* 0x000a401401007387 */ /* 0x0001e80000100a00 */
[----:B------:R-:W-:Y:S04]  /*93560*/  STL.64 [R1+0xa48], R22 ;  /* 0x000a481601007387 */ /* 0x000fe80000100a00 */
[----:B------:R-:W2:Y:S01]  /*93570*/  LDL.LU R14, [R1+0x9df0] ;  /* 0x009df000010e7983 */ /* 0x000ea20000300800 */
[----:B0-----:R-:W-:-:S03]  /*93580*/  IMAD.MOV.U32 R20, RZ, RZ, R12 ;  /* 0x000000ffff147224 */ /* 0x001fc600078e000c */
[----:B------:R-:W3:Y:S04]  /*93590*/  LDL.LU.64 R12, [R1+0x9de8] ;  /* 0x009de800010c7983 */ /* 0x000ee80000300a00 */
[----:B--2---:R-:W-:Y:S04]  /*935a0*/  STL.64 [R1+0x9d60], R14 ;  /* 0x009d600e01007387 */ /* 0x004fe80000100a00 */
[----:B---3--:R0:W-:Y:S04]  /*935b0*/  STL.64 [R1+0x9d58], R12 ;  /* 0x009d580c01007387 */ /* 0x0081e80000100a00 */
[----:B0-----:R-:W4:Y:S04]  /*935c0*/  LDL.LU.64 R12, [R1+0x4a0] ;  /* 0x0004a000010c7983 */ /* 0x001f280000300a00 */
[----:B------:R-:W4:Y:S02]  /*935d0*/  LDL.LU.64 R14, [R1+0x4a8] ;  /* 0x0004a800010e7983 */ /* 0x000f240000300a00 */
[C---:B----4-:R-:W-:Y:S02]  /*935e0*/  HMMA.16816.F32.BF16 R24, R12.reuse, R24, R16 ;  /* 0x000000180c18723c */ /* 0x050fe40000041810 */
[----:B------:R-:W2:Y:S04]  /*935f0*/  LDL.LU.64 R18, [R1+0x9de0] ;  /* 0x009de00001127983 */ /* 0x000ea80000300a00 */
[----:B------:R-:W2:Y:S11]  /*93600*/  LDL.LU.64 R16, [R1+0x9dd8] ;  /* 0x009dd80001107983 */ /* 0x000eb60000300a00 */
[----:B------:R-:W-:Y:S06]  /*93610*/  @!UPT UIADD3 URZ, URZ, URZ, URZ ;  /* 0x0000003f3f3ff290 */ /* 0x000fec000fffe03f */
[----:B------:R0:W-:Y:S04]  /*93620*/  STL.64 [R1+0xa30], R24 ;  /* 0x000a301801007387 */ /* 0x0001e80000100a00 */
[----:B------:R2:W-:Y:S04]  /*93630*/  STL.64 [R1+0xa38], R26 ;  /* 0x000a381a01007387 */ /* 0x0005e80000100a00 */
[----:B0-----:R-:W2:Y:S02]  /*93640*/  LDL.LU.64 R24, [R1+0x9dd0] ;  /* 0x009dd00001187983 */ /* 0x001ea40000300a00 */
[C---:B--2---:R-:W-:Y:S02]  /*93650*/  HMMA.16816.F32.BF16 R24, R12.reuse, R24, R16 ;  /* 0x000000180c18723c */ /* 0x044fe40000041810 */
[----:B------:R-:W2:Y:S04]  /*93660*/  LDL.LU.64 R18, [R1+0x9dc8] ;  /* 0x009dc80001127983 */ /* 0x000ea80000300a00 */
[----:B------:R-:W2:Y:S11]  /*93670*/  LDL.LU.64 R16, [R1+0x9dc0] ;  /* 0x009dc00001107983 */ /* 0x000eb60000300a00 */
[----:B------:R-:W-:Y:S06]  /*93680*/  @!UPT UIADD3 URZ, URZ, URZ, URZ ;  /* 0x0000003f3f3ff290 */ /* 0x000fec000fffe03f */
[----:B------:R-:W-:Y:S04]  /*93690*/  STL.64 [R1+0xa20], R24 ;  /* 0x000a201801007387 */ /* 0x000fe80000100a00 */
[----:B------:R0:W-:Y:S04]  /*936a0*/  STL.64 [R1+0xa28], R26 ;  /* 0x000a281a01007387 */ /* 0x0001e80000100a00 */
[----:B0-----:R-:W3:Y:S04]  /*936b0*/  LDL.LU.64 R26, [R1+0x9db8] ;  /* 0x009db800011a7983 */ /* 0x001ee80000300a00 */
[----:B------:R-:W2:Y:S02]  /*936c0*/  LDL.LU.64 R24, [R1+0x9db0] ;  /* 0x009db00001187983 */ /* 0x000ea40000300a00 */
[----:B--2---:R-:W-:Y:S11]  /*936d0*/  HMMA.16816.F32.BF16 R16, R12, R24, R16 ;  /* 0x000000180c10723c */ /* 0x004ff60000041810 */
[----:B------:R-:W-:Y:S11]  /*936e0*/  @!UPT UIADD3 URZ, URZ, URZ, URZ ;  /* 0x0000003f3f3ff290 */ /* 0x000ff6000fffe03f */
[----:B------:R-:W-:Y:S01]  /*936f0*/  @!UPT UIADD3 URZ, URZ, URZ, URZ ;  /* 0x0000003f3f3ff290 */ /* 0x000fe2000fffe03f */
[----:B------:R-:W-:Y:S04]  /*93700*/  STL.64 [R1+0xa10], R16 ;  /* 0x000a101001007387 */ /* 0x000fe80000100a00 */
[----:B------:R0:W-:Y:S04]  /*93710*/  STL.64 [R1+0xa18], R18 ;  /* 0x000a181201007387 */ /* 0x0001e80000100a00 */
[----:B0-----:R-:W2:Y:S04]  /*93720*/  LDL.LU.64 R18, [R1+0x9da8] ;  /* 0x009da80001127983 */ /* 0x001ea80000300a00 */
[----:B------:R-:W4:Y:S04]  /*93730*/  LDL.LU.64 R16, [R1+0x9da0] ;  /* 0x009da00001107983 */ /* 0x000f280000300a00 */
[----:B---3--:R-:W-:Y:S04]  /*93740*/  STL.64 [R1+0x9ca8], R26 ;  /* 0x009ca81a01007387 */ /* 0x008fe80000100a00 */
[----:B------:R2:W-:Y:S02]  /*93750*/  STL.64 [R1+0x9ca0], R24 ;  /* 0x009ca01801007387 */ /* 0x0005e40000100a00 */
[----:B--2---:R-:W-:-:S02]  /*93760*/  IMAD.MOV.U32 R24, RZ, RZ, R19 ;  /* 0x000000ffff187224 */ /* 0x004fc400078e0013 */
[----:B------:R-:W-:Y:S02]  /*93770*/  IMAD.MOV.U32 R25, RZ, RZ, R18 ;  /* 0x000000ffff197224 */ /* 0x000fe400078e0012 */
[C---:B----4-:R-:W-:Y:S01]  /*93780*/  HMMA.16816.F32.BF16 R16, R12.reuse, R16, R4 ;  /* 0x000000100c10723c */ /* 0x050fe20000041804 */
[----:B------:R-:W2:Y:S04]  /*93790*/  LDL.LU.64 R6, [R1+0x9d98] ;  /* 0x009d980001067983 */ /* 0x000ea80000300a00 */
[----:B------:R-:W2:Y:S11]  /*937a0*/  LDL.LU.64 R4, [R1+0x9d90] ;  /* 0x009d900001047983 */ /* 0x000eb60000300a00 */
[----:B------:R-:W-:Y:S07]  /*937b0*/  @!UPT UIADD3 URZ, URZ, URZ, URZ ;  /* 0x0000003f3f3ff290 */ /* 0x000fee000fffe03f */
        /* <DEDUP_REMOVED lines=11> */
[----:B---3--:R-:W-:Y:S04]  /*93870*/  STL.64 [R1+0x9c90], R18 ;  /* 0x009c901201007387 */ /* 0x008fe80000100a00 */
[----:B------:R0:W-:Y:S01]  /*93880*/  STL.64 [R1+0x9c88], R16 ;  /* 0x009c881001007387 */ /* 0x0001e20000100a00 */
[----:B------:R-:W-:-:S02]  /*93890*/  IMAD.MOV.U32 R22, RZ, RZ, R12 ;  /* 0x000000ffff167224 */ /* 0x000fc400078e000c */
[----:B------:R-:W-:Y:S01]  /*938a0*/  IMAD.MOV.U32 R21, RZ, RZ, R13 ;  /* 0x000000ffff157224 */ /* 0x000fe200078e000d */
[----:B0-----:R-:W3:Y:S04]  /*938b0*/  LDL.LU R16, [R1+0x1a40] ;  /* 0x001a400001107983 */ /* 0x001ee80000300800 */
[----:B------:R-:W3:Y:S04]  /*938c0*/  LDL.LU R17, [R1+0x1a44] ;  /* 0x001a440001117983 */ /* 0x000ee80000300800 */
[----:B------:R-:W3:Y:S04]  /*938d0*/  LDL.LU R18, [R1+0x1a48] ;  /* 0x001a480001127983 */ /* 0x000ee80000300800 */
[----:B------:R-:W3:Y:S01]  /*938e0*/  LDL.LU R19, [R1+0x1a4c] ;  /* 0x001a4c0001137983 */ /* 0x000ee20000300800 */
[----:B--2---:R-:W-:Y:S03]  /*938f0*/  HMMA.16816.F32.BF16 R24, R12, R24, R4 ;  /* 0x000000180c18723c */ /* 0x004fe60000041804 */
[----:B------:R-:W2:Y:S04]  /*93900*/  LDL.LU.64 R4, [R1+0x9d68] ;  /* 0x009d680001047983 */ /* 0x000ea80000300a00 */
[----:B------:R-:W-:-:S02]  /*93910*/  IMAD.MOV.U32 R7, RZ, RZ, R14 ;  /* 0x000000ffff077224 */ /* 0x000fc400078e000e */
[----:B------:R-:W-:Y:S11]  /*93920*/  IMAD.MOV.U32 R6, RZ, RZ, R15 ;  /* 0x000000ffff067224 */ /* 0x000ff600078e000f */
[----:B------:R-:W-:Y:S03]  /*93930*/  @!UPT UIADD3 URZ, URZ, URZ, URZ ;  /* 0x0000003f3f3ff290 */ /* 0x000fe6000fffe03f */
[----:B------:R0:W-:Y:S04]  /*93940*/  STL.64 [R1+0x9e0], R24 ;  /* 0x0009e01801007387 */ /* 0x0001e80000100a00 */
[----:B------:R1:W-:Y:S04]  /*93950*/  STL.64 [R1+0x9e8], R26 ;  /* 0x0009e81a01007387 */ /* 0x0003e80000100a00 */
[----:B------:R-:W4:Y:S04]  /*93960*/  LDL.LU.64 R14, [R1+0x9d60] ;  /* 0x009d6000010e7983 */ /* 0x000f280000300a00 */
[----:B------:R-:W3:Y:S04]  /*93970*/  LDL.LU.64 R12, [R1+0x9d58] ;  /* 0x009d5800010c7983 */ /* 0x000ee80000300a00 */
[----:B0-----:R-:W2:Y:S01]  /*93980*/  LDL.LU.64 R24, [R1+0x7e0] ;  /* 0x0007e00001187983 */ /* 0x001ea20000300a00 */
[----:B-1----:R-:W-:-:S02]  /*93990*/  IMAD.MOV.U32 R26, RZ, RZ, R7 ;  /* 0x000000ffff1a7224 */ /* 0x002fc400078e0007 */
[----:B------:R-:W-:Y:S01]  /*939a0*/  IMAD.MOV.U32 R27, RZ, RZ, R6 ;  /* 0x000000ffff1b7224 */ /* 0x000fe200078e0006 */
[----:B--2---:R0:W-:Y:S02]  /*939b0*/  STL.64 [R1+0x9cb0], R24 ;  /* 0x009cb01801007387 */ /* 0x0041e40000100a00 */
[----:B0-----:R-:W-:Y:S02]  /*939c0*/  IMAD.MOV.U32 R24, RZ, RZ, R22 ;  /* 0x000000ffff187224 */ /* 0x001fe400078e0016 */
[----:B------:R-:W-:-:S07]  /*939d0*/  IMAD.MOV.U32 R25, RZ, RZ, R21 ;  /* 0x000000ffff197224 */ /* 0x000fce00078e0015 */
[C---:B------:R-:W-:Y:S01]  /*939e0*/  HMMA.16816.F32.BF16 R4, R24.reuse, R4, R8 ;  /* 0x000000041804723c */ /* 0x040fe20000041808 */
[----:B------:R-:W2:Y:S04]  /*939f0*/  LDL.LU.64 R10, [R1+0x9d50] ;  /* 0x009d5000010a7983 */ /* 0x000ea80000300a00 */
[----:B------:R-:W2:Y:S03]  /*93a00*/  LDL.LU.64 R8, [R1+0x9d48] ;  /* 0x009d480001087983 */ /* 0x000ea60000300a00 */
[----:B---3--:R-:W-:Y:S11]  /*93a10*/  HMMA.16816.F32.BF16 R16, R24, R12, R16 ;  /* 0x0000000c1810723c */ /* 0x008ff60000041810 */
[----:B------:R-:W-:Y:S04]  /*93a20*/  @!UPT UIADD3 URZ, URZ, URZ, URZ ;  /* 0x0000003f3f3ff290 */ /* 0x000fe8000fffe03f */
[----:B------:R-:W-:Y:S04]  /*93a30*/  STL.64 [R1+0x9d0], R4 ;  /* 0x0009d00401007387 */ /* 0x000fe80000100a00 */
[----:B------:R0:W-:Y:S04]  /*93a40*/  STL.64 [R1+0x9d8], R6 ;  /* 0x0009d80601007387 */ /* 0x0001e80000100a00 */
[----:B0-----:R-:W3:Y:S04]  /*93a50*/  LDL.LU.64 R6, [R1+0x9d40] ;  /* 0x009d400001067983 */ /* 0x001ee80000300a00 */
[----:B------:R-:W2:Y:S04]  /*93a60*/  LDL.LU.64 R4, [R1+0x9d38] ;  /* 0x009d380001047983 */ /* 0x000ea80000300a00 */
[----:B------:R0:W-:Y:S04]  /*93a70*/  STL.64 [R1+0x9c60], R12 ;  /* 0x009c600c01007387 */ /* 0x0001e80000100a00 */
[----:B0-----:R-:W2:Y:S04]  /*93a80*/  LDL.LU.64 R12, [R1+0x7d0] ;  /* 0x0007d000010c7983 */ /* 0x001ea80000300a00 */
[----:B------:R0:W-:Y:S04]  /*93a90*/  STL.64 [R1+0x9c0], R16 ;  /* 0x0009c01001007387 */ /* 0x0001e80000100a00 */
[----:B------:R1:W-:Y:S04]  /*93aa0*/  STL.64 [R1+0x9c8], R18 ;  /* 0x0009c81201007387 */ /* 0x0003e80000100a00 */
[----:B--2---:R2:W-:Y:S04]  /*93ab0*/  STL.64 [R1+0x9cb8], R12 ;  /* 0x009cb80c01007387 */ /* 0x0045e80000100a00 */
[----:B0-----:R-:W3:Y:S04]  /*93ac0*/  LDL.LU R16, [R1+0x19e0] ;  /* 0x0019e00001107983 */ /* 0x001ee80000300800 */
[----:B------:R-:W3:Y:S04]  /*93ad0*/  LDL.LU R17, [R1+0x19e4] ;  /* 0x0019e40001117983 */ /* 0x000ee80000300800 */
[----:B-1----:R-:W3:Y:S04]  /*93ae0*/  LDL.LU R18, [R1+0x19e8] ;  /* 0x0019e80001127983 */ /* 0x002ee80000300800 */
[----:B------:R-:W3:Y:S01]  /*93af0*/  LDL.LU R19, [R1+0x19ec] ;  /* 0x0019ec0001137983 */ /* 0x000ee20000300800 */
[----:B--2---:R-:W-:-:S02]  /*93b00*/  IMAD.MOV.U32 R12, RZ, RZ, R20 ;  /* 0x000000ffff0c7224 */ /* 0x004fc400078e0014 */
[----:B------:R-:W-:Y:S02]  /*93b10*/  IMAD.MOV.U32 R20, RZ, RZ, R9 ;  /* 0x000000ffff147224 */ /* 0x000fe400078e0009 */
[----:B------:R-:W-:Y:S02]  /*93b20*/  IMAD.MOV.U32 R21, RZ, RZ, R8 ;  /* 0x000000ffff157224 */ /* 0x000fe400078e0008 */
[----:B----4-:R-:W-:Y:S02]  /*93b30*/  IMAD.MOV.U32 R8, RZ, RZ, R14 ;  /* 0x000000ffff087224 */ /* 0x010fe400078e000e */
[----:B------:R-:W-:Y:S01]  /*93b40*/  IMAD.MOV.U32 R9, RZ, RZ, R11 ;  /* 0x000000ffff097224 */ /* 0x000fe200078e000b */
[----:B---3--:R-:W-:Y:S04]  /*93b50*/  STL.64 [R1+0x9cf8], R18 ;  /* 0x009cf81201007387 */ /* 0x008fe80000100a00 */
[----:B------:R-:W-:Y:S04]  /*93b60*/  STL.64 [R1+0x9cf0], R16 ;  /* 0x009cf01001007387 */ /* 0x000fe80000100a00 */
[----:B------:R-:W-:Y:S04]  /*93b70*/  STL.64 [R1+0x9d20], R8 ;  /* 0x009d200801007387 */ /* 0x000fe80000100a00 */
[----:B------:R0:W-:Y:S04]  /*93b80*/  STL.64 [R1+0x9d00], R20 ;  /* 0x009d001401007387 */ /* 0x0001e80000100a00 */
[----:B0-----:R-:W2:Y:S04]  /*93b90*/  LDL.LU R20, [R1+0x1a00] ;  /* 0x001a000001147983 */ /* 0x001ea80000300800 */
[----:B------:R-:W2:Y:S04]  /*93ba0*/  LDL.LU R21, [R1+0x1a04] ;  /* 0x001a040001157983 */ /* 0x000ea80000300800 */
[----:B------:R-:W3:Y:S04]  /*93bb0*/  LDL.LU R22, [R1+0x1a08] ;  /* 0x001a080001167983 */ /* 0x000ee80000300800 */
[----:B------:R-:W3:Y:S04]  /*93bc0*/  LDL.LU R23, [R1+0x1a0c] ;  /* 0x001a0c0001177983 */ /* 0x000ee80000300800 */
[----:B---3--:R-:W-:Y:S04]  /*93bd0*/  STL.64 [R1+0x9d18], R22 ;  /* 0x009d181601007387 */ /* 0x008fe80000100a00 */
[----:B--2---:R0:W-:Y:S04]  /*93be0*/  STL.64 [R1+0x9d10], R20 ;  /* 0x009d101401007387 */ /* 0x0041e80000100a00 */
[----:B0-----:R-:W2:Y:S04]  /*93bf0*/  LDL.LU R20, [R1+0x1a10] ;  /* 0x001a100001147983 */ /* 0x001ea80000300800 */
[----:B------:R-:W2:Y:S04]  /*93c00*/  LDL.LU R21, [R1+0x1a14] ;  /* 0x001a140001157983 */ /* 0x000ea80000300800 */
[----:B------:R-:W3:Y:S04]  /*93c10*/  LDL.LU R22, [R1+0x1a18] ;  /* 0x001a180001167983 */ /* 0x000ee80000300800 */
[----:B------:R-:W3:Y:S01]  /*93c20*/  LDL.LU R23, [R1+0x1a1c] ;  /* 0x001a1c0001177983 */ /* 0x000ee20000300800 */
[----:B------:R-:W-:-:S03]  /*93c30*/  IMAD.MOV.U32 R13, RZ, RZ, R15 ;  /* 0x000000ffff0d7224 */ /* 0x000fc600078e000f */
[----:B---3--:R-:W-:Y:S04]  /*93c40*/  STL.64 [R1+0x9d30], R22 ;  /* 0x009d301601007387 */ /* 0x008fe80000100a00 */
[----:B--2---:R0:W-:Y:S04]  /*93c50*/  STL.64 [R1+0x9d28], R20 ;  /* 0x009d281401007387 */ /* 0x0041e80000100a00 */
[----:B0-----:R-:W2:Y:S04]  /*93c60*/  LDL.LU R20, [R1+0x1a20] ;  /* 0x001a200001147983 */ /* 0x001ea80000300800 */
[----:B------:R-:W2:Y:S04]  /*93c70*/  LDL.LU R21, [R1+0x1a24] ;  /* 0x001a240001157983 */ /* 0x000ea80000300800 */
[----:B------:R-:W2:Y:S04]  /*93c80*/  LDL.LU R22, [R1+0x1a28] ;  /* 0x001a280001167983 */ /* 0x000ea80000300800 */
[----:B------:R-:W2:Y:S04]  /*93c90*/  LDL.LU R23, [R1+0x1a2c] ;  /* 0x001a2c0001177983 */ /* 0x000ea80000300800 */
[----:B------:R-:W3:Y:S04]  /*93ca0*/  LDL.LU R16, [R1+0x19f0] ;  /* 0x0019f00001107983 */ /* 0x000ee80000300800 */
[----:B------:R-:W3:Y:S04]  /*93cb0*/  LDL.LU R17, [R1+0x19f4] ;  /* 0x0019f40001117983 */ /* 0x000ee80000300800 */
[----:B------:R-:W3:Y:S04]  /*93cc0*/  LDL.LU R18, [R1+0x19f8] ;  /* 0x0019f80001127983 */ /* 0x000ee80000300800 */
[----:B------:R-:W3:Y:S04]  /*93cd0*/  LDL.LU R19, [R1+0x19fc] ;  /* 0x0019fc0001137983 */ /* 0x000ee80000300800 */
[----:B------:R0:W-:Y:S04]  /*93ce0*/  STL.64 [R1+0x9cd0], R12 ;  /* 0x009cd00c01007387 */ /* 0x0001e80000100a00 */
[----:B0-----:R-:W4:Y:S04]  /*93cf0*/  LDL.LU R12, [R1+0x1a30] ;  /* 0x001a3000010c7983 */ /* 0x001f280000300800 */
[----:B------:R-:W4:Y:S04]  /*93d00*/  LDL.LU R13, [R1+0x1a34] ;  /* 0x001a3400010d7983 */ /* 0x000f280000300800 */
[----:B------:R-:W4:Y:S04]  /*93d10*/  LDL.LU R14, [R1+0x1a38] ;  /* 0x001a3800010e7983 */ /* 0x000f280000300800 */
[----:B------:R-:W4:Y:S02]  /*93d20*/  LDL.LU R15, [R1+0x1a3c] ;  /* 0x001a3c00010f7983 */ /* 0x000f240000300800 */
[----:B----4-:R-:W-:Y:S11]  /*93d30*/  HMMA.16816.F32.BF16 R12, R24, R4, R12 ;  /* 0x00000004180c723c */ /* 0x010ff6000004180c */
[----:B------:R-:W-:Y:S11]  /*93d40*/  @!UPT UIADD3 URZ, URZ, URZ, URZ ;  /* 0x0000003f3f3ff290 */ /* 0x000ff6000fffe03f */
[----:B------:R-:W-:Y:S01]  /*93d50*/  @!UPT UIADD3 URZ, URZ, URZ, URZ ;  /* 0x0000003f3f3ff290 */ /* 0x000fe2000fffe03f */
[----:B------:R-:W-:Y:S04]  /*93d60*/  STL.64 [R1+0x9b0], R12 ;  /* 0x0009b00c01007387 */ /* 0x000fe80000100a00 */
[----:B------:R-:W-:Y:S04]  /*93d70*/  STL.64 [R1+0x9b8], R14 ;  /* 0x0009b80e01007387 */ /* 0x000fe80000100a00 */
[----:B------:R0:W-:Y:S04]  /*93d80*/  STL.64 [R1+0x9c70], R6 ;  /* 0x009c700601007387 */ /* 0x0001e80000100a00 */
[----:B------:R1:W-:Y:S04]  /*93d90*/  STL.64 [R1+0x9c68], R4 ;  /* 0x009c680401007387 */ /* 0x0003e80000100a00 */
[----:B0-----:R-:W4:Y:S04]  /*93da0*/  LDL R6, [R1+0x358] ;  /* 0x0003580001067983 */ /* 0x001f280000100800 */
[----:B------:R-:W4:Y:S04]  /*93db0*/  LDL R7, [R1+0x35c] ;  /* 0x00035c0001077983 */ /* 0x000f280000100800 */
[----:B-1----:R-:W2:Y:S04]  /*93dc0*/  LDL R4, [R1+0x350] ;  /* 0x0003500001047983 */ /* 0x002ea80000100800 */
[----:B------:R-:W2:Y:S01]  /*93dd0*/  LDL R5, [R1+0x354] ;  /* 0x0003540001057983 */ /* 0x000ea20000100800 */
[----:B------:R-:W-:-:S02]  /*93de0*/  IMAD.MOV.U32 R8, RZ, RZ, R10 ;  /* 0x000000ffff087224 */ /* 0x000fc400078e000a */
[----:B------:R-:W-:Y:S01]  /*93df0*/  IMAD.MOV.U32 R9, RZ, RZ, R3 ;  /* 0x000000ffff097224 */ /* 0x000fe200078e0003 */
[----:B----4-:R-:W-:Y:S04]  /*93e00*/  STL.64 [R1+0x9cc8], R6 ;  /* 0x009cc80601007387 */ /* 0x010fe80000100a00 */
[----:B--2---:R0:W-:Y:S04]  /*93e10*/  STL.64 [R1+0x9cc0], R4 ;  /* 0x009cc00401007387 */ /* 0x0041e80000100a00 */
[----:B0-----:R-:W2:Y:S04]  /*93e20*/  LDL.LU R4, [R1+0x19c0] ;  /* 0x0019c00001047983 */ /* 0x001ea80000300800 */
[----:B------:R-:W2:Y:S04]  /*93e30*/  LDL.LU R5, [R1+0x19c4] ;  /* 0x0019c40001057983 */ /* 0x000ea80000300800 */
[----:B------:R-:W4:Y:S04]  /*93e40*/  LDL.LU R6, [R1+0x19c8] ;  /* 0x0019c80001067983 */ /* 0x000f280000300800 */
[----:B------:R-:W4:Y:S01]  /*93e50*/  LDL.LU R7, [R1+0x19cc] ;  /* 0x0019cc0001077983 */ /* 0x000f220000300800 */
[C---:B------:R-:W-:Y:S03]  /*93e60*/  HMMA.16816.F32.BF16 R8, R24.reuse, R8, R20 ;  /* 0x000000081808723c */ /* 0x040fe60000041814 */
[----:B----4-:R-:W-:Y:S04]  /*93e70*/  STL.64 [R1+0x9ce0], R6 ;  /* 0x009ce00601007387 */ /* 0x010fe80000100a00 */
[----:B--2---:R0:W-:Y:S04]  /*93e80*/  STL.64 [R1+0x9cd8], R4 ;  /* 0x009cd80401007387 */ /* 0x0041e80000100a00 */
[----:B0-----:R-:W2:Y:S04]  /*93e90*/  LDL.LU R4, [R1+0x19d0] ;  /* 0x0019d00001047983 */ /* 0x001ea80000300800 */
[----:B------:R-:W2:Y:S04]  /*93ea0*/  LDL.LU R5, [R1+0x19d4] ;  /* 0x0019d40001057983 */ /* 0x000ea80000300800 */
[----:B------:R-:W2:Y:S04]  /*93eb0*/  LDL.LU R6, [R1+0x19d8] ;  /* 0x0019d80001067983 */ /* 0x000ea80000300800 */
[----:B------:R-:W2:Y:S04]  /*93ec0*/  LDL.LU R7, [R1+0x19dc] ;  /* 0x0019dc0001077983 */ /* 0x000ea80000300800 */
[----:B------:R-:W4:Y:S04]  /*93ed0*/  LDL.LU.64 R22, [R1+0x9d30] ;  /* 0x009d300001167983 */ /* 0x000f280000300a00 */
[----:B------:R-:W4:Y:S04]  /*93ee0*/  LDL.LU.64 R20, [R1+0x9d28] ;  /* 0x009d280001147983 */ /* 0x000f280000300a00 */
[----:B------:R0:W-:Y:S04]  /*93ef0*/  STL.64 [R1+0x9a0], R8 ;  /* 0x0009a00801007387 */ /* 0x0001e80000100a00 */
[----:B------:R4:W-:Y:S04]  /*93f00*/  STL.64 [R1+0x9a8], R10 ;  /* 0x0009a80a01007387 */ /* 0x0009e80000100a00 */
[----:B0-----:R-:W4:Y:S02]  /*93f10*/  LDL.LU.64 R8, [R1+0x9d20] ;  /* 0x009d200001087983 */ /* 0x001f240000300a00 */
[C---:B----4-:R-:W-:Y:S02]  /*93f20*/  HMMA.16816.F32.BF16 R8, R24.reuse, R8, R20 ;  /* 0x000000081808723c */ /* 0x050fe40000041814 */
[----:B------:R-:W4:Y:S04]  /*93f30*/  LDL.LU.64 R22, [R1+0x9d18] ;  /* 0x009d180001167983 */ /* 0x000f280000300a00 */
[----:B------:R-:W4:Y:S11]  /*93f40*/  LDL.LU.64 R20, [R1+0x9d10] ;  /* 0x009d100001147983 */ /* 0x000f360000300a00 */
[----:B------:R-:W-:Y:S06]  /*93f50*/  @!UPT UIADD3 URZ, URZ, URZ, URZ ;  /* 0x0000003f3f3ff290 */ /* 0x000fec000fffe03f */
[----:B------:R0:W-:Y:S04]  /*93f60*/  STL.64 [R1+0x990], R8 ;  /* 0x0009900801007387 */ /* 0x0001e80000100a00 */
[----:B------:R-:W-:Y:S04]  /*93f70*/  STL.64 [R1+0x998], R10 ;  /* 0x0009980a01007387 */ /* 0x000fe80000100a00 */
[----:B0-----:R-:W4:Y:S02]  /*93f80*/  LDL.LU.64 R8, [R1+0x9d08] ;  /* 0x009d080001087983 */ /* 0x001f240000300a00 */
[C---:B----4-:R-:W-:Y:S11]  /*93f90*/  HMMA.16816.F32.BF16 R20, R24.reuse, R8, R20 ;  /* 0x000000081814723c */ /* 0x050ff60000041814 */
[----:B------:R-:W-:Y:S11]  /*93fa0*/  @!UPT UIADD3 URZ, URZ, URZ, URZ ;  /* 0x0000003f3f3ff290 */ /* 0x000ff6000fffe03f */
[----:B------:R-:W-:Y:S01]  /*93fb0*/  @!UPT UIADD3 URZ, URZ, URZ, URZ ;  /* 0x0000003f3f3ff290 */ /* 0x000fe2000fffe03f */
[----:B------:R0:W-:Y:S04]  /*93fc0*/  STL.64 [R1+0x980], R20 ;  /* 0x0009801401007387 */ /* 0x0001e80000100a00 */
[----:B------:R-:W-:Y:S04]  /*93fd0*/  STL.64 [R1+0x988], R22 ;  /* 0x0009881601007387 */ /* 0x000fe80000100a00 */
[----:B0-----:R-:W3:Y:S04]  /*93fe0*/  LDL.LU.64 R20, [R1+0x9d00] ;  /* 0x009d000001147983 */ /* 0x001ee80000300a00 */
[----:B------:R0:W-:Y:S04]  /*93ff0*/  STL.64 [R1+0x9c40], R8 ;  /* 0x009c400801007387 */ /* 0x0001e80000100a00 */
[----:B0-----:R-:W4:Y:S04]  /*94000*/  LDL.LU R8, [R1+0x920] ;  /* 0x0009200001087983 */ /* 0x001f280000300800 */
[----:B------:R-:W4:Y:S04]  /*94010*/  LDL.LU R9, [R1+0x924] ;  /* 0x0009240001097983 */ /* 0x000f280000300800 */
[----:B------:R-:W4:Y:S04]  /*94020*/  LDL.LU R10, [R1+0x928] ;  /* 0x00092800010a7983 */ /* 0x000f280000300800 */
[----:B------:R-:W4:Y:S01]  /*94030*/  LDL.LU R11, [R1+0x92c] ;  /* 0x00092c00010b7983 */ /* 0x000f220000300800 */
[C---:B---3--:R-:W-:Y:S03]  /*94040*/  HMMA.16816.F32.BF16 R20, R24.reuse, R20, R16 ;  /* 0x000000141814723c */ /* 0x048fe60000041810 */
[----:B------:R-:W3:Y:S04]  /*94050*/  LDL.LU.64 R18, [R1+0x9cf8] ;  /* 0x009cf80001127983 */ /* 0x000ee80000300a00 */
[----:B------:R-:W3:Y:S11]  /*94060*/  LDL.LU.64 R16, [R1+0x9cf0] ;  /* 0x009cf00001107983 */ /* 0x000ef60000300a00 */
[----:B------:R-:W-:Y:S05]  /*94070*/  @!UPT UIADD3 URZ, URZ, URZ, URZ ;  /* 0x0000003f3f3ff290 */ /* 0x000fea000fffe03f */
[----:B------:R0:W-:Y:S04]  /*94080*/  STL.64 [R1+0x970], R20 ;  /* 0x0009701401007387 */ /* 0x0001e80000100a00 */
[----:B------:R-:W-:Y:S04]  /*94090*/  STL.64 [R1+0x978], R22 ;  /* 0x0009781601007387 */ /* 0x000fe80000100a00 */
[----:B0-----:R-:W3:Y:S02]  /*940a0*/  LDL.LU.64 R20, [R1+0x9ce8] ;  /* 0x009ce80001147983 */ /* 0x001ee40000300a00 */
[----:B---3--:R-:W-:Y:S11]  /*940b0*/  HMMA.16816.F32.BF16 R16, R24, R20, R16 ;  /* 0x000000141810723c */ /* 0x008ff60000041810 */
[----:B------:R-:W-:Y:S11]  /*940c0*/  @!UPT UIADD3 URZ, URZ, URZ, URZ ;  /* 0x0000003f3f3ff290 */ /* 0x000ff6000fffe03f */
[----:B------:R-:W-:Y:S01]  /*940d0*/  @!UPT UIADD3 URZ, URZ, URZ, URZ ;  /* 0x0000003f3f3ff290 */ /* 0x000fe2000fffe03f */
[----:B------:R0:W-:Y:S04]  /*940e0*/  STL.64 [R1+0x960], R16 ;  /* 0x0009601001007387 */ /* 0x0001e80000100a00 */
[----:B------:R-:W-:Y:S04]  /*940f0*/  STL.64 [R1+0x968], R18 ;  /* 0x0009681201007387 */ /* 0x000fe80000100a00 */
[----:B0-----:R-:W3:Y:S01]  /*94100*/  LDL.LU.64 R16, [R1+0x7b0] ;  /* 0x0007b00001107983 */ /* 0x001ee20000300a00 */
[----:B------:R-:W-:Y:S02]  /*94110*/  IMAD.MOV.U32 R12, RZ, RZ, R2 ;  /* 0x000000ffff0c7224 */ /* 0x000fe400078e0002 */
[----:B------:R-:W-:-:S07]  /*94120*/  IMAD.MOV.U32 R13, RZ, RZ, R0 ;  /* 0x000000ffff0d7224 */ /* 0x000fce00078e0000 */
[C---:B--2---:R-:W-:Y:S01]  /*94130*/  HMMA.16816.F32.BF16 R12, R24.reuse, R12, R4 ;  /* 0x0000000c180c723c */ /* 0x044fe20000041804 */
[----:B---3--:R0:W-:Y:S04]  /*94140*/  STL.64 [R1+0x9c98], R16 ;  /* 0x009c981001007387 */ /* 0x0081e80000100a00 */
[----:B0-----:R-:W2:Y:S04]  /*94150*/  LDL.LU R16, [R1+0x910] ;  /* 0x0009100001107983 */ /* 0x001ea80000300800 */
[----:B------:R-:W2:Y:S04]  /*94160*/  LDL.LU R17, [R1+0x914] ;  /* 0x0009140001117983 */ /* 0x000ea80000300800 */
[----:B------:R-:W2:Y:S04]  /*94170*/  LDL.LU R18, [R1+0x918] ;  /* 0x0009180001127983 */ /* 0x000ea80000300800 */
[----:B------:R-:W2:Y:S04]  /*94180*/  LDL.LU R19, [R1+0x91c] ;  /* 0x00091c0001137983 */ /* 0x000ea80000300800 */
[----:B------:R0:W-:Y:S04]  /*94190*/  STL.64 [R1+0x9c18], R20 ;  /* 0x009c181401007387 */ /* 0x0001e80000100a00 */
[----:B0-----:R-:W3:Y:S04]  /*941a0*/  LDL.LU R20, [R1+0x17b0] ;  /* 0x0017b00001147983 */ /* 0x001ee80000300800 */
[----:B------:R-:W3:Y:S04]  /*941b0*/  LDL.LU R21, [R1+0x17b4] ;  /* 0x0017b40001157983 */ /* 0x000ee80000300800 */
[----:B------:R-:W3:Y:S04]  /*941c0*/  LDL.LU R22, [R1+0x17b8] ;  /* 0x0017b80001167983 */ /* 0x000ee80000300800 */
[----:B------:R-:W3:Y:S04]  /*941d0*/  LDL.LU R23, [R1+0x17bc] ;  /* 0x0017bc0001177983 */ /* 0x000ee80000300800 */
[----:B------:R-:W2:Y:S04]  /*941e0*/  LDL.LU.64 R6, [R1+0x9ce0] ;  /* 0x009ce00001067983 */ /* 0x000ea80000300a00 */
[----:B------:R-:W2:Y:S04]  /*941f0*/  LDL.LU.64 R4, [R1+0x9cd8] ;  /* 0x009cd80001047983 */ /* 0x000ea80000300a00 */
[----:B------:R0:W-:Y:S04]  /*94200*/  STL.64 [R1+0x950], R12 ;  /* 0x0009500c01007387 */ /* 0x0001e80000100a00 */
[----:B------:R-:W-:Y:S04]  /*94210*/  STL.64 [R1+0x958], R14 ;  /* 0x0009580e01007387 */ /* 0x000fe80000100a00 */
[----:B0-----:R-:W2:Y:S02]  /*94220*/  LDL.LU.64 R12, [R1+0x9cd0] ;  /* 0x009cd000010c7983 */ /* 0x001ea40000300a00 */
[----:B--2---:R-:W-:Y:S02]  /*94230*/  HMMA.16816.F32.BF16 R24, R24, R12, R4 ;  /* 0x0000000c1818723c */ /* 0x004fe40000041804 */
[----:B------:R-:W3:Y:S04]  /*94240*/  LDL.LU.64 R6, [R1+0x9cc8] ;  /* 0x009cc80001067983 */ /* 0x000ee80000300a00 */
[----:B------:R-:W3:Y:S04]  /*94250*/  LDL.LU.64 R4, [R1+0x9cc0] ;  /* 0x009cc00001047983 */ /* 0x000ee80000300a00 */
[----:B------:R-:W4:Y:S11]  /*94260*/  LDL.LU.64 R12, [R1+0x9cb8] ;  /* 0x009cb800010c7983 */ /* 0x000f360000300a00 */
[----:B------:R-:W-:Y:S02]  /*94270*/  @!UPT UIADD3 URZ, URZ, URZ, URZ ;  /* 0x0000003f3f3ff290 */ /* 0x000fe4000fffe03f */
[----:B------:R0:W-:Y:S04]  /*94280*/  STL.64 [R1+0x940], R24 ;  /* 0x0009401801007387 */ /* 0x0001e80000100a00 */
[----:B------:R1:W-:Y:S04]  /*94290*/  STL.64 [R1+0x948], R26 ;  /* 0x0009481a01007387 */ /* 0x0003e80000100a00 */
[----:B0-----:R-:W3:Y:S02]  /*942a0*/  LDL.LU.64 R24, [R1+0x9cb0] ;  /* 0x009cb00001187983 */ /* 0x001ee40000300a00 */
[C---:B---3--:R-:W-:Y:S08]  /*942b0*/  HMMA.16816.F32.BF16 R20, R4.reuse, R24, R20 ;  /* 0x000000180414723c */ /* 0x048ff00000041814 */
[----:B----4-:R-:W-:Y:S11]  /*942c0*/  HMMA.16816.F32.BF16 R4, R4, R12, R8 ;  /* 0x0000000c0404723c */ /* 0x010ff60000041808 */
[----:B------:R-:W-:Y:S04]  /*942d0*/  @!UPT UIADD3 URZ, URZ, URZ, URZ ;  /* 0x0000003f3f3ff290 */ /* 0x000fe8000fffe03f */
[----:B------:R0:W-:Y:S04]  /*942e0*/  STL.64 [R1+0x930], R20 ;  /* 0x0009301401007387 */ /* 0x0001e80000100a00 */
[----:B------:R-:W-:Y:S04]  /*942f0*/  STL.64 [R1+0x938], R22 ;  /* 0x0009381601007387 */ /* 0x000fe80000100a00 */
[----:B-1----:R-:W2:Y:S01]  /*94300*/  LDL.LU.64 R26, [R1+0x9ca8] ;  /* 0x009ca800011a7983 */ /* 0x002ea20000300a00 */
[----:B0-----:R-:W-:Y:S02]  /*94310*/  IMAD.MOV.U32 R21, RZ, RZ, R24 ;  /* 0x000000ffff157224 */ /* 0x001fe400078e0018 */
[----:B------:R-:W-:-:S02]  /*94320*/  IMAD.MOV.U32 R20, RZ, RZ, R25 ;  /* 0x000000ffff147224 */ /* 0x000fc400078e0019 */
[----:B------:R-:W3:Y:S04]  /*94330*/  LDL.LU.64 R24, [R1+0x9ca0] ;  /* 0x009ca00001187983 */ /* 0x000ee80000300a00 */
[----:B------:R0:W-:Y:S04]  /*94340*/  STL.64 [R1+0x920], R4 ;  /* 0x0009200401007387 */ /* 0x0001e80000100a00 */
[----:B------:R1:W-:Y:S04]  /*94350*/  STL.64 [R1+0x928], R6 ;  /* 0x0009280601007387 */ /* 0x0003e80000100a00 */
[----:B0-----:R-:W4:Y:S04]  /*94360*/  LDL.LU R4, [R1+0x8d0] ;  /* 0x0008d00001047983 */ /* 0x001f280000300800 */
[----:B------:R-:W4:Y:S04]  /*94370*/  LDL.LU R5, [R1+0x8d4] ;  /* 0x0008d40001057983 */ /* 0x000f280000300800 */
[----:B-1----:R-:W2:Y:S04]  /*94380*/  LDL.LU R6, [R1+0x8d8] ;  /* 0x0008d80001067983 */ /* 0x002ea80000300800 */
[----:B------:R-:W2:Y:S01]  /*94390*/  LDL.LU R7, [R1+0x8dc] ;  /* 0x0008dc0001077983 */ /* 0x000ea20000300800 */
[----:B------:R-:W-:-:S02]  /*943a0*/  IMAD.MOV.U32 R23, RZ, RZ, R12 ;  /* 0x000000ffff177224 */ /* 0x000fc400078e000c */
[----:B------:R-:W-:Y:S01]  /*943b0*/  IMAD.MOV.U32 R22, RZ, RZ, R13 ;  /* 0x000000ffff167224 */ /* 0x000fe200078e000d */
[----:B--2---:R-:W-:Y:S04]  /*943c0*/  STL.64 [R1+0x9c80], R6 ;  /* 0x009c800601007387 */ /* 0x004fe80000100a00 */
[----:B----4-:R0:W-:Y:S04]  /*943d0*/  STL.64 [R1+0x9c78], R4 ;  /* 0x009c780401007387 */ /* 0x0101e80000100a00 */
[----:B0-----:R-:W2:Y:S04]  /*943e0*/  LDL.LU R4, [R1+0x8f0] ;  /* 0x0008f00001047983 */ /* 0x001ea80000300800 */
[----:B------:R-:W2:Y:S04]  /*943f0*/  LDL.LU R5, [R1+0x8f4] ;  /* 0x0008f40001057983 */ /* 0x000ea80000300800 */
[----:B------:R-:W2:Y:S04]  /*94400*/  LDL.LU R6, [R1+0x8f8] ;  /* 0x0008f80001067983 */ /* 0x000ea80000300800 */
[----:B------:R-:W2:Y:S04]  /*94410*/  LDL.LU R7, [R1+0x8fc] ;  /* 0x0008fc0001077983 */ /* 0x000ea80000300800 */
[----:B------:R-:W4:Y:S04]  /*94420*/  LDL.LU.64 R12, [R1+0x780] ;  /* 0x00078000010c7983 */ /* 0x000f280000300a00 */
[----:B------:R-:W2:Y:S04]  /*94430*/  LDL.LU R8, [R1+0x17a0] ;  /* 0x0017a00001087983 */ /* 0x000ea80000300800 */
[----:B------:R-:W2:Y:S04]  /*94440*/  LDL.LU R9, [R1+0x17a4] ;  /* 0x0017a40001097983 */ /* 0x000ea80000300800 */
[----:B------:R-:W2:Y:S04]  /*94450*/  LDL.LU R10, [R1+0x17a8] ;  /* 0x0017a800010a7983 */ /* 0x000ea80000300800 */
[----:B------:R-:W2:Y:S04]  /*94460*/  LDL.LU R11, [R1+0x17ac] ;  /* 0x0017ac00010b7983 */ /* 0x000ea80000300800 */
        /* <DEDUP_REMOVED lines=9> */
[----:B0-----:R-:W3:Y:S04]  /*94500*/  LDL.LU.64 R16, [R1+0x9c98] ;  /* 0x009c980001107983 */ /* 0x001ee80000300a00 */
[----:B------:R-:W-:Y:S04]  /*94510*/  STL.64 [R1+0x9bb0], R26 ;  /* 0x009bb01a01007387 */ /* 0x000fe80000100a00 */
[----:B------:R0:W-:Y:S04]  /*94520*/  STL.64 [R1+0x9ba8], R24 ;  /* 0x009ba81801007387 */ /* 0x0001e80000100a00 */
[----:B0-----:R-:W3:Y:S04]  /*94530*/  LDL.LU R24, [R1+0x900] ;  /* 0x0009000001187983 */ /* 0x001ee80000300800 */
[----:B------:R-:W3:Y:S04]  /*94540*/  LDL.LU R25, [R1+0x904] ;  /* 0x0009040001197983 */ /* 0x000ee80000300800 */
[----:B------:R-:W3:Y:S04]  /*94550*/  LDL.LU R26, [R1+0x908] ;  /* 0x00090800011a7983 */ /* 0x000ee80000300800 */
[----:B------:R-:W3:Y:S02]  /*94560*/  LDL.LU R27, [R1+0x90c] ;  /* 0x00090c00011b7983 */ /* 0x000ee40000300800 */
[----:B---3--:R-:W-:Y:S11]  /*94570*/  HMMA.16816.F32.BF16 R24, R20, R16, R24 ;  /* 0x000000101418723c */ /* 0x008ff60000041818 */
[----:B------:R-:W-:Y:S11]  /*94580*/  @!UPT UIADD3 URZ, URZ, URZ, URZ ;  /* 0x0000003f3f3ff290 */ /* 0x000ff6000fffe03f */
[----:B------:R-:W-:Y:S01]  /*94590*/  @!UPT UIADD3 URZ, URZ, URZ, URZ ;  /* 0x0000003f3f3ff290 */ /* 0x000fe2000fffe03f */
[----:B------:R0:W-:Y:S04]  /*945a0*/  STL.64 [R1+0x900], R24 ;  /* 0x0009001801007387 */ /* 0x0001e80000100a00 */
[----:B------:R-:W-:Y:S04]  /*945b0*/  STL.64 [R1+0x908], R26 ;  /* 0x0009081a01007387 */ /* 0x000fe80000100a00 */
[----:B------:R-:W3:Y:S01]  /*945c0*/  LDL.LU.64 R18, [R1+0x9c90] ;  /* 0x009c900001127983 */ /* 0x000ee20000300a00 */
[----:B0-----:R-:W-:Y:S02]  /*945d0*/  IMAD.MOV.U32 R25, RZ, RZ, R16 ;  /* 0x000000ffff197224 */ /* 0x001fe400078e0010 */
[----:B------:R-:W-:-:S02]  /*945e0*/  IMAD.MOV.U32 R24, RZ, RZ, R17 ;  /* 0x000000ffff187224 */ /* 0x000fc400078e0011 */
[----:B------:R-:W2:Y:S04]  /*945f0*/  LDL.LU.64 R16, [R1+0x9c88] ;  /* 0x009c880001107983 */ /* 0x000ea80000300a00 */
[----:B------:R0:W-:Y:S04]  /*94600*/  STL.64 [R1+0x9c48], R24 ;  /* 0x009c481801007387 */ /* 0x0001e80000100a00 */
[----:B0-----:R-:W3:Y:S01]  /*94610*/  LDL.LU.64 R24, [R1+0x790] ;  /* 0x0007900001187983 */ /* 0x001ee20000300a00 */
[C---:B--2---:R-:W-:Y:S11]  /*94620*/  HMMA.16816.F32.BF16 R4, R20.reuse, R16, R4 ;  /* 0x000000101404723c */ /* 0x044ff60000041804 */
[----:B------:R-:W-:Y:S11]  /*94630*/  @!UPT UIADD3 URZ, URZ, URZ, URZ ;  /* 0x0000003f3f3ff290 */ /* 0x000ff6000fffe03f */
[----:B------:R-:W-:Y:S01]  /*94640*/  @!UPT UIADD3 URZ, URZ, URZ, URZ ;  /* 0x0000003f3f3ff290 */ /* 0x000fe2000fffe03f */
[----:B------:R-:W-:Y:S04]  /*94650*/  STL.64 [R1+0x8f0], R4 ;  /* 0x0008f00401007387 */ /* 0x000fe80000100a00 */
[----:B------:R0:W-:Y:S04]  /*94660*/  STL.64 [R1+0x8f8], R6 ;  /* 0x0008f80601007387 */ /* 0x0001e80000100a00 */
[----:B0-----:R-:W4:Y:S04]  /*94670*/  LDL.LU.64 R6, [R1+0x9c80] ;  /* 0x009c800001067983 */ /* 0x001f280000300a00 */
[----:B------:R-:W4:Y:S04]  /*94680*/  LDL.LU.64 R4, [R1+0x9c78] ;  /* 0x009c780001047983 */ /* 0x000f280000300a00 */
[----:B---3--:R-:W-:Y:S04]  /*94690*/  STL.64 [R1+0x9b88], R18 ;  /* 0x009b881201007387 */ /* 0x008fe80000100a00 */
[----:B------:R0:W-:Y:S04]  /*946a0*/  STL.64 [R1+0x9b80], R16 ;  /* 0x009b801001007387 */ /* 0x0001e80000100a00 */
[----:B0-----:R-:W2:Y:S04]  /*946b0*/  LDL.LU R16, [R1+0x8e0] ;  /* 0x0008e00001107983 */ /* 0x001ea80000300800 */
[----:B------:R-:W2:Y:S04]  /*946c0*/  LDL.LU R17, [R1+0x8e4] ;  /* 0x0008e40001117983 */ /* 0x000ea80000300800 */
[----:B------:R-:W2:Y:S04]  /*946d0*/  LDL.LU R18, [R1+0x8e8] ;  /* 0x0008e80001127983 */ /* 0x000ea80000300800 */
[----:B------:R-:W2:Y:S02]  /*946e0*/  LDL.LU R19, [R1+0x8ec] ;  /* 0x0008ec0001137983 */ /* 0x000ea40000300800 */
[C---:B--2---:R-:W-:Y:S11]  /*946f0*/  HMMA.16816.F32.BF16 R16, R20.reuse, R24, R16 ;  /* 0x000000181410723c */ /* 0x044ff60000041810 */
[----:B------:R-:W-:Y:S11]  /*94700*/  @!UPT UIADD3 URZ, URZ, URZ, URZ ;  /* 0x0000003f3f3ff290 */ /* 0x000ff6000fffe03f */
[----:B------:R-:W-:Y:S01]  /*94710*/  @!UPT UIADD3 URZ, URZ, URZ, URZ ;  /* 0x0000003f3f3ff290 */ /* 0x000fe2000fffe03f */
[----:B------:R0:W-:Y:S04]  /*94720*/  STL.64 [R1+0x8e0], R16 ;  /* 0x0008e01001007387 */ /* 0x0001e80000100a00 */
[----:B------:R1:W-:Y:S01]  /*94730*/  STL.64 [R1+0x8e8], R18 ;  /* 0x0008e81201007387 */ /* 0x0003e20000100a00 */
[----:B0-----:R-:W-:Y:S02]  /*94740*/  IMAD.MOV.U32 R17, RZ, RZ, R24 ;  /* 0x000000ffff117224 */ /* 0x001fe400078e0018 */
[----:B------:R-:W-:Y:S01]  /*94750*/  IMAD.MOV.U32 R16, RZ, RZ, R25 ;  /* 0x000000ffff107224 */ /* 0x000fe200078e0019 */
[----:B------:R-:W2:Y:S04]  /*94760*/  LDL.LU R24, [R1+0x1780] ;  /* 0x0017800001187983 */ /* 0x000ea80000300800 */
[----:B------:R-:W2:Y:S04]  /*94770*/  LDL.LU R25, [R1+0x1784] ;  /* 0x0017840001197983 */ /* 0x000ea80000300800 */
[----:B------:R-:W3:Y:S04]  /*94780*/  LDL.LU R26, [R1+0x1788] ;  /* 0x00178800011a7983 */ /* 0x000ee80000300800 */
[----:B------:R-:W3:Y:S01]  /*94790*/  LDL.LU R27, [R1+0x178c] ;  /* 0x00178c00011b7983 */ /* 0x000ee20000300800 */
[----:B----4-:R-:W-:Y:S01]  /*947a0*/  HMMA.16816.F32.BF16 R4, R20, R12, R4 ;  /* 0x0000000c1404723c */ /* 0x010fe20000041804 */
[----:B-1----:R-:W-:-:S02]  /*947b0*/  IMAD.MOV.U32 R19, RZ, RZ, R12 ;  /* 0x000000ffff137224 */ /* 0x002fc400078e000c */
[----:B------:R-:W-:Y:S01]  /*947c0*/  IMAD.MOV.U32 R18, RZ, RZ, R13 ;  /* 0x000000ffff127224 */ /* 0x000fe200078e000d */
[----:B---3--:R-:W-:Y:S04]  /*947d0*/  STL.64 [R1+0x9c58], R26 ;  /* 0x009c581a01007387 */ /* 0x008fe80000100a00 */
[----:B--2---:R0:W-:Y:S04]  /*947e0*/  STL.64 [R1+0x9c50], R24 ;  /* 0x009c501801007387 */ /* 0x0041e80000100a00 */
[----:B0-----:R-:W2:Y:S04]  /*947f0*/  LDL.LU R24, [R1+0x1790] ;  /* 0x0017900001187983 */ /* 0x001ea80000300800 */
[----:B------:R-:W2:Y:S04]  /*94800*/  LDL.LU R25, [R1+0x1794] ;  /* 0x0017940001197983 */ /* 0x000ea80000300800 */
[----:B------:R-:W2:Y:S04]  /*94810*/  LDL.LU R26, [R1+0x1798] ;  /* 0x00179800011a7983 */ /* 0x000ea80000300800 */
[----:B------:R-:W2:Y:S04]  /*94820*/  LDL.LU R27, [R1+0x179c] ;  /* 0x00179c00011b7983 */ /* 0x000ea80000300800 */
[----:B------:R-:W-:Y:S04]  /*94830*/  STL.64 [R1+0x8d0], R4 ;  /* 0x0008d00401007387 */ /* 0x000fe80000100a00 */
[----:B------:R0:W-:Y:S04]  /*94840*/  STL.64 [R1+0x8d8], R6 ;  /* 0x0008d80601007387 */ /* 0x0001e80000100a00 */
[----:B0-----:R-:W3:Y:S04]  /*94850*/  LDL.LU.64 R6, [R1+0x9c70] ;  /* 0x009c700001067983 */ /* 0x001ee80000300a00 */
[----:B------:R-:W2:Y:S04]  /*94860*/  LDL.LU.64 R4, [R1+0x9c68] ;  /* 0x009c680001047983 */ /* 0x000ea80000300a00 */
[----:B------:R-:W4:Y:S02]  /*94870*/  LDL.LU.64 R12, [R1+0x9c60] ;  /* 0x009c6000010c7983 */ /* 0x000f240000300a00 */
[----:B----4-:R-:W-:Y:S01]  /*94880*/  HMMA.16816.F32.BF16 R8, R20, R12, R8 ;  /* 0x0000000c1408723c */ /* 0x010fe20000041808 */
[----:B------:R-:W-:-:S02]  /*94890*/  IMAD.MOV.U32 R28, RZ, RZ, R12 ;  /* 0x000000ffff1c7224 */ /* 0x000fc400078e000c */
[----:B------:R-:W-:Y:S11]  /*948a0*/  IMAD.MOV.U32 R3, RZ, RZ, R13 ;  /* 0x000000ffff037224 */ /* 0x000ff600078e000d */
[----:B------:R-:W-:Y:S09]  /*948b0*/  @!UPT UIADD3 URZ, URZ, URZ, URZ ;  /* 0x0000003f3f3ff290 */ /* 0x000ff2000fffe03f */
[----:B------:R0:W-:Y:S04]  /*948c0*/  STL.64 [R1+0x8c0], R8 ;  /* 0x0008c00801007387 */ /* 0x0001e80000100a00 */
[----:B------:R1:W-:Y:S04]  /*948d0*/  STL.64 [R1+0x8c8], R10 ;  /* 0x0008c80a01007387 */ /* 0x0003e80000100a00 */
[----:B0-----:R-:W4:Y:S04]  /*948e0*/  LDL.LU R8, [R1+0x1770] ;  /* 0x0017700001087983 */ /* 0x001f280000300800 */
[----:B------:R-:W4:Y:S04]  /*948f0*/  LDL.LU R9, [R1+0x1774] ;  /* 0x0017740001097983 */ /* 0x000f280000300800 */
[----:B-1----:R-:W4:Y:S04]  /*94900*/  LDL.LU R10, [R1+0x1778] ;  /* 0x00177800010a7983 */ /* 0x002f280000300800 */
[----:B------:R-:W4:Y:S04]  /*94910*/  LDL.LU R11, [R1+0x177c] ;  /* 0x00177c00010b7983 */ /* 0x000f280000300800 */
[----:B------:R-:W3:Y:S04]  /*94920*/  LDL R14, [R1+0x6e8] ;  /* 0x0006e800010e7983 */ /* 0x000ee80000100800 */
[----:B------:R-:W3:Y:S04]  /*94930*/  LDL R15, [R1+0x6ec] ;  /* 0x0006ec00010f7983 */ /* 0x000ee80000100800 */
[----:B------:R-:W4:Y:S04]  /*94940*/  LDL R12, [R1+0x6e0] ;  /* 0x0006e000010c7983 */ /* 0x000f280000100800 */
[----:B------:R-:W4:Y:S01]  /*94950*/  LDL R13, [R1+0x6e4] ;  /* 0x0006e400010d7983 */ /* 0x000f220000100800 */
[C---:B--2---:R-:W-:Y:S03]  /*94960*/  HMMA.16816.F32.BF16 R24, R20.reuse, R4, R24 ;  /* 0x000000041418723c */ /* 0x044fe60000041818 */
[----:B---3--:R-:W-:Y:S04]  /*94970*/  STL.64 [R1+0x9a90], R14 ;  /* 0x009a900e01007387 */ /* 0x008fe80000100a00 */
[----:B----4-:R0:W-:Y:S04]  /*94980*/  STL.64 [R1+0x9a88], R12 ;  /* 0x009a880c01007387 */ /* 0x0101e80000100a00 */
        /* <DEDUP_REMOVED lines=13> */
[----:B------:R-:W3:Y:S04]  /*94a60*/  LDL.LU.64 R24, [R1+0x9c50] ;  /* 0x009c500001187983 */ /* 0x000ee80000300a00 */
[----:B------:R-:W-:Y:S04]  /*94a70*/  STL.64 [R1+0x9b30], R6 ;  /* 0x009b300601007387 */ /* 0x000fe80000100a00 */
[----:B------:R0:W-:Y:S04]  /*94a80*/  STL.64 [R1+0x9b28], R4 ;  /* 0x009b280401007387 */ /* 0x0001e80000100a00 */
        /* <DEDUP_REMOVED lines=8> */
[----:B------:R-:W4:Y:S04]  /*94b10*/  LDL.LU R4, [R1+0x15f0] ;  /* 0x0015f00001047983 */ /* 0x000f280000300800 */
[----:B------:R-:W4:Y:S04]  /*94b20*/  LDL.LU R5, [R1+0x15f4] ;  /* 0x0015f40001057983 */ /* 0x000f280000300800 */
[----:B------:R-:W2:Y:S04]  /*94b30*/  LDL.LU R6, [R1+0x15f8] ;  /* 0x0015f80001067983 */ /* 0x000ea80000300800 */
[----:B------:R-:W2:Y:S04]  /*94b40*/  LDL.LU R7, [R1+0x15fc] ;  /* 0x0015fc0001077983 */ /* 0x000ea80000300800 */
[----:B--2---:R-:W-:Y:S04]  /*94b50*/  STL.64 [R1+0x9b40], R6 ;  /* 0x009b400601007387 */ /* 0x004fe80000100a00 */
[----:B----4-:R0:W-:Y:S02]  /*94b60*/  STL.64 [R1+0x9b38], R4 ;  /* 0x009b380401007387 */ /* 0x0101e40000100a00 */
[----:B0-----:R-:W-:-:S02]  /*94b70*/  IMAD.MOV.U32 R4, RZ, RZ, R19 ;  /* 0x000000ffff047224 */ /* 0x001fc400078e0013 */
[----:B------:R-:W-:-:S05]  /*94b80*/  IMAD.MOV.U32 R5, RZ, RZ, R18 ;  /* 0x000000ffff057224 */ /* 0x000fca00078e0012 */
[----:B------:R0:W-:Y:S04]  /*94b90*/  STL.64 [R1+0x9b58], R4 ;  /* 0x009b580401007387 */ /* 0x0001e80000100a00 */
[----:B0-----:R-:W2:Y:S02]  /*94ba0*/  LDL.LU.64 R4, [R1+0x740] ;  /* 0x0007400001047983 */ /* 0x001ea40000300a00 */
[----:B--2---:R-:W-:Y:S11]  /*94bb0*/  HMMA.16816.F32.BF16 R8, R20, R4, R8 ;  /* 0x000000041408723c */ /* 0x004ff60000041808 */
[----:B------:R-:W-:Y:S11]  /*94bc0*/  @!UPT UIADD3 URZ, URZ, URZ, URZ ;  /* 0x0000003f3f3ff290 */ /* 0x000ff6000fffe03f */
[----:B------:R-:W-:Y:S01]  /*94bd0*/  @!UPT UIADD3 URZ, URZ, URZ, URZ ;  /* 0x0000003f3f3ff290 */ /* 0x000fe2000fffe03f */
[----:B------:R0:W-:Y:S04]  /*94be0*/  STL.64 [R1+0x890], R8 ;  /* 0x0008900801007387 */ /* 0x0001e80000100a00 */
[----:B------:R1:W-:Y:S04]  /*94bf0*/  STL.64 [R1+0x898], R10 ;  /* 0x0008980a01007387 */ /* 0x0003e80000100a00 */
[----:B0-----:R-:W2:Y:S01]  /*94c00*/  LDL.LU.64 R8, [R1+0x9c40] ;  /* 0x009c400001087983 */ /* 0x001ea20000300a00 */
[----:B-1----:R-:W-:Y:S02]  /*94c10*/  IMAD.MOV.U32 R11, RZ, RZ, R4 ;  /* 0x000000ffff0b7224 */ /* 0x002fe400078e0004 */
[----:B------:R-:W-:-:S02]  /*94c20*/  IMAD.MOV.U32 R10, RZ, RZ, R5 ;  /* 0x000000ffff0a7224 */ /* 0x000fc400078e0005 */
[----:B--2---:R-:W-:Y:S07]  /*94c30*/  HMMA.16816.F32.BF16 R4, R20, R8, R12 ;  /* 0x000000081404723c */ /* 0x004fee000004180c */
[----:B------:R-:W-:Y:S02]  /*94c40*/  IMAD.MOV.U32 R13, RZ, RZ, R22 ;  /* 0x000000ffff0d7224 */ /* 0x000fe400078e0016 */
[----:B------:R-:W-:Y:S02]  /*94c50*/  IMAD.MOV.U32 R12, RZ, RZ, R23 ;  /* 0x000000ffff0c7224 */ /* 0x000fe400078e0017 */
[----:B------:R-:W-:-:S02]  /*94c60*/  IMAD.MOV.U32 R15, RZ, RZ, R20 ;  /* 0x000000ffff0f7224 */ /* 0x000fc400078e0014 */
[----:B------:R-:W-:-:S10]  /*94c70*/  IMAD.MOV.U32 R14, RZ, RZ, R21 ;  /* 0x000000ffff0e7224 */ /* 0x000fd400078e0015 */
[----:B------:R0:W-:Y:S04]  /*94c80*/  STL.64 [R1+0x880], R4 ;  /* 0x0008800401007387 */ /* 0x0001e80000100a00 */
[----:B------:R-:W-:Y:S04]  /*94c90*/  STL.64 [R1+0x888], R6 ;  /* 0x0008880601007387 */ /* 0x000fe80000100a00 */
[----:B------:R-:W2:Y:S01]  /*94ca0*/  LDL.LU.64 R22, [R1+0x9c38] ;  /* 0x009c380001167983 */ /* 0x000ea20000300a00 */
[----:B0-----:R-:W-:-:S03]  /*94cb0*/  IMAD.MOV.U32 R4, RZ, RZ, R17 ;  /* 0x000000ffff047224 */ /* 0x001fc600078e0011 */
[----:B------:R-:W4:Y:S01]  /*94cc0*/  LDL.LU.64 R20, [R1+0x9c30] ;  /* 0x009c300001147983 */ /* 0x000f220000300a00 */
[----:B------:R-:W-:-:S05]  /*94cd0*/  IMAD.MOV.U32 R5, RZ, RZ, R16 ;  /* 0x000000ffff057224 */ /* 0x000fca00078e0010 */
[----:B------:R0:W-:Y:S04]  /*94ce0*/  STL.64 [R1+0x9b78], R4 ;  /* 0x009b780401007387 */ /* 0x0001e80000100a00 */
[----:B0-----:R-:W4:Y:S04]  /*94cf0*/  LDL.LU R4, [R1+0x1660] ;  /* 0x0016600001047983 */ /* 0x001f280000300800 */
[----:B------:R-:W4:Y:S04]  /*94d00*/  LDL.LU R5, [R1+0x1664] ;  /* 0x0016640001057983 */ /* 0x000f280000300800 */
[----:B------:R-:W4:Y:S04]  /*94d10*/  LDL.LU R6, [R1+0x1668] ;  /* 0x0016680001067983 */ /* 0x000f280000300800 */
[----:B------:R-:W4:Y:S01]  /*94d20*/  LDL.LU R7, [R1+0x166c] ;  /* 0x00166c0001077983 */ /* 0x000f220000300800 */
[----:B---3--:R-:W-:-:S02]  /*94d30*/  IMAD.MOV.U32 R16, RZ, RZ, R25 ;  /* 0x000000ffff107224 */ /* 0x008fc400078e0019 */
[----:B------:R-:W-:Y:S02]  /*94d40*/  IMAD.MOV.U32 R17, RZ, RZ, R24 ;  /* 0x000000ffff117224 */ /* 0x000fe400078e0018 */
[----:B--2---:R-:W-:Y:S02]  /*94d50*/  IMAD.MOV.U32 R24, RZ, RZ, R23 ;  /* 0x000000ffff187224 */ /* 0x004fe400078e0017 */
[----:B------:R-:W-:Y:S01]  /*94d60*/  IMAD.MOV.U32 R25, RZ, RZ, R22 ;  /* 0x000000ffff197224 */ /* 0x000fe200078e0016 */
[----:B----4-:R-:W-:Y:S04]  /*94d70*/  STL.64 [R1+0x9b98], R6 ;  /* 0x009b980601007387 */ /* 0x010fe80000100a00 */
[----:B------:R-:W-:Y:S04]  /*94d80*/  STL.64 [R1+0x9b90], R4 ;  /* 0x009b900401007387 */ /* 0x000fe80000100a00 */
[----:B------:R-:W-:Y:S04]  /*94d90*/  STL.64 [R1+0x9bc8], R24 ;  /* 0x009bc81801007387 */ /* 0x000fe80000100a00 */
[----:B------:R0:W-:Y:S04]  /*94da0*/  STL.64 [R1+0x9ba0], R16 ;  /* 0x009ba01001007387 */ /* 0x0001e80000100a00 */
[----:B0-----:R-:W2:Y:S04]  /*94db0*/  LDL.LU R16, [R1+0x1680] ;  /* 0x0016800001107983 */ /* 0x001ea80000300800 */
[----:B------:R-:W2:Y:S04]  /*94dc0*/  LDL.LU R17, [R1+0x1684] ;  /* 0x0016840001117983 */ /* 0x000ea80000300800 */
[----:B------:R-:W3:Y:S04]  /*94dd0*/  LDL.LU R18, [R1+0x1688] ;  /* 0x0016880001127983 */ /* 0x000ee80000300800 */
[----:B------:R-:W3:Y:S01]  /*94de0*/  LDL.LU R19, [R1+0x168c] ;  /* 0x00168c0001137983 */ /* 0x000ee20000300800 */
[----:B------:R-:W-:-:S02]  /*94df0*/  IMAD.MOV.U32 R24, RZ, RZ, R21 ;  /* 0x000000ffff187224 */ /* 0x000fc400078e0015 */
[----:B------:R-:W-:-:S05]  /*94e00*/  IMAD.MOV.U32 R25, RZ, RZ, R20 ;  /* 0x000000ffff197224 */ /* 0x000fca00078e0014 */
[----:B------:R-:W-:Y:S04]  /*94e10*/  STL.64 [R1+0x9bf0], R24 ;  /* 0x009bf01801007387 */ /* 0x000fe80000100a00 */
[----:B------:R-:W4:Y:S01]  /*94e20*/  LDL.LU.64 R20, [R1+0x720] ;  /* 0x0007200001147983 */ /* 0x000f220000300a00 */
[----:B------:R-:W-:Y:S02]  /*94e30*/  IMAD.MOV.U32 R26, RZ, RZ, R13 ;  /* 0x000000ffff1a7224 */ /* 0x000fe400078e000d */
[----:B------:R-:W-:Y:S01]  /*94e40*/  IMAD.MOV.U32 R27, RZ, RZ, R12 ;  /* 0x000000ffff1b7224 */ /* 0x000fe200078e000c */
[----:B---3--:R-:W-:Y:S04]  /*94e50*/  STL.64 [R1+0x9bc0], R18 ;  /* 0x009bc01201007387 */ /* 0x008fe80000100a00 */
[----:B--2---:R0:W-:Y:S04]  /*94e60*/  STL.64 [R1+0x9bb8], R16 ;  /* 0x009bb81001007387 */ /* 0x0041e80000100a00 */
[----:B0-----:R-:W2:Y:S04]  /*94e70*/  LDL.LU R16, [R1+0x1690] ;  /* 0x0016900001107983 */ /* 0x001ea80000300800 */
[----:B------:R-:W2:Y:S04]  /*94e80*/  LDL.LU R17, [R1+0x1694] ;  /* 0x0016940001117983 */ /* 0x000ea80000300800 */
[----:B------:R-:W3:Y:S04]  /*94e90*/  LDL.LU R18, [R1+0x1698] ;  /* 0x0016980001127983 */ /* 0x000ee80000300800 */
[----:B------:R-:W3:Y:S04]  /*94ea0*/  LDL.LU R19, [R1+0x169c] ;  /* 0x00169c0001137983 */ /* 0x000ee80000300800 */
[----:B------:R-:W2:Y:S04]  /*94eb0*/  LDL.LU.64 R12, [R1+0x6f0] ;  /* 0x0006f000010c7983 */ /* 0x000ea80000300a00 */
[----:B--2---:R0:W-:Y:S04]  /*94ec0*/  STL.64 [R1+0x9c08], R12 ;  /* 0x009c080c01007387 */ /* 0x0041e80000100a00 */
[----:B0-----:R-:W2:Y:S01]  /*94ed0*/  LDL.LU.64 R12, [R1+0x700] ;  /* 0x00070000010c7983 */ /* 0x001ea20000300a00 */
[----:B------:R-:W-:-:S02]  /*94ee0*/  IMAD.MOV.U32 R25, RZ, RZ, R14 ;  /* 0x000000ffff197224 */ /* 0x000fc400078e000e */
[----:B------:R-:W-:Y:S01]  /*94ef0*/  IMAD.MOV.U32 R24, RZ, RZ, R15 ;  /* 0x000000ffff187224 */ /* 0x000fe200078e000f */
[----:B--2---:R0:W-:Y:S04]  /*94f00*/  STL.64 [R1+0x9c10], R12 ;  /* 0x009c100c01007387 */ /* 0x0041e80000100a00 */
[----:B0-----:R-:W2:Y:S04]  /*94f10*/  LDL.LU R12, [R1+0x1740] ;  /* 0x00174000010c7983 */ /* 0x001ea80000300800 */
[----:B------:R-:W2:Y:S04]  /*94f20*/  LDL.LU R13, [R1+0x1744] ;  /* 0x00174400010d7983 */ /* 0x000ea80000300800 */
[----:B------:R-:W2:Y:S04]  /*94f30*/  LDL.LU R14, [R1+0x1748] ;  /* 0x00174800010e7983 */ /* 0x000ea80000300800 */
[----:B------:R-:W2:Y:S04]  /*94f40*/  LDL.LU R15, [R1+0x174c] ;  /* 0x00174c00010f7983 */ /* 0x000ea80000300800 */
[----:B--2---:R-:W-:Y:S04]  /*94f50*/  STL.64 [R1+0x9c28], R14 ;  /* 0x009c280e01007387 */ /* 0x004fe80000100a00 */
[----:B------:R0:W-:Y:S04]  /*94f60*/  STL.64 [R1+0x9c20], R12 ;  /* 0x009c200c01007387 */ /* 0x0001e80000100a00 */
[----:B0-----:R-:W4:Y:S04]  /*94f70*/  LDL.LU R12, [R1+0x1750] ;  /* 0x00175000010c7983 */ /* 0x001f280000300800 */
[----:B------:R-:W4:Y:S04]  /*94f80*/  LDL.LU R13, [R1+0x1754] ;  /* 0x00175400010d7983 */ /* 0x000f280000300800 */
[----:B------:R-:W4:Y:S04]  /*94f90*/  LDL.LU R14, [R1+0x1758] ;  /* 0x00175800010e7983 */ /* 0x000f280000300800 */
[----:B------:R-:W4:Y:S04]  /*94fa0*/  LDL.LU R15, [R1+0x175c] ;  /* 0x00175c00010f7983 */ /* 0x000f280000300800 */
[----:B---3--:R-:W-:Y:S04]  /*94fb0*/  STL.64 [R1+0x9bd8], R18 ;  /* 0x009bd81201007387 */ /* 0x008fe80000100a00 */
[----:B------:R0:W-:Y:S04]  /*94fc0*/  STL.64 [R1+0x9bd0], R16 ;  /* 0x009bd01001007387 */ /* 0x0001e80000100a00 */
[----:B0-----:R-:W2:Y:S04]  /*94fd0*/  LDL.LU R16, [R1+0x16a0] ;  /* 0x0016a00001107983 */ /* 0x001ea80000300800 */
[----:B------:R-:W2:Y:S04]  /*94fe0*/  LDL.LU R17, [R1+0x16a4] ;  /* 0x0016a40001117983 */ /* 0x000ea80000300800 */
[----:B------:R-:W3:Y:S04]  /*94ff0*/  LDL.LU R18, [R1+0x16a8] ;  /* 0x0016a80001127983 */ /* 0x000ee80000300800 */
[----:B------:R-:W3:Y:S01]  /*95000*/  LDL.LU R19, [R1+0x16ac] ;  /* 0x0016ac0001137983 */ /* 0x000ee20000300800 */
[----:B----4-:R-:W-:Y:S03]  /*95010*/  HMMA.16816.F32.BF16 R12, R24, R20, R12 ;  /* 0x00000014180c723c */ /* 0x010fe6000004180c */
        /* <DEDUP_REMOVED lines=11> */
[----:B------:R-:W-:Y:S04]  /*950d0*/  STL.64 [R1+0x870], R12 ;  /* 0x0008700c01007387 */ /* 0x000fe80000100a00 */
[----:B------:R1:W-:Y:S01]  /*950e0*/  STL.64 [R1+0x878], R14 ;  /* 0x0008780e01007387 */ /* 0x0003e20000100a00 */
[----:B0-----:R-:W-:-:S02]  /*950f0*/  IMAD.MOV.U32 R9, RZ, RZ, R20 ;  /* 0x000000ffff097224 */ /* 0x001fc400078e0014 */
[----:B------:R-:W-:Y:S01]  /*95100*/  IMAD.MOV.U32 R8, RZ, RZ, R21 ;  /* 0x000000ffff087224 */ /* 0x000fe200078e0015 */
[----:B-1----:R-:W4:Y:S04]  /*95110*/  LDL.LU.64 R14, [R1+0x9c28] ;  /* 0x009c2800010e7983 */ /* 0x002f280000300a00 */
[----:B------:R-:W4:Y:S04]  /*95120*/  LDL.LU.64 R12, [R1+0x9c20] ;  /* 0x009c2000010c7983 */ /* 0x000f280000300a00 */
[----:B------:R-:W4:Y:S04]  /*95130*/  LDL.LU.64 R20, [R1+0x9c18] ;  /* 0x009c180001147983 */ /* 0x000f280000300a00 */
[----:B------:R-:W-:Y:S04]  /*95140*/  STL.64 [R1+0x9b50], R10 ;  /* 0x009b500a01007387 */ /* 0x000fe80000100a00 */
[----:B------:R0:W-:Y:S04]  /*95150*/  STL.64 [R1+0x9b48], R8 ;  /* 0x009b480801007387 */ /* 0x0001e80000100a00 */
[----:B0-----:R-:W2:Y:S04]  /*95160*/  LDL.LU R8, [R1+0x1600] ;  /* 0x0016000001087983 */ /* 0x001ea80000300800 */
[----:B------:R-:W2:Y:S04]  /*95170*/  LDL.LU R9, [R1+0x1604] ;  /* 0x0016040001097983 */ /* 0x000ea80000300800 */
[----:B------:R-:W2:Y:S04]  /*95180*/  LDL.LU R10, [R1+0x1608] ;  /* 0x00160800010a7983 */ /* 0x000ea80000300800 */
[----:B------:R-:W2:Y:S01]  /*95190*/  LDL.LU R11, [R1+0x160c] ;  /* 0x00160c00010b7983 */ /* 0x000ea20000300800 */
[C---:B----4-:R-:W-:Y:S03]  /*951a0*/  HMMA.16816.F32.BF16 R12, R24.reuse, R20, R12 ;  /* 0x00000014180c723c */ /* 0x050fe6000004180c */
[----:B--2---:R-:W-:Y:S04]  /*951b0*/  STL.64 [R1+0x9b68], R10 ;  /* 0x009b680a01007387 */ /* 0x004fe80000100a00 */
[----:B------:R0:W-:Y:S04]  /*951c0*/  STL.64 [R1+0x9b60], R8 ;  /* 0x009b600801007387 */ /* 0x0001e80000100a00 */
[----:B0-----:R-:W2:Y:S04]  /*951d0*/  LDL.LU R8, [R1+0x1610] ;  /* 0x0016100001087983 */ /* 0x001ea80000300800 */
[----:B------:R-:W2:Y:S04]  /*951e0*/  LDL.LU R9, [R1+0x1614] ;  /* 0x0016140001097983 */ /* 0x000ea80000300800 */
[----:B------:R-:W2:Y:S04]  /*951f0*/  LDL.LU R10, [R1+0x1618] ;  /* 0x00161800010a7983 */ /* 0x000ea80000300800 */
[----:B------:R-:W2:Y:S04]  /*95200*/  LDL.LU R11, [R1+0x161c] ;  /* 0x00161c00010b7983 */ /* 0x000ea80000300800 */
[----:B------:R0:W-:Y:S04]  /*95210*/  STL.64 [R1+0x860], R12 ;  /* 0x0008600c01007387 */ /* 0x0001e80000100a00 */
[----:B------:R-:W-:Y:S04]  /*95220*/  STL.64 [R1+0x868], R14 ;  /* 0x0008680e01007387 */ /* 0x000fe80000100a00 */
[----:B0-----:R-:W4:Y:S04]  /*95230*/  LDL.LU.64 R12, [R1+0x9c10] ;  /* 0x009c1000010c7983 */ /* 0x001f280000300a00 */
        /* <DEDUP_REMOVED lines=8> */
[----:B------:R0:W-:Y:S04]  /*952c0*/  STL.64 [R1+0x850], R20 ;  /* 0x0008501401007387 */ /* 0x0001e80000100a00 */
[----:B------:R1:W-:Y:S01]  /*952d0*/  STL.64 [R1+0x858], R22 ;  /* 0x0008581601007387 */ /* 0x0003e20000100a00 */
[----:B0-----:R-:W-:Y:S02]  /*952e0*/  IMAD.MOV.U32 R21, RZ, RZ, R12 ;  /* 0x000000ffff157224 */ /* 0x001fe400078e000c */
[----:B------:R-:W-:Y:S02]  /*952f0*/  IMAD.MOV.U32 R20, RZ, RZ, R13 ;  /* 0x000000ffff147224 */ /* 0x000fe400078e000d */
[----:B------:R-:W4:Y:S02]  /*95300*/  LDL.LU.64 R12, [R1+0x9c08] ;  /* 0x009c0800010c7983 */ /* 0x000f240000300a00 */
[----:B----4-:R-:W-:Y:S02]  /*95310*/  HMMA.16816.F32.BF16 R24, R24, R12, R16 ;  /* 0x0000000c1818723c */ /* 0x010fe40000041810 */
[----:B------:R-:W4:Y:S04]  /*95320*/  LDL.LU.64 R18, [R1+0x9c00] ;  /* 0x009c000001127983 */ /* 0x000f280000300a00 */
[----:B------:R-:W4:Y:S01]  /*95330*/  LDL.LU.64 R16, [R1+0x9bf8] ;  /* 0x009bf80001107983 */ /* 0x000f220000300a00 */
[----:B-1----:R-:W-:-:S02]  /*95340*/  IMAD.MOV.U32 R23, RZ, RZ, R12 ;  /* 0x000000ffff177224 */ /* 0x002fc400078e000c */
[----:B------:R-:W-:Y:S11]  /*95350*/  IMAD.MOV.U32 R22, RZ, RZ, R13 ;  /* 0x000000ffff167224 */ /* 0x000ff600078e000d */
[----:B------:R-:W-:Y:S03]  /*95360*/  @!UPT UIADD3 URZ, URZ, URZ, URZ ;  /* 0x0000003f3f3ff290 */ /* 0x000fe6000fffe03f */
[----:B------:R0:W-:Y:S04]  /*95370*/  STL.64 [R1+0x840], R24 ;  /* 0x0008401801007387 */ /* 0x0001e80000100a00 */
[----:B------:R4:W-:Y:S04]  /*95380*/  STL.64 [R1+0x848], R26 ;  /* 0x0008481a01007387 */ /* 0x0009e80000100a00 */
[----:B0-----:R-:W4:Y:S04]  /*95390*/  LDL.LU.64 R24, [R1+0x9bf0] ;  /* 0x009bf00001187983 */ /* 0x001f280000300a00 */
[----:B------:R-:W4:Y:S04]  /*953a0*/  LDL.LU.64 R14, [R1+0x9be8] ;  /* 0x009be800010e7983 */ /* 0x000f280000300a00 */
[----:B------:R-:W4:Y:S02]  /*953b0*/  LDL.LU.64 R12, [R1+0x9be0] ;  /* 0x009be000010c7983 */ /* 0x000f240000300a00 */
[C---:B----4-:R-:W-:Y:S02]  /*953c0*/  HMMA.16816.F32.BF16 R24, R12.reuse, R24, R16 ;  /* 0x000000180c18723c */ /* 0x050fe40000041810 */
[----:B------:R-:W4:Y:S04]  /*953d0*/  LDL.LU.64 R18, [R1+0x9bd8] ;  /* 0x009bd80001127983 */ /* 0x000f280000300a00 */
[----:B------:R-:W4:Y:S11]  /*953e0*/  LDL.LU.64 R16, [R1+0x9bd0] ;  /* 0x009bd00001107983 */ /* 0x000f360000300a00 */
[----:B------:R-:W-:Y:S06]  /*953f0*/  @!UPT UIADD3 URZ, URZ, URZ, URZ ;  /* 0x0000003f3f3ff290 */ /* 0x000fec000fffe03f */
[----:B------:R0:W-:Y:S04]  /*95400*/  STL.64 [R1+0x830], R24 ;  /* 0x0008301801007387 */ /* 0x0001e80000100a00 */
[----:B------:R4:W-:Y:S04]  /*95410*/  STL.64 [R1+0x838], R26 ;  /* 0x0008381a01007387 */ /* 0x0009e80000100a00 */
[----:B0-----:R-:W4:Y:S02]  /*95420*/  LDL.LU.64 R24, [R1+0x9bc8] ;  /* 0x009bc80001187983 */ /* 0x001f240000300a00 */
[C---:B----4-:R-:W-:Y:S02]  /*95430*/  HMMA.16816.F32.BF16 R24, R12.reuse, R24, R16 ;  /* 0x000000180c18723c */ /* 0x050fe40000041810 */
[----:B------:R-:W4:Y:S04]  /*95440*/  LDL.LU.64 R18, [R1+0x9bc0] ;  /* 0x009bc00001127983 */ /* 0x000f280000300a00 */
[----:B------:R-:W4:Y:S11]  /*95450*/  LDL.LU.64 R16, [R1+0x9bb8] ;  /* 0x009bb80001107983 */ /* 0x000f360000300a00 */
[----:B------:R-:W-:Y:S06]  /*95460*/  @!UPT UIADD3 URZ, URZ, URZ, URZ ;  /* 0x0000003f3f3ff290 */ /* 0x000fec000fffe03f */
[----:B------:R-:W-:Y:S04]  /*95470*/  STL.64 [R1+0x820], R24 ;  /* 0x0008201801007387 */ /* 0x000fe80000100a00 */
[----:B------:R0:W-:Y:S04]  /*95480*/  STL.64 [R1+0x828], R26 ;  /* 0x0008281a01007387 */ /* 0x0001e80000100a00 */
[----:B0-----:R-:W2:Y:S04]  /*95490*/  LDL.LU.64 R26, [R1+0x9bb0] ;  /* 0x009bb000011a7983 */ /* 0x001ea80000300a00 */
[----:B------:R-:W4:Y:S02]  /*954a0*/  LDL.LU.64 R24, [R1+0x9ba8] ;  /* 0x009ba80001187983 */ /* 0x000f240000300a00 */
[C---:B----4-:R-:W-:Y:S11]  /*954b0*/  HMMA.16816.F32.BF16 R16, R12.reuse, R24, R16 ;  /* 0x000000180c10723c */ /* 0x050ff60000041810 */
[----:B------:R-:W-:Y:S11]  /*954c0*/  @!UPT UIADD3 URZ, URZ, URZ, URZ ;  /* 0x0000003f3f3ff290 */ /* 0x000ff6000fffe03f */
[----:B------:R-:W-:Y:S01]  /*954d0*/  @!UPT UIADD3 URZ, URZ, URZ, URZ ;  /* 0x0000003f3f3ff290 */ /* 0x000fe2000fffe03f */
[----:B------:R0:W-:Y:S04]  /*954e0*/  STL.64 [R1+0x810], R16 ;  /* 0x0008101001007387 */ /* 0x0001e80000100a00 */
[----:B------:R-:W-:Y:S04]  /*954f0*/  STL.64 [R1+0x818], R18 ;  /* 0x0008181201007387 */ /* 0x000fe80000100a00 */
[----:B0-----:R-:W3:Y:S04]  /*95500*/  LDL.LU.64 R16, [R1+0x9ba0] ;  /* 0x009ba00001107983 */ /* 0x001ee80000300a00 */
[----:B--2---:R0:W-:Y:S04]  /*95510*/  STL.64 [R1+0x9a80], R26 ;  /* 0x009a801a01007387 */ /* 0x0041e80000100a00 */
[----:B------:R-:W2:Y:S04]  /*95520*/  LDL.LU R24, [R1+0x15e0] ;  /* 0x0015e00001187983 */ /* 0x000ea80000300800 */
[----:B------:R-:W2:Y:S04]  /*95530*/  LDL.LU R25, [R1+0x15e4] ;  /* 0x0015e40001197983 */ /* 0x000ea80000300800 */
[----:B0-----:R-:W2:Y:S04]  /*95540*/  LDL.LU R26, [R1+0x15e8] ;  /* 0x0015e800011a7983 */ /* 0x001ea80000300800 */
[----:B------:R-:W2:Y:S01]  /*95550*/  LDL.LU R27, [R1+0x15ec] ;  /* 0x0015ec00011b7983 */ /* 0x000ea20000300800 */
[C---:B---3--:R-:W-:Y:S03]  /*95560*/  HMMA.16816.F32.BF16 R16, R12.reuse, R16, R4 ;  /* 0x000000100c10723c */ /* 0x048fe60000041804 */
[----:B------:R-:W3:Y:S04]  /*95570*/  LDL.LU.64 R6, [R1+0x9b98] ;  /* 0x009b980001067983 */ /* 0x000ee80000300a00 */
[----:B------:R-:W3:Y:S11]  /*95580*/  LDL.LU.64 R4, [R1+0x9b90] ;  /* 0x009b900001047983 */ /* 0x000ef60000300a00 */
[----:B------:R-:W-:Y:S05]  /*95590*/  @!UPT UIADD3 URZ, URZ, URZ, URZ ;  /* 0x0000003f3f3ff290 */ /* 0x000fea000fffe03f */
[----:B------:R-:W-:Y:S04]  /*955a0*/  STL.64 [R1+0x800], R16 ;  /* 0x0008001001007387 */ /* 0x000fe80000100a00 */
[----:B------:R0:W-:Y:S04]  /*955b0*/  STL.64 [R1+0x808], R18 ;  /* 0x0008081201007387 */ /* 0x0001e80000100a00 */
[----:B0-----:R-:W4:Y:S04]  /*955c0*/  LDL.LU.64 R18, [R1+0x9b88] ;  /* 0x009b880001127983 */ /* 0x001f280000300a00 */
[----:B------:R-:W3:Y:S02]  /*955d0*/  LDL.LU.64 R16, [R1+0x9b80] ;  /* 0x009b800001107983 */ /* 0x000ee40000300a00 */
[C---:B---3--:R-:W-:Y:S11]  /*955e0*/  HMMA.16816.F32.BF16 R4, R12.reuse, R16, R4 ;  /* 0x000000100c04723c */ /* 0x048ff60000041804 */
[----:B------:R-:W-:Y:S11]  /*955f0*/  @!UPT UIADD3 URZ, URZ, URZ, URZ ;  /* 0x0000003f3f3ff290 */ /* 0x000ff6000fffe03f */
[----:B------:R-:W-:Y:S01]  /*95600*/  @!UPT UIADD3 URZ, URZ, URZ, URZ ;  /* 0x0000003f3f3ff290 */ /* 0x000fe2000fffe03f */
[----:B------:R0:W-:Y:S04]  /*95610*/  STL.64 [R1+0x7f0], R4 ;  /* 0x0007f00401007387 */ /* 0x0001e80000100a00 */
[----:B------:R1:W-:Y:S04]  /*95620*/  STL.64 [R1+0x7f8], R6 ;  /* 0x0007f80601007387 */ /* 0x0003e80000100a00 */
[----:B0-----:R-:W1:Y:S01]  /*95630*/  LDL.LU.64 R4, [R1+0x9b78] ;  /* 0x009b780001047983 */ /* 0x001e620000300a00 */
[----:B------:R-:W-:Y:S02]  /*95640*/  IMAD.MOV.U32 R16, RZ, RZ, R28 ;  /* 0x000000ffff107224 */ /* 0x000fe400078e001c */
[----:B------:R-:W-:Y:S01]  /*95650*/  IMAD.MOV.U32 R17, RZ, RZ, R3 ;  /* 0x000000ffff117224 */ /* 0x000fe200078e0003 */
[----:B----4-:R-:W-:Y:S04]  /*95660*/  STL.64 [R1+0x9a68], R18 ;  /* 0x009a681201007387 */ /* 0x010fe80000100a00 */
[----:B------:R-:W3:Y:S04]  /*95670*/  LDL.LU R28, [R1+0x9b74] ;  /* 0x009b7400011c7983 */ /* 0x000ee80000300800 */
[----:B------:R-:W4:Y:S01]  /*95680*/  LDL.LU R3, [R1+0x9b70] ;  /* 0x009b700001037983 */ /* 0x000f220000300800 */
[C---:B-1----:R-:W-:Y:S03]  /*95690*/  HMMA.16816.F32.BF16 R4, R12.reuse, R4, R8 ;  /* 0x000000040c04723c */ /* 0x042fe60000041808 */
[----:B------:R-:W2:Y:S04]  /*956a0*/  LDL.LU.64 R10, [R1+0x9b68] ;  /* 0x009b6800010a7983 */ /* 0x000ea80000300a00 */
[----:B------:R-:W2:Y:S11]  /*956b0*/  LDL.LU.64 R8, [R1+0x9b60] ;  /* 0x009b600001087983 */ /* 0x000eb60000300a00 */
[----:B------:R-:W-:Y:S05]  /*956c0*/  @!UPT UIADD3 URZ, URZ, URZ, URZ ;  /* 0x0000003f3f3ff290 */ /* 0x000fea000fffe03f */
        /* <DEDUP_REMOVED lines=9> */
[----:B0-----:R-:W2:Y:S04]  /*95760*/  LDL.LU.64 R6, [R1+0x9b40] ;  /* 0x009b400001067983 */ /* 0x001ea80000300a00 */
[----:B------:R-:W2:Y:S02]  /*95770*/  LDL.LU.64 R4, [R1+0x9b38] ;  /* 0x009b380001047983 */ /* 0x000ea40000300a00 */
[C---:B--2---:R-:W-:Y:S02]  /*95780*/  HMMA.16816.F32.BF16 R16, R12.reuse, R16, R4 ;  /* 0x000000100c10723c */ /* 0x044fe40000041804 */
[----:B------:R-:W2:Y:S04]  /*95790*/  LDL.LU.64 R6, [R1+0x9b30] ;  /* 0x009b300001067983 */ /* 0x000ea80000300a00 */
[----:B------:R-:W2:Y:S11]  /*957a0*/  LDL.LU.64 R4, [R1+0x9b28] ;  /* 0x009b280001047983 */ /* 0x000eb60000300a00 */
[----:B------:R-:W-:Y:S06]  /*957b0*/  @!UPT UIADD3 URZ, URZ, URZ, URZ ;  /* 0x0000003f3f3ff290 */ /* 0x000fec000fffe03f */
[----:B------:R0:W-:Y:S04]  /*957c0*/  STL.64 [R1+0x350], R16 ;  /* 0x0003501001007387 */ /* 0x0001e80000100a00 */
[----:B------:R1:W-:Y:S04]  /*957d0*/  STL.64 [R1+0x358], R18 ;  /* 0x0003581201007387 */ /* 0x0003e80000100a00 */
[----:B0-----:R-:W3:Y:S01]  /*957e0*/  LDL.LU R16, [R1+0xd20] ;  /* 0x000d200001107983 */ /* 0x001ee20000300800 */
[----:B--2---:R-:W-:Y:S11]  /*957f0*/  HMMA.16816.F32.BF16 R24, R12, R4, R24 ;  /* 0x000000040c18723c */ /* 0x004ff60000041818 */
[----:B------:R-:W-:Y:S11]  /*95800*/  @!UPT UIADD3 URZ, URZ, URZ, URZ ;  /* 0x0000003f3f3ff290 */ /* 0x000ff6000fffe03f */
[----:B------:R-:W-:Y:S01]  /*95810*/  @!UPT UIADD3 URZ, URZ, URZ, URZ ;  /* 0x0000003f3f3ff290 */ /* 0x000fe2000fffe03f */
[----:B------:R0:W-:Y:S04]  /*95820*/  STL.64 [R1+0x250], R24 ;  /* 0x0002501801007387 */ /* 0x0001e80000100a00 */
[----:B------:R2:W-:Y:S04]  /*95830*/  STL.64 [R1+0x258], R26 ;  /* 0x0002581a01007387 */ /* 0x0005e80000100a00 */
[----:B------:R-:W3:Y:S04]  /*95840*/  LDL.LU R17, [R1+0xd24] ;  /* 0x000d240001117983 */ /* 0x000ee80000300800 */
[----:B-1----:R-:W3:Y:S04]  /*95850*/  LDL.LU R18, [R1+0xd28] ;  /* 0x000d280001127983 */ /* 0x002ee80000300800 */
[----:B------:R-:W3:Y:S04]  /*95860*/  LDL.LU R19, [R1+0xd2c] ;  /* 0x000d2c0001137983 */ /* 0x000ee80000300800 */
[----:B0-----:R-:W3:Y:S04]  /*95870*/  LDL.LU R24, [R1+0x13e0] ;  /* 0x0013e00001187983 */ /* 0x001ee80000300800 */
[----:B------:R-:W3:Y:S04]  /*95880*/  LDL.LU R25, [R1+0x13e4] ;  /* 0x0013e40001197983 */ /* 0x000ee80000300800 */
[----:B--2---:R-:W2:Y:S04]  /*95890*/  LDL.LU R26, [R1+0x13e8] ;  /* 0x0013e800011a7983 */ /* 0x004ea80000300800 */
[----:B------:R-:W2:Y:S04]  /*958a0*/  LDL.LU R27, [R1+0x13ec] ;  /* 0x0013ec00011b7983 */ /* 0x000ea80000300800 */
[----:B--2---:R-:W-:Y:S04]  /*958b0*/  STL.64 [R1+0x9aa0], R26 ;  /* 0x009aa01a01007387 */ /* 0x004fe80000100a00 */
[----:B---3--:R0:W-:Y:S02]  /*958c0*/  STL.64 [R1+0x9a98], R24 ;  /* 0x009a981801007387 */ /* 0x0081e40000100a00 */
[----:B0-----:R-:W-:-:S02]  /*958d0*/  IMAD.MOV.U32 R24, RZ, RZ, R23 ;  /* 0x000000ffff187224 */ /* 0x001fc400078e0017 */
[----:B------:R-:W-:-:S05]  /*958e0*/  IMAD.MOV.U32 R25, RZ, RZ, R22 ;  /* 0x000000ffff197224 */ /* 0x000fca00078e0016 */
[----:B------:R0:W-:Y:S02]  /*958f0*/  STL.64 [R1+0x9ab8], R24 ;  /* 0x009ab81801007387 */ /* 0x0001e40000100a00 */
[----:B0-----:R-:W-:Y:S02]  /*95900*/  IMAD.MOV.U32 R24, RZ, RZ, R21 ;  /* 0x000000ffff187224 */ /* 0x001fe400078e0015 */
[----:B------:R-:W-:-:S05]  /*95910*/  IMAD.MOV.U32 R25, RZ, RZ, R20 ;  /* 0x000000ffff197224 */ /* 0x000fca00078e0014 */
[----:B------:R0:W-:Y:S04]  /*95920*/  STL.64 [R1+0x9ad0], R24 ;  /* 0x009ad01801007387 */ /* 0x0001e80000100a00 */
[----:B0-----:R-:W2:Y:S04]  /*95930*/  LDL.LU R24, [R1+0xc80] ;  /* 0x000c800001187983 */ /* 0x001ea80000300800 */
[----:B------:R-:W2:Y:S04]  /*95940*/  LDL.LU R25, [R1+0xc84] ;  /* 0x000c840001197983 */ /* 0x000ea80000300800 */
[----:B------:R-:W3:Y:S04]  /*95950*/  LDL.LU R26, [R1+0xc88] ;  /* 0x000c8800011a7983 */ /* 0x000ee80000300800 */
[----:B------:R-:W3:Y:S01]  /*95960*/  LDL.LU R27, [R1+0xc8c] ;  /* 0x000c8c00011b7983 */ /* 0x000ee20000300800 */
[----:B------:R-:W-:-:S02]  /*95970*/  IMAD.MOV.U32 R20, RZ, RZ, R9 ;  /* 0x000000ffff147224 */ /* 0x000fc400078e0009 */
[----:B------:R-:W-:Y:S02]  /*95980*/  IMAD.MOV.U32 R21, RZ, RZ, R8 ;  /* 0x000000ffff157224 */ /* 0x000fe400078e0008 */
[----:B------:R-:W-:Y:S02]  /*95990*/  IMAD.MOV.U32 R8, RZ, RZ, R11 ;  /* 0x000000ffff087224 */ /* 0x000fe400078e000b */
[----:B------:R-:W-:Y:S01]  /*959a0*/  IMAD.MOV.U32 R9, RZ, RZ, R10 ;  /* 0x000000ffff097224 */ /* 0x000fe200078e000a */
[----:B---3--:R-:W-:Y:S04]  /*959b0*/  STL.64 [R1+0x9ae8], R26 ;  /* 0x009ae81a01007387 */ /* 0x008fe80000100a00 */
[----:B--2---:R-:W-:Y:S04]  /*959c0*/  STL.64 [R1+0x9ae0], R24 ;  /* 0x009ae01801007387 */ /* 0x004fe80000100a00 */
        /* <DEDUP_REMOVED lines=22> */
[----:B------:R-:W-:Y:S04]  /*95b30*/  STL.64 [R1+0x9a78], R18 ;  /* 0x009a781201007387 */ /* 0x000fe80000100a00 */
[----:B------:R0:W-:Y:S04]  /*95b40*/  STL.64 [R1+0x9a70], R16 ;  /* 0x009a701001007387 */ /* 0x0001e80000100a00 */
[----:B0-----:R-:W2:Y:S04]  /*95b50*/  LDL.LU R16, [R1+0xcf0] ;  /* 0x000cf00001107983 */ /* 0x001ea80000300800 */
[----:B------:R-:W2:Y:S04]  /*95b60*/  LDL.LU R17, [R1+0xcf4] ;  /* 0x000cf40001117983 */ /* 0x000ea80000300800 */
[----:B------:R-:W2:Y:S04]  /*95b70*/  LDL.LU R18, [R1+0xcf8] ;  /* 0x000cf80001127983 */ /* 0x000ea80000300800 */
[----:B------:R-:W2:Y:S01]  /*95b80*/  LDL.LU R19, [R1+0xcfc] ;  /* 0x000cfc0001137983 */ /* 0x000ea20000300800 */
[----:B------:R-:W-:-:S02]  /*95b90*/  IMAD.MOV.U32 R8, RZ, RZ, R2 ;  /* 0x000000ffff087224 */ /* 0x000fc400078e0002 */
[----:B------:R-:W-:Y:S01]  /*95ba0*/  IMAD.MOV.U32 R9, RZ, RZ, R0 ;  /* 0x000000ffff097224 */ /* 0x000fe200078e0000 */
[----:B--2---:R-:W-:Y:S04]  /*95bb0*/  STL.64 [R1+0x9ab0], R18 ;  /* 0x009ab01201007387 */ /* 0x004fe80000100a00 */
[----:B------:R0:W-:Y:S04]  /*95bc0*/  STL.64 [R1+0x9aa8], R16 ;  /* 0x009aa81001007387 */ /* 0x0001e80000100a00 */
[----:B0-----:R-:W2:Y:S04]  /*95bd0*/  LDL.LU R16, [R1+0x1400] ;  /* 0x0014000001107983 */ /* 0x001ea80000300800 */
[----:B------:R-:W2:Y:S04]  /*95be0*/  LDL.LU R17, [R1+0x1404] ;  /* 0x0014040001117983 */ /* 0x000ea80000300800 */
[----:B------:R-:W2:Y:S04]  /*95bf0*/  LDL.LU R18, [R1+0x1408] ;  /* 0x0014080001127983 */ /* 0x000ea80000300800 */
[----:B------:R-:W2:Y:S01]  /*95c00*/  LDL.LU R19, [R1+0x140c] ;  /* 0x00140c0001137983 */ /* 0x000ea20000300800 */
[C---:B------:R-:W-:Y:S03]  /*95c10*/  HMMA.16816.F32.BF16 R8, R12.reuse, R8, R20 ;  /* 0x000000080c08723c */ /* 0x040fe60000041814 */
[----:B--2---:R-:W-:Y:S04]  /*95c20*/  STL.64 [R1+0x9ac8], R18 ;  /* 0x009ac81201007387 */ /* 0x004fe80000100a00 */
[----:B------:R0:W-:Y:S04]  /*95c30*/  STL.64 [R1+0x9ac0], R16 ;  /* 0x009ac01001007387 */ /* 0x0001e80000100a00 */
[----:B0-----:R-:W2:Y:S04]  /*95c40*/  LDL.LU R16, [R1+0x1420] ;  /* 0x0014200001107983 */ /* 0x001ea80000300800 */
[----:B------:R-:W2:Y:S04]  /*95c50*/  LDL.LU R17, [R1+0x1424] ;  /* 0x0014240001117983 */ /* 0x000ea80000300800 */
[----:B------:R-:W2:Y:S04]  /*95c60*/  LDL.LU R18, [R1+0x1428] ;  /* 0x0014280001127983 */ /* 0x000ea80000300800 */
[----:B------:R-:W2:Y:S04]  /*95c70*/  LDL.LU R19, [R1+0x142c] ;  /* 0x00142c0001137983 */ /* 0x000ea80000300800 */
[----:B------:R0:W-:Y:S04]  /*95c80*/  STL.64 [R1+0x9a40], R6 ;  /* 0x009a400601007387 */ /* 0x0001e80000100a00 */
[----:B------:R-:W2:Y:S04]  /*95c90*/  LDL.LU R4, [R1+0xd90] ;  /* 0x000d900001047983 */ /* 0x000ea80000300800 */
[----:B------:R-:W2:Y:S04]  /*95ca0*/  LDL.LU R5, [R1+0xd94] ;  /* 0x000d940001057983 */ /* 0x000ea80000300800 */
[----:B0-----:R-:W2:Y:S04]  /*95cb0*/  LDL.LU R6, [R1+0xd98] ;  /* 0x000d980001067983 */ /* 0x001ea80000300800 */
[----:B------:R-:W2:Y:S04]  /*95cc0*/  LDL.LU R7, [R1+0xd9c] ;  /* 0x000d9c0001077983 */ /* 0x000ea80000300800 */
[----:B------:R-:W2:Y:S04]  /*95cd0*/  LDL.LU.64 R22, [R1+0x9b20] ;  /* 0x009b200001167983 */ /* 0x000ea80000300a00 */
[----:B------:R-:W2:Y:S04]  /*95ce0*/  LDL.LU.64 R20, [R1+0x9b18] ;  /* 0x009b180001147983 */ /* 0x000ea80000300a00 */
[----:B------:R0:W-:Y:S04]  /*95cf0*/  STL.64 [R1+0xbe0], R8 ;  /* 0x000be00801007387 */ /* 0x0001e80000100a00 */
[----:B------:R2:W-:Y:S04]  /*95d00*/  STL.64 [R1+0xbe8], R10 ;  /* 0x000be80a01007387 */ /* 0x0005e80000100a00 */
[----:B0-----:R-:W2:Y:S02]  /*95d10*/  LDL.LU.64 R8, [R1+0x9b10] ;  /* 0x009b100001087983 */ /* 0x001ea40000300a00 */
[C---:B--2---:R-:W-:Y:S02]  /*95d20*/  HMMA.16816.F32.BF16 R8, R12.reuse, R8, R20 ;  /* 0x000000080c08723c */ /* 0x044fe40000041814 */
[----:B------:R-:W2:Y:S04]  /*95d30*/  LDL.LU.64 R22, [R1+0x9b08] ;  /* 0x009b080001167983 */ /* 0x000ea80000300a00 */
[----:B------:R-:W2:Y:S11]  /*95d40*/  LDL.LU.64 R20, [R1+0x9b00] ;  /* 0x009b000001147983 */ /* 0x000eb60000300a00 */
[----:B------:R-:W-:Y:S06]  /*95d50*/  @!UPT UIADD3 URZ, URZ, URZ, URZ ;  /* 0x0000003f3f3ff290 */ /* 0x000fec000fffe03f */
[----:B------:R0:W-:Y:S04]  /*95d60*/  STL.64 [R1+0xc10], R8 ;  /* 0x000c100801007387 */ /* 0x0001e80000100a00 */
[----:B------:R2:W-:Y:S04]  /*95d70*/  STL.64 [R1+0xc18], R10 ;  /* 0x000c180a01007387 */ /* 0x0005e80000100a00 */
[----:B0-----:R-:W2:Y:S02]  /*95d80*/  LDL.LU.64 R8, [R1+0x9af8] ;  /* 0x009af80001087983 */ /* 0x001ea40000300a00 */
[C---:B--2---:R-:W-:Y:S02]  /*95d90*/  HMMA.16816.F32.BF16 R8, R12.reuse, R8, R20 ;  /* 0x000000080c08723c */ /* 0x044fe40000041814 */
[----:B------:R-:W3:Y:S11]  /*95da0*/  LDL.LU.64 R20, [R1+0x9af0] ;  /* 0x009af00001147983 */ /* 0x000ef60000300a00 */
[----:B------:R-:W-:Y:S10]  /*95db0*/  @!UPT UIADD3 URZ, URZ, URZ, URZ ;  /* 0x0000003f3f3ff290 */ /* 0x000ff4000fffe03f */
[----:B------:R0:W-:Y:S04]  /*95dc0*/  STL.64 [R1+0xc40], R8 ;  /* 0x000c400801007387 */ /* 0x0001e80000100a00 */
[----:B------:R1:W-:Y:S04]  /*95dd0*/  STL.64 [R1+0xc48], R10 ;  /* 0x000c480a01007387 */ /* 0x0003e80000100a00 */
[----:B0-----:R-:W2:Y:S04]  /*95de0*/  LDL.LU R8, [R1+0xcb0] ;  /* 0x000cb00001087983 */ /* 0x001ea80000300800 */
[----:B------:R-:W2:Y:S04]  /*95df0*/  LDL.LU R9, [R1+0xcb4] ;  /* 0x000cb40001097983 */ /* 0x000ea80000300800 */
[----:B-1----:R-:W2:Y:S01]  /*95e00*/  LDL.LU R10, [R1+0xcb8] ;  /* 0x000cb800010a7983 */ /* 0x002ea20000300800 */
[C---:B---3--:R-:W-:Y:S03]  /*95e10*/  HMMA.16816.F32.BF16 R20, R12.reuse, R20, R24 ;  /* 0x000000140c14723c */ /* 0x048fe60000041818 */
[----:B------:R-:W3:Y:S04]  /*95e20*/  LDL.LU.64 R26, [R1+0x9ae8] ;  /* 0x009ae800011a7983 */ /* 0x000ee80000300a00 */
[----:B------:R-:W3:Y:S11]  /*95e30*/  LDL.LU.64 R24, [R1+0x9ae0] ;  /* 0x009ae00001187983 */ /* 0x000ef60000300a00 */
[----:B------:R-:W-:Y:S05]  /*95e40*/  @!UPT UIADD3 URZ, URZ, URZ, URZ ;  /* 0x0000003f3f3ff290 */ /* 0x000fea000fffe03f */
[----:B------:R0:W-:Y:S04]  /*95e50*/  STL.64 [R1+0xc60], R20 ;  /* 0x000c601401007387 */ /* 0x0001e80000100a00 */
[----:B------:R1:W-:Y:S04]  /*95e60*/  STL.64 [R1+0xc68], R22 ;  /* 0x000c681601007387 */ /* 0x0003e80000100a00 */
[----:B0-----:R-:W3:Y:S02]  /*95e70*/  LDL.LU.64 R20, [R1+0x9ad8] ;  /* 0x009ad80001147983 */ /* 0x001ee40000300a00 */
[C---:B---3--:R-:W-:Y:S11]  /*95e80*/  HMMA.16816.F32.BF16 R24, R12.reuse, R20, R24 ;  /* 0x000000140c18723c */ /* 0x048ff60000041818 */
[----:B------:R-:W-:Y:S11]  /*95e90*/  @!UPT UIADD3 URZ, URZ, URZ, URZ ;  /* 0x0000003f3f3ff290 */ /* 0x000ff6000fffe03f */
[----:B------:R-:W-:Y:S01]  /*95ea0*/  @!UPT UIADD3 URZ, URZ, URZ, URZ ;  /* 0x0000003f3f3ff290 */ /* 0x000fe2000fffe03f */
[----:B------:R0:W-:Y:S01]  /*95eb0*/  STL.64 [R1+0xc88], R26 ;  /* 0x000c881a01007387 */ /* 0x0001e20000100a00 */
[----:B------:R-:W-:Y:S02]  /*95ec0*/  IMAD.MOV.U32 R20, RZ, RZ, R24 ;  /* 0x000000ffff147224 */ /* 0x000fe400078e0018 */
[----:B------:R-:W-:Y:S02]  /*95ed0*/  IMAD.MOV.U32 R21, RZ, RZ, R25 ;  /* 0x000000ffff157224 */ /* 0x000fe400078e0019 */
[----:B------:R-:W0:Y:S04]  /*95ee0*/  LDL.LU.64 R24, [R1+0x9ad0] ;  /* 0x009ad00001187983 */ /* 0x000e280000300a00 */
[----:B------:R-:W-:Y:S04]  /*95ef0*/  STL.64 [R1+0x8a00], R20 ;  /* 0x008a001401007387 */ /* 0x000fe80000100a00 */
[----:B-1----:R-:W3:Y:S01]  /*95f00*/  LDL.64 R22, [R1+0x7e8] ;  /* 0x0007e80001167983 */ /* 0x002ee20000100a00 */
[----:B0-----:R-:W-:Y:S03]  /*95f10*/  HMMA.16816.F32.BF16 R24, R12, R24, R16 ;  /* 0x000000180c18723c */ /* 0x001fe60000041810 */
[----:B------:R-:W2:Y:S04]  /*95f20*/  LDL.LU.64 R18, [R1+0x9ac8] ;  /* 0x009ac80001127983 */ /* 0x000ea80000300a00 */
[----:B------:R-:W2:Y:S11]  /*95f30*/  LDL.LU.64 R16, [R1+0x9ac0] ;  /* 0x009ac00001107983 */ /* 0x000eb60000300a00 */
[----:B------:R-:W-:Y:S05]  /*95f40*/  @!UPT UIADD3 URZ, URZ, URZ, URZ ;  /* 0x0000003f3f3ff290 */ /* 0x000fea000fffe03f */
[----:B------:R0:W-:Y:S04]  /*95f50*/  STL.64 [R1+0xc90], R24 ;  /* 0x000c901801007387 */ /* 0x0001e80000100a00 */
[----:B------:R1:W-:Y:S04]  /*95f60*/  STL [R1+0xc98], R26 ;  /* 0x000c981a01007387 */ /* 0x0003e80000100800 */
[----:B0-----:R-:W2:Y:S01]  /*95f70*/  LDL.LU.64 R24, [R1+0x9ab8] ;  /* 0x009ab80001187983 */ /* 0x001ea20000300a00 */
[----:B------:R-:W-:Y:S02]  /*95f80*/  IMAD.MOV.U32 R11, RZ, RZ, R29 ;  /* 0x000000ffff0b7224 */ /* 0x000fe400078e001d */
[----:B------:R-:W-:-:S05]  /*95f90*/  IMAD.MOV.U32 R29, RZ, RZ, R27 ;  /* 0x000000ffff1d7224 */ /* 0x000fca00078e001b */
[----:B------:R-:W-:Y:S01]  /*95fa0*/  STL [R1+0x89c0], R29 ;  /* 0x0089c01d01007387 */ /* 0x000fe20000100800 */
[----:B--2---:R-:W-:Y:S03]  /*95fb0*/  HMMA.16816.F32.BF16 R12, R12, R24, R16 ;  /* 0x000000180c0c723c */ /* 0x004fe60000041810 */
[----:B------:R-:W2:Y:S04]  /*95fc0*/  LDL.LU.64 R18, [R1+0x9ab0] ;  /* 0x009ab00001127983 */ /* 0x000ea80000300a00 */
[----:B------:R-:W2:Y:S04]  /*95fd0*/  LDL.LU.64 R16, [R1+0x9aa8] ;  /* 0x009aa80001107983 */ /* 0x000ea80000300a00 */
[----:B-1----:R-:W2:Y:S04]  /*95fe0*/  LDL.LU.64 R26, [R1+0x9aa0] ;  /* 0x009aa000011a7983 */ /* 0x002ea80000300a00 */
[----:B------:R-:W2:Y:S08]  /*95ff0*/  LDL.LU.64 R24, [R1+0x9a98] ;  /* 0x009a980001187983 */ /* 0x000eb00000300a00 */
[----:B------:R-:W-:Y:S04]  /*96000*/  STL.64 [R1+0x1f0], R12 ;  /* 0x0001f00c01007387 */ /* 0x000fe80000100a00 */
[----:B------:R0:W-:Y:S04]  /*96010*/  STL.64 [R1+0x1f8], R14 ;  /* 0x0001f80e01007387 */ /* 0x0001e80000100a00 */
[----:B0-----:R-:W2:Y:S04]  /*96020*/  LDL.LU.64 R14, [R1+0x9a90] ;  /* 0x009a9000010e7983 */ /* 0x001ea80000300a00 */
[----:B------:R-:W2:Y:S01]  /*96030*/  LDL.LU.64 R12, [R1+0x9a88] ;  /* 0x009a8800010c7983 */ /* 0x000ea20000300a00 */
[----:B---3--:R-:W-:Y:S01]  /*96040*/  IMAD.MOV.U32 R29, RZ, RZ, R23 ;  /* 0x000000ffff1d7224 */ /* 0x008fe200078e0017 */
[----:B--2---:R-:W-:Y:S11]  /*96050*/  HMMA.16816.F32.BF16 R8, R12, R22, R8 ;  /* 0x000000160c08723c */ /* 0x004ff60000041808 */
[----:B------:R-:W-:Y:S11]  /*96060*/  @!UPT UIADD3 URZ, URZ, URZ, URZ ;  /* 0x0000003f3f3ff290 */ /* 0x000ff6000fffe03f */
[----:B------:R-:W-:Y:S01]  /*96070*/  @!UPT UIADD3 URZ, URZ, URZ, URZ ;  /* 0x0000003f3f3ff290 */ /* 0x000fe2000fffe03f */
[----:B------:R-:W-:Y:S04]  /*96080*/  STL.64 [R1+0xcb0], R8 ;  /* 0x000cb00801007387 */ /* 0x000fe80000100a00 */
[----:B------:R0:W-:Y:S04]  /*96090*/  STL.64 [R1+0xcb8], R10 ;  /* 0x000cb80a01007387 */ /* 0x0001e80000100a00 */
[----:B------:R-:W2:Y:S04]  /*960a0*/  LDL.LU R20, [R1+0xe10] ;  /* 0x000e100001147983 */ /* 0x000ea80000300800 */
[----:B------:R-:W2:Y:S01]  /*960b0*/  LDL.LU R21, [R1+0xe14] ;  /* 0x000e140001157983 */ /* 0x000ea20000300800 */
[----:B0-----:R-:W-:-:S03]  /*960c0*/  IMAD.MOV.U32 R10, RZ, RZ, R22 ;  /* 0x000000ffff0a7224 */ /* 0x001fc600078e0016 */
[----:B------:R-:W2:Y:S04]  /*960d0*/  LDL.LU R22, [R1+0xe18] ;  /* 0x000e180001167983 */ /* 0x000ea80000300800 */
[----:B------:R-:W2:Y:S04]  /*960e0*/  LDL.LU R23, [R1+0xe1c] ;  /* 0x000e1c0001177983 */ /* 0x000ea80000300800 */
[----:B------:R-:W-:Y:S04]  /*960f0*/  STL [R1+0x9a24], R29 ;  /* 0x009a241d01007387 */ /* 0x000fe80000100800 */
[----:B------:R0:W-:Y:S04]  /*96100*/  STL [R1+0x9a20], R10 ;  /* 0x009a200a01007387 */ /* 0x0001e80000100800 */
[----:B0-----:R-:W3:Y:S02]  /*96110*/  LDL.64 R10, [R1+0x7d8] ;  /* 0x0007d800010a7983 */ /* 0x001ee40000100a00 */
[C---:B---3--:R-:W-:Y:S11]  /*96120*/  HMMA.16816.F32.BF16 R24, R12.reuse, R10, R24 ;  /* 0x0000000a0c18723c */ /* 0x048ff60000041818 */
[----:B------:R-:W-:Y:S11]  /*96130*/  @!UPT UIADD3 URZ, URZ, URZ, URZ ;  /* 0x0000003f3f3ff290 */ /* 0x000ff6000fffe03f */
[----:B------:R-:W-:Y:S01]  /*96140*/  @!UPT UIADD3 URZ, URZ, URZ, URZ ;  /* 0x0000003f3f3ff290 */ /* 0x000fe2000fffe03f */
[----:B------:R-:W-:Y:S04]  /*96150*/  STL.64 [R1+0xcc0], R24 ;  /* 0x000cc01801007387 */ /* 0x000fe80000100a00 */
[----:B------:R0:W-:Y:S04]  /*96160*/  STL.64 [R1+0xcc8], R26 ;  /* 0x000cc81a01007387 */ /* 0x0001e80000100a00 */
[----:B0-----:R-:W3:Y:S02]  /*96170*/  LDL.LU.64 R26, [R1+0x9a80] ;  /* 0x009a8000011a7983 */ /* 0x001ee40000300a00 */
[C---:B---3--:R-:W-:Y:S11]  /*96180*/  HMMA.16816.F32.BF16 R16, R12.reuse, R26, R16 ;  /* 0x0000001a0c10723c */ /* 0x048ff60000041810 */
[----:B------:R-:W-:Y:S11]  /*96190*/  @!UPT UIADD3 URZ, URZ, URZ, URZ ;  /* 0x0000003f3f3ff290 */ /* 0x000ff6000fffe03f */
[----:B------:R-:W-:Y:S01]  /*961a0*/  @!UPT UIADD3 URZ, URZ, URZ, URZ ;  /* 0x0000003f3f3ff290 */ /* 0x000fe2000fffe03f */
[----:B------:R-:W-:Y:S04]  /*961b0*/  STL.64 [R1+0xcf0], R16 ;  /* 0x000cf01001007387 */ /* 0x000fe80000100a00 */
[----:B------:R0:W-:Y:S04]  /*961c0*/  STL.64 [R1+0xcf8], R18 ;  /* 0x000cf81201007387 */ /* 0x0001e80000100a00 */
[----:B0-----:R-:W3:Y:S04]  /*961d0*/  LDL.LU.64 R18, [R1+0x9a78] ;  /* 0x009a780001127983 */ /* 0x001ee80000300a00 */
[----:B------:R-:W3:Y:S04]  /*961e0*/  LDL.LU.64 R16, [R1+0x9a70] ;  /* 0x009a700001107983 */ /* 0x000ee80000300a00 */
[----:B------:R0:W-:Y:S04]  /*961f0*/  STL.64 [R1+0x9a28], R26 ;  /* 0x009a281a01007387 */ /* 0x0001e80000100a00 */
[----:B0-----:R-:W3:Y:S02]  /*96200*/  LDL.64 R26, [R1+0x7b8] ;  /* 0x0007b800011a7983 */ /* 0x001ee40000100a00 */
[----:B---3--:R-:W-:Y:S11]  /*96210*/  HMMA.16816.F32.BF16 R16, R12, R26, R16 ;  /* 0x0000001a0c10723c */ /* 0x008ff60000041810 */
[----:B------:R-:W-:Y:S11]  /*96220*/  @!UPT UIADD3 URZ, URZ, URZ, URZ ;  /* 0x0000003f3f3ff290 */ /* 0x000ff6000fffe03f */
[----:B------:R-:W-:Y:S01]  /*96230*/  @!UPT UIADD3 URZ, URZ, URZ, URZ ;  /* 0x0000003f3f3ff290 */ /* 0x000fe2000fffe03f */
[----:B------:R-:W-:Y:S04]  /*96240*/  STL.64 [R1+0xd20], R16 ;  /* 0x000d201001007387 */ /* 0x000fe80000100a00 */
[----:B------:R0:W-:Y:S04]  /*96250*/  STL.64 [R1+0xd28], R18 ;  /* 0x000d281201007387 */ /* 0x0001e80000100a00 */
[----:B0-----:R-:W3:Y:S01]  /*96260*/  LDL.LU.64 R18, [R1+0x9a68] ;  /* 0x009a680001127983 */ /* 0x001ee20000300a00 */
[----:B------:R-:W-:Y:S02]  /*96270*/  IMAD.MOV.U32 R29, RZ, RZ, R26 ;  /* 0x000000ffff1d7224 */ /* 0x000fe400078e001a */
[----:B------:R-:W-:-:S02]  /*96280*/  IMAD.MOV.U32 R10, RZ, RZ, R27 ;  /* 0x000000ffff0a7224 */ /* 0x000fc400078e001b */
[----:B------:R-:W2:Y:S01]  /*96290*/  LDL.64 R26, [R1+0x788] ;  /* 0x00078800011a7983 */ /* 0x000ea20000100a00 */
[----:B---3--:R-:W-:Y:S11]  /*962a0*/  HMMA.16816.F32.BF16 R4, R12, R18, R4 ;  /* 0x000000120c04723c */ /* 0x008ff60000041804 */
[----:B------:R-:W-:Y:S11]  /*962b0*/  @!UPT UIADD3 URZ, URZ, URZ, URZ ;  /* 0x0000003f3f3ff290 */ /* 0x000ff6000fffe03f */
[----:B------:R-:W-:Y:S02]  /*962c0*/  @!UPT UIADD3 URZ, URZ, URZ, URZ ;  /* 0x0000003f3f3ff290 */ /* 0x000fe4000fffe03f */
[----:B------:R-:W-:Y:S02]  /*962d0*/  IMAD.MOV.U32 R12, RZ, RZ, R4 ;  /* 0x000000ffff0c7224 */ /* 0x000fe400078e0004 */
[----:B------:R-:W-:Y:S01]  /*962e0*/  IMAD.MOV.U32 R13, RZ, RZ, R5 ;  /* 0x000000ffff0d7224 */ /* 0x000fe200078e0005 */
[----:B------:R-:W3:Y:S01]  /*962f0*/  LDL.LU R4, [R1+0xe90] ;  /* 0x000e900001047983 */ /* 0x000ee20000300800 */
[----:B------:R-:W-:Y:S02]  /*96300*/  IMAD.MOV.U32 R17, RZ, RZ, R6 ;  /* 0x000000ffff117224 */ /* 0x000fe400078e0006 */
[----:B------:R-:W-:Y:S01]  /*96310*/  IMAD.MOV.U32 R16, RZ, RZ, R7 ;  /* 0x000000ffff107224 */ /* 0x000fe200078e0007 */
[----:B------:R-:W3:Y:S04]  /*96320*/  LDL.LU R5, [R1+0xe94] ;  /* 0x000e940001057983 */ /* 0x000ee80000300800 */
[----:B------:R-:W2:Y:S04]  /*96330*/  LDL.LU R6, [R1+0xe98] ;  /* 0x000e980001067983 */ /* 0x000ea80000300800 */
[----:B------:R-:W2:Y:S04]  /*96340*/  LDL.LU R7, [R1+0xe9c] ;  /* 0x000e9c0001077983 */ /* 0x000ea80000300800 */
[----:B--2---:R-:W-:Y:S04]  /*96350*/  STL.64 [R1+0x9a60], R6 ;  /* 0x009a600601007387 */ /* 0x004fe80000100a00 */
[----:B---3--:R0:W-:Y:S04]  /*96360*/  STL.64 [R1+0x9a58], R4 ;  /* 0x009a580401007387 */ /* 0x0081e80000100a00 */
[----:B0-----:R-:W2:Y:S04]  /*96370*/  LDL.LU R4, [R1+0xe30] ;  /* 0x000e300001047983 */ /* 0x001ea80000300800 */
[----:B------:R-:W2:Y:S04]  /*96380*/  LDL.LU R5, [R1+0xe34] ;  /* 0x000e340001057983 */ /* 0x000ea80000300800 */
[----:B------:R0:W-:Y:S04]  /*96390*/  STL.64 [R1+0x98a0], R16 ;  /* 0x0098a01001007387 */ /* 0x0001e80000100a00 */
[----:B0-----:R-:W3:Y:S04]  /*963a0*/  LDL.LU.64 R16, [R1+0x6e0] ;  /* 0x0006e00001107983 */ /* 0x001ee80000300a00 */
[----:B------:R-:W3:Y:S04]  /*963b0*/  LDL.LU.64 R18, [R1+0x6e8] ;  /* 0x0006e80001127983 */ /* 0x000ee80000300a00 */
[----:B------:R-:W-:Y:S04]  /*963c0*/  STL.64 [R1+0x8d00], R12 ;  /* 0x008d000c01007387 */ /* 0x000fe80000100a00 */
[----:B------:R-:W2:Y:S04]  /*963d0*/  LDL.64 R14, [R1+0x798] ;  /* 0x00079800010e7983 */ /* 0x000ea80000100a00 */
[----:B------:R-:W-:Y:S01]  /*963e0*/  STL.64 [R1+0x9a38], R10 ;  /* 0x009a380a01007387 */ /* 0x000fe20000100a00 */
[----:B------:R-:W-:-:S02]  /*963f0*/  IMAD.MOV.U32 R6, RZ, RZ, R28 ;  /* 0x000000ffff067224 */ /* 0x000fc400078e001c */
[----:B----4-:R-:W-:Y:S02]  /*96400*/  IMAD.MOV.U32 R7, RZ, RZ, R3 ;  /* 0x000000ffff077224 */ /* 0x010fe400078e0003 */
[----:B--2---:R-:W-:Y:S02]  /*96410*/  IMAD.MOV.U32 R9, RZ, RZ, R14 ;  /* 0x000000ffff097224 */ /* 0x004fe400078e000e */
[----:B------:R-:W-:-:S05]  /*96420*/  IMAD.MOV.U32 R8, RZ, RZ, R15 ;  /* 0x000000ffff087224 */ /* 0x000fca00078e000f */
[----:B------:R0:W-:Y:S04]  /*96430*/  STL.64 [R1+0x9a30], R8 ;  /* 0x009a300801007387 */ /* 0x0001e80000100a00 */
[----:B0-----:R-:W2:Y:S04]  /*96440*/  LDL.LU R8, [R1+0xf40] ;  /* 0x000f400001087983 */ /* 0x001ea80000300800 */
[----:B------:R-:W2:Y:S04]  /*96450*/  LDL.LU R9, [R1+0xf44] ;  /* 0x000f440001097983 */ /* 0x000ea80000300800 */
[----:B------:R-:W4:Y:S04]  /*96460*/  LDL.LU R10, [R1+0xf48] ;  /* 0x000f4800010a7983 */ /* 0x000f280000300800 */
[----:B------:R-:W4:Y:S01]  /*96470*/  LDL.LU R11, [R1+0xf4c] ;  /* 0x000f4c00010b7983 */ /* 0x000f220000300800 */
[C---:B---3--:R-:W-:Y:S08]  /*96480*/  HMMA.16816.F32.BF16 R20, R16.reuse, R14, R20 ;  /* 0x0000000e1014723c */ /* 0x048ff00000041814 */
[----:B------:R-:W-:Y:S11]  /*96490*/  HMMA.16816.F32.BF16 R4, R16, R26, R4 ;  /* 0x0000001a1004723c */ /* 0x000ff60000041804 */
[----:B------:R-:W-:Y:S05]  /*964a0*/  @!UPT UIADD3 URZ, URZ, URZ, URZ ;  /* 0x0000003f3f3ff290 */ /* 0x000fea000fffe03f */
[----:B------:R-:W-:Y:S02]  /*964b0*/  IMAD.MOV.U32 R0, RZ, RZ, R23 ;  /* 0x000000ffff007224 */ /* 0x000fe400078e0017 */
[----:B------:R-:W-:Y:S02]  /*964c0*/  IMAD.MOV.U32 R2, RZ, RZ, R22 ;  /* 0x000000ffff027224 */ /* 0x000fe400078e0016 */
[----:B------:R-:W-:Y:S02]  /*964d0*/  IMAD.MOV.U32 R3, RZ, RZ, R21 ;  /* 0x000000ffff037224 */ /* 0x000fe400078e0015 */
[----:B------:R-:W-:Y:S01]  /*964e0*/  IMAD.MOV.U32 R28, RZ, RZ, R20 ;  /* 0x000000ffff1c7224 */ /* 0x000fe200078e0014 */
[----:B----4-:R0:W-:Y:S04]  /*964f0*/  STL.64 [R1+0x9a50], R10 ;  /* 0x009a500a01007387 */ /* 0x0101e80000100a00 */
[----:B--2---:R-:W-:Y:S04]  /*96500*/  STL.64 [R1+0x9a48], R8 ;  /* 0x009a480801007387 */ /* 0x004fe80000100a00 */
[----:B0-----:R-:W2:Y:S04]  /*96510*/  LDL.64 R10, [R1+0x778] ;  /* 0x00077800010a7983 */ /* 0x001ea80000100a00 */
[----:B------:R-:W3:Y:S04]  /*96520*/  LDL.LU.64 R14, [R1+0x6f8] ;  /* 0x0006f800010e7983 */ /* 0x000ee80000300a00 */
[----:B------:R-:W4:Y:S04]  /*96530*/  LDL.LU.64 R22, [R1+0x718] ;  /* 0x0007180001167983 */ /* 0x000f280000300a00 */
[----:B------:R-:W-:Y:S04]  /*96540*/  STL [R1+0x884c], R0 ;  /* 0x00884c0001007387 */ /* 0x000fe80000100800 */
[----:B------:R-:W-:Y:S04]  /*96550*/  STL [R1+0x8848], R2 ;  /* 0x0088480201007387 */ /* 0x000fe80000100800 */
[----:B------:R-:W-:Y:S04]  /*96560*/  STL [R1+0x8844], R3 ;  /* 0x0088440301007387 */ /* 0x000fe80000100800 */
[----:B------:R-:W-:Y:S04]  /*96570*/  STL [R1+0x8840], R28 ;  /* 0x0088401c01007387 */ /* 0x000fe80000100800 */
[----:B------:R-:W-:Y:S04]  /*96580*/  STL.64 [R1+0xe30], R4 ;  /* 0x000e300401007387 */ /* 0x000fe80000100a00 */
[----:B------:R0:W-:Y:S04]  /*96590*/  STL.64 [R1+0xe38], R6 ;  /* 0x000e380601007387 */ /* 0x0001e80000100a00 */
[----:B0-----:R-:W4:Y:S04]  /*965a0*/  LDL.LU.64 R6, [R1+0x9a60] ;  /* 0x009a600001067983 */ /* 0x001f280000300a00 */
[----:B------:R-:W4:Y:S01]  /*965b0*/  LDL.LU.64 R4, [R1+0x9a58] ;  /* 0x009a580001047983 */ /* 0x000f220000300a00 */
[----:B------:R-:W-:-:S02]  /*965c0*/  IMAD.MOV.U32 R13, RZ, RZ, R26 ;  /* 0x000000ffff0d7224 */ /* 0x000fc400078e001a */
[----:B------:R-:W-:Y:S01]  /*965d0*/  IMAD.MOV.U32 R12, RZ, RZ, R27 ;  /* 0x000000ffff0c7224 */ /* 0x000fe200078e001b */
[----:B---3--:R-:W-:Y:S04]  /*965e0*/  STL.64 [R1+0x99c8], R14 ;  /* 0x0099c80e01007387 */ /* 0x008fe80000100a00 */
[----:B------:R0:W-:Y:S01]  /*965f0*/  STL.64 [R1+0x99c0], R12 ;  /* 0x0099c00c01007387 */ /* 0x0001e20000100a00 */
[----:B--2---:R-:W-:Y:S02]  /*96600*/  IMAD.MOV.U32 R21, RZ, RZ, R10 ;  /* 0x000000ffff157224 */ /* 0x004fe400078e000a */
[----:B------:R-:W-:Y:S01]  /*96610*/  IMAD.MOV.U32 R20, RZ, RZ, R11 ;  /* 0x000000ffff147224 */ /* 0x000fe200078e000b */
[----:B0-----:R-:W2:Y:S04]  /*96620*/  LDL.LU R12, [R1+0x13c0] ;  /* 0x0013c000010c7983 */ /* 0x001ea80000300800 */
[----:B------:R-:W2:Y:S04]  /*96630*/  LDL.LU R13, [R1+0x13c4] ;  /* 0x0013c400010d7983 */ /* 0x000ea80000300800 */
[----:B------:R-:W2:Y:S04]  /*96640*/  LDL.LU R14, [R1+0x13c8] ;  /* 0x0013c800010e7983 */ /* 0x000ea80000300800 */
[----:B------:R-:W2:Y:S04]  /*96650*/  LDL.LU R15, [R1+0x13cc] ;  /* 0x0013cc00010f7983 */ /* 0x000ea80000300800 */
[----:B------:R-:W3:Y:S04]  /*96660*/  LDL.LU R24, [R1+0xf80] ;  /* 0x000f800001187983 */ /* 0x000ee80000300800 */
[----:B------:R-:W3:Y:S04]  /*96670*/  LDL.LU R25, [R1+0xf84] ;  /* 0x000f840001197983 */ /* 0x000ee80000300800 */
[----:B------:R-:W3:Y:S01]  /*96680*/  LDL.LU R26, [R1+0xf88] ;  /* 0x000f8800011a7983 */ /* 0x000ee20000300800 */
[----:B----4-:R-:W-:Y:S03]  /*96690*/  HMMA.16816.F32.BF16 R4, R16, R10, R4 ;  /* 0x0000000a1004723c */ /* 0x010fe60000041804 */
[----:B------:R-:W3:Y:S04]  /*966a0*/  LDL.LU R27, [R1+0xf8c] ;  /* 0x000f8c00011b7983 */ /* 0x000ee80000300800 */
[----:B------:R-:W4:Y:S04]  /*966b0*/  LDL.LU.64 R10, [R1+0x9a50] ;  /* 0x009a5000010a7983 */ /* 0x000f280000300a00 */
[----:B------:R-:W4:Y:S11]  /*966c0*/  LDL.LU.64 R8, [R1+0x9a48] ;  /* 0x009a480001087983 */ /* 0x000f360000300a00 */
[----:B------:R-:W-:Y:S02]  /*966d0*/  @!UPT UIADD3 URZ, URZ, URZ, URZ ;  /* 0x0000003f3f3ff290 */ /* 0x000fe4000fffe03f */
[----:B------:R-:W-:Y:S02]  /*966e0*/  IMAD.MOV.U32 R3, RZ, RZ, R6 ;  /* 0x000000ffff037224 */ /* 0x000fe400078e0006 */
[----:B------:R-:W-:Y:S02]  /*966f0*/  IMAD.MOV.U32 R28, RZ, RZ, R7 ;  /* 0x000000ffff1c7224 */ /* 0x000fe400078e0007 */
[----:B------:R-:W4:Y:S01]  /*96700*/  LDL.LU.64 R6, [R1+0x9a40] ;  /* 0x009a400001067983 */ /* 0x000f220000300a00 */
[----:B------:R-:W-:Y:S02]  /*96710*/  IMAD.MOV.U32 R2, RZ, RZ, R5 ;  /* 0x000000ffff027224 */ /* 0x000fe400078e0005 */
[----:B------:R-:W-:Y:S01]  /*96720*/  IMAD.MOV.U32 R0, RZ, RZ, R4 ;  /* 0x000000ffff007224 */ /* 0x000fe200078e0004 */
[----:B------:R0:W-:Y:S04]  /*96730*/  STL.64 [R1+0x99f8], R22 ;  /* 0x0099f81601007387 */ /* 0x0001e80000100a00 */
[----:B------:R1:W-:Y:S04]  /*96740*/  STL.64 [R1+0x99f0], R20 ;  /* 0x0099f01401007387 */ /* 0x0003e80000100a00 */
[----:B0-----:R-:W2:Y:S04]  /*96750*/  LDL.64 R22, [R1+0x748] ;  /* 0x0007480001167983 */ /* 0x001ea80000100a00 */
[----:B------:R-:W-:Y:S04]  /*96760*/  STL [R1+0x89d0], R28 ;  /* 0x0089d01c01007387 */ /* 0x000fe80000100800 */
[----:B------:R0:W-:Y:S04]  /*96770*/  STL [R1+0x89cc], R3 ;  /* 0x0089cc0301007387 */ /* 0x0001e80000100800 */
[----:B------:R0:W-:Y:S01]  /*96780*/  STL [R1+0x89c8], R2 ;  /* 0x0089c80201007387 */ /* 0x0001e20000100800 */
[----:B-1----:R-:W-:-:S03]  /*96790*/  IMAD.MOV.U32 R20, RZ, RZ, R16 ;  /* 0x000000ffff147224 */ /* 0x002fc600078e0010 */
[----:B------:R1:W-:Y:S01]  /*967a0*/  STL [R1+0x89c4], R0 ;  /* 0x0089c40001007387 */ /* 0x0003e20000100800 */
[----:B0-----:R-:W-:Y:S02]  /*967b0*/  IMAD.MOV.U32 R3, RZ, RZ, R17 ;  /* 0x000000ffff037224 */ /* 0x001fe400078e0011 */
[----:B------:R-:W-:Y:S02]  /*967c0*/  IMAD.MOV.U32 R2, RZ, RZ, R18 ;  /* 0x000000ffff027224 */ /* 0x000fe400078e0012 */
[----:B-1----:R-:W-:Y:S01]  /*967d0*/  IMAD.MOV.U32 R0, RZ, RZ, R19 ;  /* 0x000000ffff007224 */ /* 0x002fe200078e0013 */
[----:B----4-:R-:W-:Y:S01]  /*967e0*/  HMMA.16816.F32.BF16 R4, R16, R6, R8 ;  /* 0x000000061004723c */ /* 0x010fe20000041808 */
[----:B------:R-:W4:Y:S04]  /*967f0*/  LDL.LU.64 R10, [R1+0x9a38] ;  /* 0x009a3800010a7983 */ /* 0x000f280000300a00 */
[----:B------:R-:W2:Y:S04]  /*96800*/  LDL.LU.64 R8, [R1+0x9a30] ;  /* 0x009a300001087983 */ /* 0x000ea80000300a00 */
[----:B------:R-:W2:Y:S04]  /*96810*/  LDL R18, [R1+0x598] ;  /* 0x0005980001127983 */ /* 0x000ea80000100800 */
[----:B------:R-:W2:Y:S04]  /*96820*/  LDL R19, [R1+0x59c] ;  /* 0x00059c0001137983 */ /* 0x000ea80000100800 */
[----:B------:R-:W3:Y:S04]  /*96830*/  LDL R16, [R1+0x590] ;  /* 0x0005900001107983 */ /* 0x000ee80000100800 */
[----:B------:R-:W3:Y:S04]  /*96840*/  LDL R17, [R1+0x594] ;  /* 0x0005940001117983 */ /* 0x000ee80000100800 */
[----:B--2---:R-:W-:Y:S04]  /*96850*/  STL.64 [R1+0x99b0], R18 ;  /* 0x0099b01201007387 */ /* 0x004fe80000100a00 */
[----:B---3--:R-:W-:Y:S04]  /*96860*/  STL.64 [R1+0x99a8], R16 ;  /* 0x0099a81001007387 */ /* 0x008fe80000100a00 */
[----:B------:R-:W-:Y:S04]  /*96870*/  STL [R1+0x87dc], R4 ;  /* 0x0087dc0401007387 */ /* 0x000fe80000100800 */
[----:B------:R-:W-:Y:S04]  /*96880*/  STL [R1+0x87d8], R5 ;  /* 0x0087d80501007387 */ /* 0x000fe80000100800 */
[----:B------:R-:W-:Y:S04]  /*96890*/  STL [R1+0x87d4], R6 ;  /* 0x0087d40601007387 */ /* 0x000fe80000100800 */
[----:B------:R0:W-:Y:S04]  /*968a0*/  STL [R1+0x87d0], R7 ;  /* 0x0087d00701007387 */ /* 0x0001e80000100800 */
[----:B0-----:R-:W2:Y:S01]  /*968b0*/  LDL.64 R6, [R1+0x758] ;  /* 0x0007580001067983 */ /* 0x001ea20000100a00 */
[----:B------:R-:W-:-:S02]  /*968c0*/  IMAD.MOV.U32 R16, RZ, RZ, R20 ;  /* 0x000000ffff107224 */ /* 0x000fc400078e0014 */
[----:B------:R-:W-:Y:S02]  /*968d0*/  IMAD.MOV.U32 R17, RZ, RZ, R3 ;  /* 0x000000ffff117224 */ /* 0x000fe400078e0003 */
[----:B------:R-:W-:Y:S02]  /*968e0*/  IMAD.MOV.U32 R18, RZ, RZ, R2 ;  /* 0x000000ffff127224 */ /* 0x000fe400078e0002 */
[----:B------:R-:W-:-:S07]  /*968f0*/  IMAD.MOV.U32 R19, RZ, RZ, R0 ;  /* 0x000000ffff137224 */ /* 0x000fce00078e0000 */
[C---:B--2---:R-:W-:Y:S11]  /*96900*/  HMMA.16816.F32.BF16 R24, R16.reuse, R6, R24 ;  /* 0x000000061018723c */ /* 0x044ff60000041818 */
[----:B------:R-:W-:Y:S11]  /*96910*/  @!UPT UIADD3 URZ, URZ, URZ, URZ ;  /* 0x0000003f3f3ff290 */ /* 0x000ff6000fffe03f */
[----:B------:R-:W-:Y:S01]  /*96920*/  @!UPT UIADD3 URZ, URZ, URZ, URZ ;  /* 0x0000003f3f3ff290 */ /* 0x000fe2000fffe03f */
[----:B------:R-:W-:Y:S04]  /*96930*/  STL.64 [R1+0xf80], R24 ;  /* 0x000f801801007387 */ /* 0x000fe80000100a00 */
[----:B------:R0:W-:Y:S04]  /*96940*/  STL.64 [R1+0xf88], R26 ;  /* 0x000f881a01007387 */ /* 0x0001e80000100a00 */
[----:B0-----:R-:W2:Y:S01]  /*96950*/  LDL.LU.64 R26, [R1+0x9a28] ;  /* 0x009a2800011a7983 */ /* 0x001ea20000300a00 */
[----:B------:R-:W-:Y:S01]  /*96960*/  HMMA.16816.F32.BF16 R12, R16, R22, R12 ;  /* 0x00000016100c723c */ /* 0x000fe2000004180c */
[----:B------:R-:W-:-:S02]  /*96970*/  IMAD.MOV.U32 R24, RZ, RZ, R6 ;  /* 0x000000ffff187224 */ /* 0x000fc400078e0006 */
[----:B------:R-:W-:Y:S02]  /*96980*/  IMAD.MOV.U32 R3, RZ, RZ, R7 ;  /* 0x000000ffff037224 */ /* 0x000fe400078e0007 */
[----:B------:R-:W-:Y:S11]  /*96990*/  IMAD.MOV.U32 R25, RZ, RZ, R23 ;  /* 0x000000ffff197224 */ /* 0x000ff600078e0017 */
[----:B------:R-:W-:Y:S08]  /*969a0*/  @!UPT UIADD3 URZ, URZ, URZ, URZ ;  /* 0x0000003f3f3ff290 */ /* 0x000ff0000fffe03f */
[----:B------:R-:W-:Y:S02]  /*969b0*/  IMAD.MOV.U32 R6, RZ, RZ, R14 ;  /* 0x000000ffff067224 */ /* 0x000fe400078e000e */
[----:B------:R-:W-:Y:S02]  /*969c0*/  IMAD.MOV.U32 R7, RZ, RZ, R15 ;  /* 0x000000ffff077224 */ /* 0x000fe400078e000f */
[----:B------:R-:W-:Y:S02]  /*969d0*/  IMAD.MOV.U32 R4, RZ, RZ, R12 ;  /* 0x000000ffff047224 */ /* 0x000fe400078e000c */
[----:B------:R-:W-:Y:S01]  /*969e0*/  IMAD.MOV.U32 R5, RZ, RZ, R13 ;  /* 0x000000ffff057224 */ /* 0x000fe200078e000d */
[----:B--2---:R-:W-:Y:S04]  /*969f0*/  STL.64 [R1+0x9978], R26 ;  /* 0x0099781a01007387 */ /* 0x004fe80000100a00 */
[----:B------:R-:W-:Y:S04]  /*96a00*/  STL.64 [R1+0x9970], R24 ;  /* 0x0099701801007387 */ /* 0x000fe80000100a00 */
[----:B------:R0:W-:Y:S04]  /*96a10*/  STL.64 [R1+0x87e8], R6 ;  /* 0x0087e80601007387 */ /* 0x0001e80000100a00 */
[----:B------:R-:W-:Y:S04]  /*96a20*/  STL.64 [R1+0x87e0], R4 ;  /* 0x0087e00401007387 */ /* 0x000fe80000100a00 */
[----:B0-----:R-:W2:Y:S04]  /*96a30*/  LDL.LU R6, [R1+0x7a8] ;  /* 0x0007a80001067983 */ /* 0x001ea80000300800 */
[----:B------:R-:W2:Y:S01]  /*96a40*/  LDL.LU R7, [R1+0x7ac] ;  /* 0x0007ac0001077983 */ /* 0x000ea20000300800 */
[----:B----4-:R-:W-:-:S03]  /*96a50*/  IMAD.MOV.U32 R27, RZ, RZ, R11 ;  /* 0x000000ffff1b7224 */ /* 0x010fc600078e000b */
[----:B--2---:R0:W-:Y:S02]  /*96a60*/  STL.64 [R1+0x9950], R6 ;  /* 0x0099500601007387 */ /* 0x0041e40000100a00 */
[----:B0-----:R-:W-:Y:S02]  /*96a70*/  IMAD.MOV.U32 R6, RZ, RZ, R29 ;  /* 0x000000ffff067224 */ /* 0x001fe400078e001d */
[----:B------:R-:W2:Y:S01]  /*96a80*/  LDL.LU R29, [R1+0x9a24] ;  /* 0x009a2400011d7983 */ /* 0x000ea20000300800 */
[----:B------:R-:W-:-:S03]  /*96a90*/  IMAD.MOV.U32 R7, RZ, RZ, R10 ;  /* 0x000000ffff077224 */ /* 0x000fc600078e000a */
[----:B------:R-:W3:Y:S04]  /*96aa0*/  LDL.LU R10, [R1+0x9a20] ;  /* 0x009a2000010a7983 */ /* 0x000ee80000300800 */
[----:B------:R-:W4:Y:S04]  /*96ab0*/  LDL R26, [R1+0x7d8] ;  /* 0x0007d800011a7983 */ /* 0x000f280000100800 */
[----:B------:R-:W2:Y:S01]  /*96ac0*/  LDL.LU R11, [R1+0x9a1c] ;  /* 0x009a1c00010b7983 */ /* 0x000ea20000300800 */
[----:B------:R-:W-:-:S03]  /*96ad0*/  IMAD.MOV.U32 R28, RZ, RZ, R22 ;  /* 0x000000ffff1c7224 */ /* 0x000fc600078e0016 */
[----:B----4-:R3:W-:Y:S04]  /*96ae0*/  STL.64 [R1+0x9990], R26 ;  /* 0x0099901a01007387 */ /* 0x0107e80000100a00 */
[----:B------:R0:W-:Y:S04]  /*96af0*/  STL.64 [R1+0x9968], R6 ;  /* 0x0099680601007387 */ /* 0x0001e80000100a00 */
[----:B------:R-:W4:Y:S04]  /*96b00*/  LDL.LU R4, [R1+0x10c0] ;  /* 0x0010c00001047983 */ /* 0x000f280000300800 */
[----:B------:R-:W4:Y:S01]  /*96b10*/  LDL.LU R5, [R1+0x10c4] ;  /* 0x0010c40001057983 */ /* 0x000f220000300800 */
[----:B---3--:R-:W-:-:S03]  /*96b20*/  IMAD.MOV.U32 R26, RZ, RZ, R10 ;  /* 0x000000ffff1a7224 */ /* 0x008fc600078e000a */
[----:B0-----:R-:W3:Y:S04]  /*96b30*/  LDL.LU R6, [R1+0x10c8] ;  /* 0x0010c80001067983 */ /* 0x001ee80000300800 */
[----:B------:R-:W3:Y:S04]  /*96b40*/  LDL.LU R7, [R1+0x10cc] ;  /* 0x0010cc0001077983 */ /* 0x000ee80000300800 */
[----:B------:R-:W3:Y:S04]  /*96b50*/  LDL.LU R10, [R1+0x9a18] ;  /* 0x009a1800010a7983 */ /* 0x000ee80000300800 */
[----:B------:R-:W3:Y:S01]  /*96b60*/  LDL.64 R22, [R1+0x728] ;  /* 0x0007280001167983 */ /* 0x000ee20000100a00 */
[----:B--2---:R-:W-:-:S03]  /*96b70*/  IMAD.MOV.U32 R27, RZ, RZ, R29 ;  /* 0x000000ffff1b7224 */ /* 0x004fc600078e001d */
[----:B---3--:R-:W-:Y:S04]  /*96b80*/  STL.64 [R1+0x9a10], R22 ;  /* 0x009a101601007387 */ /* 0x008fe80000100a00 */
[----:B------:R0:W-:Y:S04]  /*96b90*/  STL.64 [R1+0x99b8], R26 ;  /* 0x0099b81a01007387 */ /* 0x0001e80000100a00 */
[----:B------:R-:W2:Y:S04]  /*96ba0*/  LDL.LU R24, [R1+0x1300] ;  /* 0x0013000001187983 */ /* 0x000ea80000300800 */
[----:B------:R-:W2:Y:S04]  /*96bb0*/  LDL.LU R25, [R1+0x1304] ;  /* 0x0013040001197983 */ /* 0x000ea80000300800 */
[----:B0-----:R-:W3:Y:S04]  /*96bc0*/  LDL.LU R26, [R1+0x1308] ;  /* 0x00130800011a7983 */ /* 0x001ee80000300800 */
[----:B------:R-:W3:Y:S04]  /*96bd0*/  LDL.LU R27, [R1+0x130c] ;  /* 0x00130c00011b7983 */ /* 0x000ee80000300800 */
[----:B------:R-:W2:Y:S04]  /*96be0*/  LDL.LU R20, [R1+0x1370] ;  /* 0x0013700001147983 */ /* 0x000ea80000300800 */
        /* <DEDUP_REMOVED lines=15> */
[C---:B----4-:R-:W-:Y:S03]  /*96ce0*/  HMMA.16816.F32.BF16 R20, R16.reuse, R10, R20 ;  /* 0x0000000a1014723c */ /* 0x050fe60000041814 */
[----:B---3--:R-:W-:Y:S04]  /*96cf0*/  STL.64 [R1+0x9a08], R26 ;  /* 0x009a081a01007387 */ /* 0x008fe80000100a00 */
[----:B--2---:R0:W-:Y:S04]  /*96d00*/  STL.64 [R1+0x9a00], R24 ;  /* 0x009a001801007387 */ /* 0x0041e80000100a00 */
[----:B0-----:R-:W2:Y:S04]  /*96d10*/  LDL.LU R24, [R1+0x1020] ;  /* 0x0010200001187983 */ /* 0x001ea80000300800 */
[----:B------:R-:W2:Y:S04]  /*96d20*/  LDL.LU R25, [R1+0x1024] ;  /* 0x0010240001197983 */ /* 0x000ea80000300800 */
[----:B------:R-:W2:Y:S04]  /*96d30*/  LDL.LU R26, [R1+0x1028] ;  /* 0x00102800011a7983 */ /* 0x000ea80000300800 */
[----:B------:R-:W2:Y:S04]  /*96d40*/  LDL.LU R27, [R1+0x102c] ;  /* 0x00102c00011b7983 */ /* 0x000ea80000300800 */
[----:B------:R-:W3:Y:S04]  /*96d50*/  LDL.64 R14, [R1+0x708] ;  /* 0x00070800010e7983 */ /* 0x000ee80000100a00 */
[----:B------:R-:W-:Y:S04]  /*96d60*/  STL.64 [R1+0x9988], R6 ;  /* 0x0099880601007387 */ /* 0x000fe80000100a00 */
[----:B------:R0:W-:Y:S04]  /*96d70*/  STL.64 [R1+0x9980], R4 ;  /* 0x0099800401007387 */ /* 0x0001e80000100a00 */
[----:B0-----:R-:W4:Y:S04]  /*96d80*/  LDL.LU R4, [R1+0x10a0] ;  /* 0x0010a00001047983 */ /* 0x001f280000300800 */
[----:B------:R-:W4:Y:S04]  /*96d90*/  LDL.LU R5, [R1+0x10a4] ;  /* 0x0010a40001057983 */ /* 0x000f280000300800 */
[----:B------:R-:W2:Y:S04]  /*96da0*/  LDL.LU R6, [R1+0x10a8] ;  /* 0x0010a80001067983 */ /* 0x000ea80000300800 */
[----:B------:R-:W2:Y:S04]  /*96db0*/  LDL.LU R7, [R1+0x10ac] ;  /* 0x0010ac0001077983 */ /* 0x000ea80000300800 */
[----:B--2---:R-:W-:Y:S04]  /*96dc0*/  STL.64 [R1+0x99a0], R6 ;  /* 0x0099a00601007387 */ /* 0x004fe80000100a00 */
[----:B----4-:R0:W-:Y:S04]  /*96dd0*/  STL.64 [R1+0x9998], R4 ;  /* 0x0099980401007387 */ /* 0x0101e80000100a00 */
[----:B0-----:R-:W2:Y:S04]  /*96de0*/  LDL.LU R4, [R1+0x1080] ;  /* 0x0010800001047983 */ /* 0x001ea80000300800 */
[----:B------:R-:W2:Y:S04]  /*96df0*/  LDL.LU R5, [R1+0x1084] ;  /* 0x0010840001057983 */ /* 0x000ea80000300800 */
[----:B------:R-:W2:Y:S04]  /*96e00*/  LDL.LU R6, [R1+0x1088] ;  /* 0x0010880001067983 */ /* 0x000ea80000300800 */
[----:B------:R-:W2:Y:S04]  /*96e10*/  LDL.LU R7, [R1+0x108c] ;  /* 0x00108c0001077983 */ /* 0x000ea80000300800 */
[----:B------:R-:W-:Y:S04]  /*96e20*/  STL.64 [R1+0x1000], R20 ;  /* 0x0010001401007387 */ /* 0x000fe80000100a00 */
[----:B------:R0:W-:Y:S04]  /*96e30*/  STL.64 [R1+0x1008], R22 ;  /* 0x0010081601007387 */ /* 0x0001e80000100a00 */
[----:B0-----:R-:W4:Y:S04]  /*96e40*/  LDL.LU.64 R22, [R1+0x9a10] ;  /* 0x009a100001167983 */ /* 0x001f280000300a00 */
[----:B------:R0:W-:Y:S01]  /*96e50*/  STL.64 [R1+0x98b0], R10 ;  /* 0x0098b00a01007387 */ /* 0x0001e20000100a00 */
[----:B----4-:R-:W-:Y:S01]  /*96e60*/  HMMA.16816.F32.BF16 R24, R16, R22, R24 ;  /* 0x000000161018723c */ /* 0x010fe20000041818 */
[----:B0-----:R-:W-:-:S02]  /*96e70*/  IMAD.MOV.U32 R11, RZ, RZ, R22 ;  /* 0x000000ffff0b7224 */ /* 0x001fc400078e0016 */
[----:B------:R-:W-:Y:S11]  /*96e80*/  IMAD.MOV.U32 R10, RZ, RZ, R23 ;  /* 0x000000ffff0a7224 */ /* 0x000ff600078e0017 */
[----:B------:R-:W-:Y:S09]  /*96e90*/  @!UPT UIADD3 URZ, URZ, URZ, URZ ;  /* 0x0000003f3f3ff290 */ /* 0x000ff2000fffe03f */
[----:B------:R-:W-:Y:S04]  /*96ea0*/  STL.64 [R1+0x1020], R24 ;  /* 0x0010201801007387 */ /* 0x000fe80000100a00 */
[----:B------:R0:W-:Y:S04]  /*96eb0*/  STL.64 [R1+0x1028], R26 ;  /* 0x0010281a01007387 */ /* 0x0001e80000100a00 */
[----:B0-----:R-:W4:Y:S04]  /*96ec0*/  LDL.LU.64 R26, [R1+0x9a08] ;  /* 0x009a0800011a7983 */ /* 0x001f280000300a00 */
[----:B------:R-:W4:Y:S04]  /*96ed0*/  LDL.LU.64 R24, [R1+0x9a00] ;  /* 0x009a000001187983 */ /* 0x000f280000300a00 */
[----:B------:R-:W4:Y:S04]  /*96ee0*/  LDL.LU.64 R22, [R1+0x99f8] ;  /* 0x0099f80001167983 */ /* 0x000f280000300a00 */
[----:B------:R-:W2:Y:S04]  /*96ef0*/  LDL.LU.64 R20, [R1+0x99f0] ;  /* 0x0099f00001147983 */ /* 0x000ea80000300a00 */
[----:B------:R-:W-:Y:S04]  /*96f00*/  STL.64 [R1+0x9948], R10 ;  /* 0x0099480a01007387 */ /* 0x000fe80000100a00 */
[----:B------:R0:W-:Y:S04]  /*96f10*/  STL.64 [R1+0x9940], R8 ;  /* 0x0099400801007387 */ /* 0x0001e80000100a00 */
[----:B0-----:R-:W2:Y:S04]  /*96f20*/  LDL.LU R8, [R1+0x10f0] ;  /* 0x0010f00001087983 */ /* 0x001ea80000300800 */
[----:B------:R-:W2:Y:S04]  /*96f30*/  LDL.LU R9, [R1+0x10f4] ;  /* 0x0010f40001097983 */ /* 0x000ea80000300800 */
[----:B------:R-:W2:Y:S04]  /*96f40*/  LDL.LU R10, [R1+0x10f8] ;  /* 0x0010f800010a7983 */ /* 0x000ea80000300800 */
[----:B------:R-:W2:Y:S01]  /*96f50*/  LDL.LU R11, [R1+0x10fc] ;  /* 0x0010fc00010b7983 */ /* 0x000ea20000300800 */
[----:B----4-:R-:W-:Y:S03]  /*96f60*/  HMMA.16816.F32.BF16 R24, R16, R22, R24 ;  /* 0x000000161018723c */ /* 0x010fe60000041818 */
        /* <DEDUP_REMOVED lines=8> */
[----:B0-----:R-:W4:Y:S04]  /*96ff0*/  LDL.LU.64 R26, [R1+0x99e8] ;  /* 0x0099e800011a7983 */ /* 0x001f280000300a00 */
[----:B------:R-:W4:Y:S04]  /*97000*/  LDL.LU.64 R24, [R1+0x99e0] ;  /* 0x0099e00001187983 */ /* 0x000f280000300a00 */
[----:B------:R-:W-:Y:S01]  /*97010*/  STL.64 [R1+0x9898], R22 ;  /* 0x0098981601007387 */ /* 0x000fe20000100a00 */
[----:B---3--:R-:W-:-:S02]  /*97020*/  IMAD.MOV.U32 R2, RZ, RZ, R14 ;  /* 0x000000ffff027224 */ /* 0x008fc400078e000e */
[----:B------:R-:W-:Y:S01]  /*97030*/  IMAD.MOV.U32 R0, RZ, RZ, R15 ;  /* 0x000000ffff007224 */ /* 0x000fe200078e000f */
[C---:B----4-:R-:W-:Y:S11]  /*97040*/  HMMA.16816.F32.BF16 R24, R16.reuse, R14, R24 ;  /* 0x0000000e1018723c */ /* 0x050ff60000041818 */
[----:B------:R-:W-:Y:S11]  /*97050*/  @!UPT UIADD3 URZ, URZ, URZ, URZ ;  /* 0x0000003f3f3ff290 */ /* 0x000ff6000fffe03f */
[----:B------:R-:W-:Y:S01]  /*97060*/  @!UPT UIADD3 URZ, URZ, URZ, URZ ;  /* 0x0000003f3f3ff290 */ /* 0x000fe2000fffe03f */
[----:B------:R-:W-:Y:S04]  /*97070*/  STL.64 [R1+0x1060], R24 ;  /* 0x0010601801007387 */ /* 0x000fe80000100a00 */
[----:B------:R0:W-:Y:S04]  /*97080*/  STL.64 [R1+0x1068], R26 ;  /* 0x0010681a01007387 */ /* 0x0001e80000100a00 */
[----:B0-----:R-:W3:Y:S04]  /*97090*/  LDL.LU.64 R26, [R1+0x99d8] ;  /* 0x0099d800011a7983 */ /* 0x001ee80000300a00 */
[----:B------:R-:W3:Y:S04]  /*970a0*/  LDL.LU.64 R24, [R1+0x99d0] ;  /* 0x0099d00001187983 */ /* 0x000ee80000300a00 */
[----:B------:R-:W3:Y:S04]  /*970b0*/  LDL.LU.64 R14, [R1+0x99c8] ;  /* 0x0099c800010e7983 */ /* 0x000ee80000300a00 */
[----:B------:R-:W4:Y:S01]  /*970c0*/  LDL.LU.64 R12, [R1+0x99c0] ;  /* 0x0099c000010c7983 */ /* 0x000f220000300a00 */
[----:B---3--:R-:W-:Y:S03]  /*970d0*/  HMMA.16816.F32.BF16 R16, R16, R14, R24 ;  /* 0x0000000e1010723c */ /* 0x008fe60000041818 */
[----:B------:R-:W3:Y:S11]  /*970e0*/  LDL.LU.64 R26, [R1+0x99b8] ;  /* 0x0099b800011a7983 */ /* 0x000ef60000300a00 */
[----:B------:R-:W-:Y:S09]  /*970f0*/  @!UPT UIADD3 URZ, URZ, URZ, URZ ;  /* 0x0000003f3f3ff290 */ /* 0x000ff2000fffe03f */
[----:B------:R-:W-:Y:S04]  /*97100*/  STL.64 [R1+0x6e0], R16 ;  /* 0x0006e01001007387 */ /* 0x000fe80000100a00 */
[----:B------:R0:W-:Y:S04]  /*97110*/  STL.64 [R1+0x6e8], R18 ;  /* 0x0006e81201007387 */ /* 0x0001e80000100a00 */
[----:B0-----:R-:W3:Y:S04]  /*97120*/  LDL.LU.64 R18, [R1+0x99b0] ;  /* 0x0099b00001127983 */ /* 0x001ee80000300a00 */
[----:B------:R-:W3:Y:S04]  /*97130*/  LDL.LU.64 R16, [R1+0x99a8] ;  /* 0x0099a80001107983 */ /* 0x000ee80000300a00 */
[----:B------:R-:W-:Y:S01]  /*97140*/  STL.64 [R1+0x9880], R14 ;  /* 0x0098800e01007387 */ /* 0x000fe20000100a00 */
[C---:B---3--:R-:W-:Y:S03]  /*97150*/  HMMA.16816.F32.BF16 R24, R16.reuse, R26, R4 ;  /* 0x0000001a1018723c */ /* 0x048fe60000041804 */
[----:B------:R-:W3:Y:S04]  /*97160*/  LDL.LU.64 R6, [R1+0x99a0] ;  /* 0x0099a00001067983 */ /* 0x000ee80000300a00 */
[----:B------:R-:W3:Y:S11]  /*97170*/  LDL.LU.64 R4, [R1+0x9998] ;  /* 0x0099980001047983 */ /* 0x000ef60000300a00 */
[----:B------:R-:W-:Y:S05]  /*97180*/  @!UPT UIADD3 URZ, URZ, URZ, URZ ;  /* 0x0000003f3f3ff290 */ /* 0x000fea000fffe03f */
[----:B------:R-:W-:Y:S04]  /*97190*/  STL.64 [R1+0x1080], R24 ;  /* 0x0010801801007387 */ /* 0x000fe80000100a00 */
[----:B------:R0:W-:Y:S04]  /*971a0*/  STL.64 [R1+0x1088], R26 ;  /* 0x0010881a01007387 */ /* 0x0001e80000100a00 */
[----:B0-----:R-:W3:Y:S02]  /*971b0*/  LDL.LU.64 R26, [R1+0x9990] ;  /* 0x00999000011a7983 */ /* 0x001ee40000300a00 */
[C---:B---3--:R-:W-:Y:S02]  /*971c0*/  HMMA.16816.F32.BF16 R24, R16.reuse, R26, R4 ;  /* 0x0000001a1018723c */ /* 0x048fe40000041804 */
[----:B------:R-:W3:Y:S04]  /*971d0*/  LDL.LU.64 R6, [R1+0x9988] ;  /* 0x0099880001067983 */ /* 0x000ee80000300a00 */
[----:B------:R-:W3:Y:S11]  /*971e0*/  LDL.LU.64 R4, [R1+0x9980] ;  /* 0x0099800001047983 */ /* 0x000ef60000300a00 */
[----:B------:R-:W-:Y:S06]  /*971f0*/  @!UPT UIADD3 URZ, URZ, URZ, URZ ;  /* 0x0000003f3f3ff290 */ /* 0x000fec000fffe03f */
[----:B------:R-:W-:Y:S04]  /*97200*/  STL.64 [R1+0x10a0], R24 ;  /* 0x0010a01801007387 */ /* 0x000fe80000100a00 */
[----:B------:R0:W-:Y:S04]  /*97210*/  STL.64 [R1+0x10a8], R26 ;  /* 0x0010a81a01007387 */ /* 0x0001e80000100a00 */
[----:B0-----:R-:W3:Y:S04]  /*97220*/  LDL.LU.64 R26, [R1+0x9978] ;  /* 0x00997800011a7983 */ /* 0x001ee80000300a00 */
[----:B------:R-:W2:Y:S01]  /*97230*/  LDL.LU.64 R24, [R1+0x9970] ;  /* 0x0099700001187983 */ /* 0x000ea20000300a00 */
[C---:B---3--:R-:W-:Y:S11]  /*97240*/  HMMA.16816.F32.BF16 R4, R16.reuse, R26, R4 ;  /* 0x0000001a1004723c */ /* 0x048ff60000041804 */
[----:B------:R-:W-:Y:S11]  /*97250*/  @!UPT UIADD3 URZ, URZ, URZ, URZ ;  /* 0x0000003f3f3ff290 */ /* 0x000ff6000fffe03f */
[----:B------:R-:W-:Y:S01]  /*97260*/  @!UPT UIADD3 URZ, URZ, URZ, URZ ;  /* 0x0000003f3f3ff290 */ /* 0x000fe2000fffe03f */
[----:B------:R-:W-:Y:S04]  /*97270*/  STL.64 [R1+0x10c0], R4 ;  /* 0x0010c00401007387 */ /* 0x000fe80000100a00 */
[----:B------:R0:W-:Y:S04]  /*97280*/  STL.64 [R1+0x10c8], R6 ;  /* 0x0010c80601007387 */ /* 0x0001e80000100a00 */
[----:B0-----:R-:W2:Y:S04]  /*97290*/  LDL.LU.64 R6, [R1+0x9968] ;  /* 0x0099680001067983 */ /* 0x001ea80000300a00 */
[----:B------:R-:W-:Y:S01]  /*972a0*/  STL.64 [R1+0x9858], R26 ;  /* 0x0098581a01007387 */ /* 0x000fe20000100a00 */
[C---:B--2---:R-:W-:Y:S03]  /*972b0*/  HMMA.16816.F32.BF16 R4, R16.reuse, R6, R8 ;  /* 0x000000061004723c */ /* 0x044fe60000041808 */
[----:B------:R-:W2:Y:S04]  /*972c0*/  LDL.LU.64 R10, [R1+0x9960] ;  /* 0x00996000010a7983 */ /* 0x000ea80000300a00 */
[----:B------:R-:W2:Y:S11]  /*972d0*/  LDL.LU.64 R8, [R1+0x9958] ;  /* 0x0099580001087983 */ /* 0x000eb60000300a00 */
[----:B------:R-:W-:Y:S05]  /*972e0*/  @!UPT UIADD3 URZ, URZ, URZ, URZ ;  /* 0x0000003f3f3ff290 */ /* 0x000fea000fffe03f */
[----:B------:R-:W-:Y:S04]  /*972f0*/  STL.64 [R1+0x10e0], R4 ;  /* 0x0010e00401007387 */ /* 0x000fe80000100a00 */
[----:B------:R0:W-:Y:S04]  /*97300*/  STL.64 [R1+0x10e8], R6 ;  /* 0x0010e80601007387 */ /* 0x0001e80000100a00 */
[----:B0-----:R-:W2:Y:S02]  /*97310*/  LDL.LU.64 R6, [R1+0x9950] ;  /* 0x0099500001067983 */ /* 0x001ea40000300a00 */
[----:B--2---:R-:W-:Y:S02]  /*97320*/  HMMA.16816.F32.BF16 R16, R16, R6, R8 ;  /* 0x000000061010723c */ /* 0x004fe40000041808 */
[----:B------:R-:W2:Y:S04]  /*97330*/  LDL.LU.64 R10, [R1+0x9948] ;  /* 0x00994800010a7983 */ /* 0x000ea80000300a00 */
[----:B------:R-:W3:Y:S04]  /*97340*/  LDL.LU.64 R8, [R1+0x9940] ;  /* 0x0099400001087983 */ /* 0x000ee80000300a00 */
[----:B------:R0:W-:Y:S04]  /*97350*/  STL.64 [R1+0x9818], R6 ;  /* 0x0098180601007387 */ /* 0x0001e80000100a00 */
[----:B------:R-:W3:Y:S09]  /*97360*/  LDL.LU R4, [R1+0x12c0] ;  /* 0x0012c00001047983 */ /* 0x000ef20000300800 */
[----:B------:R1:W-:Y:S04]  /*97370*/  STL.64 [R1+0x10f0], R16 ;  /* 0x0010f01001007387 */ /* 0x0003e80000100a00 */
[----:B------:R1:W-:Y:S04]  /*97380*/  STL.64 [R1+0x10f8], R18 ;  /* 0x0010f81201007387 */ /* 0x0003e80000100a00 */
[----:B------:R-:W3:Y:S04]  /*97390*/  LDL.LU R5, [R1+0x12c4] ;  /* 0x0012c40001057983 */ /* 0x000ee80000300800 */
[----:B0-----:R-:W3:Y:S04]  /*973a0*/  LDL.LU R6, [R1+0x12c8] ;  /* 0x0012c80001067983 */ /* 0x001ee80000300800 */
[----:B------:R-:W3:Y:S01]  /*973b0*/  LDL.LU R7, [R1+0x12cc] ;  /* 0x0012cc0001077983 */ /* 0x000ee20000300800 */
[----:B--2---:R-:W-:-:S02]  /*973c0*/  IMAD.MOV.U32 R22, RZ, RZ, R11 ;  /* 0x000000ffff167224 */ /* 0x004fc400078e000b */
[----:B------:R-:W-:-:S05]  /*973d0*/  IMAD.MOV.U32 R23, RZ, RZ, R10 ;  /* 0x000000ffff177224 */ /* 0x000fca00078e000a */
[----:B------:R-:W-:Y:S04]  /*973e0*/  STL.64 [R1+0x98a8], R22 ;  /* 0x0098a81601007387 */ /* 0x000fe80000100a00 */
[----:B-1----:R-:W2:Y:S04]  /*973f0*/  LDL.LU R16, [R1+0x11b0] ;  /* 0x0011b00001107983 */ /* 0x002ea80000300800 */
[----:B------:R-:W2:Y:S04]  /*97400*/  LDL.LU R17, [R1+0x11b4] ;  /* 0x0011b40001117983 */ /* 0x000ea80000300800 */
[----:B------:R-:W2:Y:S04]  /*97410*/  LDL.LU R18, [R1+0x11b8] ;  /* 0x0011b80001127983 */ /* 0x000ea80000300800 */
[----:B------:R-:W2:Y:S01]  /*97420*/  LDL.LU R19, [R1+0x11bc] ;  /* 0x0011bc0001137983 */ /* 0x000ea20000300800 */
[----:B------:R-:W-:-:S02]  /*97430*/  IMAD.MOV.U32 R10, RZ, RZ, R28 ;  /* 0x000000ffff0a7224 */ /* 0x000fc400078e001c */
[----:B------:R-:W-:Y:S01]  /*97440*/  IMAD.MOV.U32 R11, RZ, RZ, R25 ;  /* 0x000000ffff0b7224 */ /* 0x000fe200078e0019 */
[----:B--2---:R-:W-:Y:S04]  /*97450*/  STL.64 [R1+0x98c0], R18 ;  /* 0x0098c01201007387 */ /* 0x004fe80000100a00 */
[----:B------:R0:W-:Y:S04]  /*97460*/  STL.64 [R1+0x98b8], R16 ;  /* 0x0098b81001007387 */ /* 0x0001e80000100a00 */
[----:B------:R1:W-:Y:S04]  /*97470*/  STL.64 [R1+0x98c8], R10 ;  /* 0x0098c80a01007387 */ /* 0x0003e80000100a00 */
[----:B0-----:R-:W2:Y:S04]  /*97480*/  LDL.LU R16, [R1+0x1190] ;  /* 0x0011900001107983 */ /* 0x001ea80000300800 */
[----:B------:R-:W2:Y:S04]  /*97490*/  LDL.LU R17, [R1+0x1194] ;  /* 0x0011940001117983 */ /* 0x000ea80000300800 */
[----:B------:R-:W2:Y:S04]  /*974a0*/  LDL.LU R18, [R1+0x1198] ;  /* 0x0011980001127983 */ /* 0x000ea80000300800 */
[----:B------:R-:W2:Y:S01]  /*974b0*/  LDL.LU R19, [R1+0x119c] ;  /* 0x00119c0001137983 */ /* 0x000ea20000300800 */
[----:B-1----:R-:W-:-:S02]  /*974c0*/  IMAD.MOV.U32 R10, RZ, RZ, R24 ;  /* 0x000000ffff0a7224 */ /* 0x002fc400078e0018 */
[----:B------:R-:W-:Y:S01]  /*974d0*/  IMAD.MOV.U32 R11, RZ, RZ, R3 ;  /* 0x000000ffff0b7224 */ /* 0x000fe200078e0003 */
[----:B--2---:R-:W-:Y:S04]  /*974e0*/  STL.64 [R1+0x98d8], R18 ;  /* 0x0098d81201007387 */ /* 0x004fe80000100a00 */
[----:B------:R-:W-:Y:S04]  /*974f0*/  STL.64 [R1+0x98d0], R16 ;  /* 0x0098d01001007387 */ /* 0x000fe80000100a00 */
[----:B------:R0:W-:Y:S04]  /*97500*/  STL.64 [R1+0x98e0], R10 ;  /* 0x0098e00a01007387 */ /* 0x0001e80000100a00 */
[----:B0-----:R-:W2:Y:S04]  /*97510*/  LDL.64 R10, [R1+0x768] ;  /* 0x00076800010a7983 */ /* 0x001ea80000100a00 */
[----:B--2---:R0:W-:Y:S04]  /*97520*/  STL.64 [R1+0x98f8], R10 ;  /* 0x0098f80a01007387 */ /* 0x0041e80000100a00 */
[----:B------:R-:W2:Y:S04]  /*97530*/  LDL.LU R16, [R1+0x1180] ;  /* 0x0011800001107983 */ /* 0x000ea80000300800 */
[----:B------:R-:W2:Y:S04]  /*97540*/  LDL.LU R17, [R1+0x1184] ;  /* 0x0011840001117983 */ /* 0x000ea80000300800 */
[----:B------:R-:W2:Y:S04]  /*97550*/  LDL.LU R18, [R1+0x1188] ;  /* 0x0011880001127983 */ /* 0x000ea80000300800 */
[----:B------:R-:W2:Y:S01]  /*97560*/  LDL.LU R19, [R1+0x118c] ;  /* 0x00118c0001137983 */ /* 0x000ea20000300800 */
[----:B0-----:R-:W-:-:S02]  /*97570*/  IMAD.MOV.U32 R10, RZ, RZ, R21 ;  /* 0x000000ffff0a7224 */ /* 0x001fc400078e0015 */
[----:B------:R-:W-:-:S05]  /*97580*/  IMAD.MOV.U32 R11, RZ, RZ, R20 ;  /* 0x000000ffff0b7224 */ /* 0x000fca00078e0014 */
[----:B------:R-:W-:Y:S04]  /*97590*/  STL.64 [R1+0x9910], R10 ;  /* 0x0099100a01007387 */ /* 0x000fe80000100a00 */
[----:B--2---:R-:W-:Y:S04]  /*975a0*/  STL.64 [R1+0x98f0], R18 ;  /* 0x0098f01201007387 */ /* 0x004fe80000100a00 */
[----:B------:R0:W-:Y:S04]  /*975b0*/  STL.64 [R1+0x98e8], R16 ;  /* 0x0098e81001007387 */ /* 0x0001e80000100a00 */
[----:B0-----:R-:W2:Y:S04]  /*975c0*/  LDL.LU R16, [R1+0x1170] ;  /* 0x0011700001107983 */ /* 0x001ea80000300800 */
[----:B------:R-:W2:Y:S04]  /*975d0*/  LDL.LU R17, [R1+0x1174] ;  /* 0x0011740001117983 */ /* 0x000ea80000300800 */
[----:B------:R-:W2:Y:S04]  /*975e0*/  LDL.LU R18, [R1+0x1178] ;  /* 0x0011780001127983 */ /* 0x000ea80000300800 */
[----:B------:R-:W2:Y:S01]  /*975f0*/  LDL.LU R19, [R1+0x117c] ;  /* 0x00117c0001137983 */ /* 0x000ea20000300800 */
[----:B----4-:R-:W-:-:S02]  /*97600*/  IMAD.MOV.U32 R10, RZ, RZ, R13 ;  /* 0x000000ffff0a7224 */ /* 0x010fc400078e000d */
[----:B------:R-:W-:-:S05]  /*97610*/  IMAD.MOV.U32 R11, RZ, RZ, R12 ;  /* 0x000000ffff0b7224 */ /* 0x000fca00078e000c */
[----:B------:R-:W-:Y:S04]  /*97620*/  STL.64 [R1+0x9928], R10 ;  /* 0x0099280a01007387 */ /* 0x000fe80000100a00 */
[----:B--2---:R-:W-:Y:S04]  /*97630*/  STL.64 [R1+0x9908], R18 ;  /* 0x0099081201007387 */ /* 0x004fe80000100a00 */
[----:B------:R0:W-:Y:S04]  /*97640*/  STL.64 [R1+0x9900], R16 ;  /* 0x0099001001007387 */ /* 0x0001e80000100a00 */
[----:B0-----:R-:W2:Y:S04]  /*97650*/  LDL.LU R16, [R1+0x1150] ;  /* 0x0011500001107983 */ /* 0x001ea80000300800 */
[----:B------:R-:W2:Y:S04]  /*97660*/  LDL.LU R17, [R1+0x1154] ;  /* 0x0011540001117983 */ /* 0x000ea80000300800 */
[----:B------:R-:W4:Y:S04]  /*97670*/  LDL.LU R18, [R1+0x1158] ;  /* 0x0011580001127983 */ /* 0x000f280000300800 */
[----:B------:R-:W4:Y:S04]  /*97680*/  LDL.LU R19, [R1+0x115c] ;  /* 0x00115c0001137983 */ /* 0x000f280000300800 */
[----:B----4-:R-:W-:Y:S04]  /*97690*/  STL.64 [R1+0x9920], R18 ;  /* 0x0099201201007387 */ /* 0x010fe80000100a00 */
[----:B--2---:R0:W-:Y:S04]  /*976a0*/  STL.64 [R1+0x9918], R16 ;  /* 0x0099181001007387 */ /* 0x0041e80000100a00 */
        /* <DEDUP_REMOVED lines=8> */
[----:B------:R-:W2:Y:S04]  /*97730*/  LDL.LU R18, [R1+0x1118] ;  /* 0x0011180001127983 */ /* 0x000ea80000300800 */
[----:B------:R-:W2:Y:S04]  /*97740*/  LDL.LU R19, [R1+0x111c] ;  /* 0x00111c0001137983 */ /* 0x000ea80000300800 */
[----:B------:R-:W4:Y:S04]  /*97750*/  LDL.LU R20, [R1+0x11a0] ;  /* 0x0011a00001147983 */ /* 0x000f280000300800 */
[----:B------:R-:W4:Y:S04]  /*97760*/  LDL.LU R21, [R1+0x11a4] ;  /* 0x0011a40001157983 */ /* 0x000f280000300800 */
[----:B------:R-:W4:Y:S04]  /*97770*/  LDL.LU R22, [R1+0x11a8] ;  /* 0x0011a80001167983 */ /* 0x000f280000300800 */
[----:B------:R-:W4:Y:S04]  /*97780*/  LDL.LU R23, [R1+0x11ac] ;  /* 0x0011ac0001177983 */ /* 0x000f280000300800 */
        /* <DEDUP_REMOVED lines=10> */
[----:B---3--:R-:W-:Y:S04]  /*97830*/  STL.64 [R1+0x9868], R6 ;  /* 0x0098680601007387 */ /* 0x008fe80000100a00 */
[----:B------:R-:W-:Y:S04]  /*97840*/  STL.64 [R1+0x9860], R4 ;  /* 0x0098600401007387 */ /* 0x000fe80000100a00 */
[----:B------:R-:W3:Y:S04]  /*97850*/  LDL.LU R24, [R1+0x12d0] ;  /* 0x0012d00001187983 */ /* 0x000ee80000300800 */
[----:B------:R-:W3:Y:S04]  /*97860*/  LDL.LU R25, [R1+0x12d4] ;  /* 0x0012d40001197983 */ /* 0x000ee80000300800 */
[----:B------:R-:W2:Y:S04]  /*97870*/  LDL.LU R26, [R1+0x12d8] ;  /* 0x0012d800011a7983 */ /* 0x000ea80000300800 */
[----:B------:R-:W2:Y:S01]  /*97880*/  LDL.LU R27, [R1+0x12dc] ;  /* 0x0012dc00011b7983 */ /* 0x000ea20000300800 */
[----:B------:R-:W-:-:S02]  /*97890*/  IMAD.MOV.U32 R10, RZ, RZ, R9 ;  /* 0x000000ffff0a7224 */ /* 0x000fc400078e0009 */
[----:B------:R-:W-:Y:S01]  /*978a0*/  IMAD.MOV.U32 R11, RZ, RZ, R8 ;  /* 0x000000ffff0b7224 */ /* 0x000fe200078e0008 */
[----:B--2---:R-:W-:Y:S04]  /*978b0*/  STL.64 [R1+0x9878], R26 ;  /* 0x0098781a01007387 */ /* 0x004fe80000100a00 */
[----:B---3--:R0:W-:Y:S04]  /*978c0*/  STL.64 [R1+0x9870], R24 ;  /* 0x0098701801007387 */ /* 0x0081e80000100a00 */
[----:B0-----:R-:W2:Y:S04]  /*978d0*/  LDL.LU.64 R24, [R1+0x590] ;  /* 0x0005900001187983 */ /* 0x001ea80000300a00 */
[----:B------:R-:W2:Y:S02]  /*978e0*/  LDL.LU.64 R26, [R1+0x598] ;  /* 0x00059800011a7983 */ /* 0x000ea40000300a00 */
[C---:B--2---:R-:W-:Y:S02]  /*978f0*/  HMMA.16816.F32.BF16 R8, R24.reuse, R10, R16 ;  /* 0x0000000a1808723c */ /* 0x044fe40000041810 */
[----:B------:R-:W2:Y:S04]  /*97900*/  LDL.LU.64 R18, [R1+0x9938] ;  /* 0x0099380001127983 */ /* 0x000ea80000300a00 */
[----:B------:R-:W2:Y:S11]  /*97910*/  LDL.LU.64 R16, [R1+0x9930] ;  /* 0x0099300001107983 */ /* 0x000eb60000300a00 */
[----:B------:R-:W-:Y:S06]  /*97920*/  @!UPT UIADD3 URZ, URZ, URZ, URZ ;  /* 0x0000003f3f3ff290 */ /* 0x000fec000fffe03f */
[----:B------:R-:W-:Y:S04]  /*97930*/  STL.64 [R1+0x1110], R8 ;  /* 0x0011100801007387 */ /* 0x000fe80000100a00 */
        /* <DEDUP_REMOVED lines=15> */
[----:B0-----:R-:W2:Y:S01]  /*97a30*/  LDL.LU.64 R10, [R1+0x98f8] ;  /* 0x0098f800010a7983 */ /* 0x001ea20000300a00 */
[----:B------:R-:W-:Y:S02]  /*97a40*/  IMAD.MOV.U32 R6, RZ, RZ, R2 ;  /* 0x000000ffff067224 */ /* 0x000fe400078e0002 */
[----:B------:R-:W-:Y:S01]  /*97a50*/  IMAD.MOV.U32 R7, RZ, RZ, R0 ;  /* 0x000000ffff077224 */ /* 0x000fe200078e0000 */
        /* <DEDUP_REMOVED lines=22> */
[----:B0-----:R-:W4:Y:S02]  /*97bc0*/  LDL.LU.64 R10, [R1+0x98b0] ;  /* 0x0098b000010a7983 */ /* 0x001f240000300a00 */
[C---:B----4-:R-:W-:Y:S11]  /*97bd0*/  HMMA.16816.F32.BF16 R20, R24.reuse, R10, R20 ;  /* 0x0000000a1814723c */ /* 0x050ff60000041814 */
[----:B------:R-:W-:Y:S11]  /*97be0*/  @!UPT UIADD3 URZ, URZ, URZ, URZ ;  /* 0x0000003f3f3ff290 */ /* 0x000ff6000fffe03f */
[----:B------:R-:W-:Y:S01]  /*97bf0*/  @!UPT UIADD3 URZ, URZ, URZ, URZ ;  /* 0x0000003f3f3ff290 */ /* 0x000fe2000fffe03f */
[----:B------:R-:W-:Y:S04]  /*97c00*/  STL.64 [R1+0x11a0], R20 ;  /* 0x0011a01401007387 */ /* 0x000fe80000100a00 */
[----:B------:R0:W-:Y:S04]  /*97c10*/  STL.64 [R1+0x11a8], R22 ;  /* 0x0011a81601007387 */ /* 0x0001e80000100a00 */
[----:B0-----:R-:W2:Y:S04]  /*97c20*/  LDL.LU.64 R22, [R1+0x98a8] ;  /* 0x0098a80001167983 */ /* 0x001ea80000300a00 */
[----:B------:R0:W-:Y:S04]  /*97c30*/  STL.64 [R1+0x97b0], R10 ;  /* 0x0097b00a01007387 */ /* 0x0001e80000100a00 */
[----:B0-----:R-:W3:Y:S01]  /*97c40*/  LDL.64 R10, [R1+0x7e8] ;  /* 0x0007e800010a7983 */ /* 0x001ee20000100a00 */
[C---:B--2---:R-:W-:Y:S03]  /*97c50*/  HMMA.16816.F32.BF16 R20, R24.reuse, R22, R16 ;  /* 0x000000161814723c */ /* 0x044fe60000041810 */
[----:B------:R-:W2:Y:S11]  /*97c60*/  LDL.LU.64 R16, [R1+0x98a0] ;  /* 0x0098a00001107983 */ /* 0x000eb60000300a00 */
[----:B------:R-:W-:Y:S09]  /*97c70*/  @!UPT UIADD3 URZ, URZ, URZ, URZ ;  /* 0x0000003f3f3ff290 */ /* 0x000ff2000fffe03f */
[----:B------:R-:W-:Y:S01]  /*97c80*/  STL.64 [R1+0x11b0], R20 ;  /* 0x0011b01401007387 */ /* 0x000fe20000100a00 */
[----:B------:R-:W-:Y:S02]  /*97c90*/  IMAD.MOV.U32 R19, RZ, RZ, R22 ;  /* 0x000000ffff137224 */ /* 0x000fe400078e0016 */
[----:B------:R-:W-:Y:S02]  /*97ca0*/  IMAD.MOV.U32 R18, RZ, RZ, R23 ;  /* 0x000000ffff127224 */ /* 0x000fe400078e0017 */
[----:B------:R-:W4:Y:S04]  /*97cb0*/  LDL.LU.64 R22, [R1+0x9898] ;  /* 0x0098980001167983 */ /* 0x000f280000300a00 */
[----:B------:R-:W-:Y:S04]  /*97cc0*/  STL [R1+0x8664], R18 ;  /* 0x0086641201007387 */ /* 0x000fe80000100800 */
[----:B------:R-:W-:Y:S01]  /*97cd0*/  STL [R1+0x8660], R19 ;  /* 0x0086601301007387 */ /* 0x000fe20000100800 */
[----:B----4-:R-:W-:Y:S11]  /*97ce0*/  HMMA.16816.F32.BF16 R12, R24, R22, R12 ;  /* 0x00000016180c723c */ /* 0x010ff6000004180c */
[----:B------:R-:W-:Y:S11]  /*97cf0*/  @!UPT UIADD3 URZ, URZ, URZ, URZ ;  /* 0x0000003f3f3ff290 */ /* 0x000ff6000fffe03f */
[----:B------:R-:W-:Y:S01]  /*97d00*/  @!UPT UIADD3 URZ, URZ, URZ, URZ ;  /* 0x0000003f3f3ff290 */ /* 0x000fe2000fffe03f */
[----:B------:R-:W-:Y:S04]  /*97d10*/  STL.64 [R1+0x11c0], R12 ;  /* 0x0011c00c01007387 */ /* 0x000fe80000100a00 */
[----:B------:R0:W-:Y:S04]  /*97d20*/  STL.64 [R1+0x11c8], R14 ;  /* 0x0011c80e01007387 */ /* 0x0001e80000100a00 */
[----:B0-----:R-:W4:Y:S04]  /*97d30*/  LDL.LU.64 R14, [R1+0x9890] ;  /* 0x00989000010e7983 */ /* 0x001f280000300a00 */
[----:B------:R-:W4:Y:S01]  /*97d40*/  LDL.LU.64 R12, [R1+0x9888] ;  /* 0x00988800010c7983 */ /* 0x000f220000300a00 */
[----:B------:R-:W-:-:S03]  /*97d50*/  IMAD.MOV.U32 R8, RZ, RZ, R26 ;  /* 0x000000ffff087224 */ /* 0x000fc600078e001a */
[----:B------:R0:W-:Y:S01]  /*97d60*/  STL.64 [R1+0x9768], R22 ;  /* 0x0097681601007387 */ /* 0x0001e20000100a00 */
[----:B------:R-:W-:-:S03]  /*97d70*/  IMAD.MOV.U32 R3, RZ, RZ, R27 ;  /* 0x000000ffff037224 */ /* 0x000fc600078e001b */
[----:B------:R-:W3:Y:S01]  /*97d80*/  LDL.64 R20, [R1+0x440] ;  /* 0x0004400001147983 */ /* 0x000ee20000100a00 */
[----:B------:R-:W-:-:S03]  /*97d90*/  IMAD.MOV.U32 R9, RZ, RZ, R25 ;  /* 0x000000ffff097224 */ /* 0x000fc600078e0019 */
[----:B0-----:R-:W3:Y:S01]  /*97da0*/  LDL.64 R22, [R1+0x448] ;  /* 0x0004480001167983 */ /* 0x001ee20000100a00 */
[----:B----4-:R-:W-:Y:S03]  /*97db0*/  HMMA.16816.F32.BF16 R4, R24, R6, R12 ;  /* 0x000000061804723c */ /* 0x010fe6000004180c */
[----:B------:R-:W4:Y:S04]  /*97dc0*/  LDL.LU.64 R14, [R1+0x9880] ;  /* 0x00988000010e7983 */ /* 0x000f280000300a00 */
[----:B------:R-:W4:Y:S01]  /*97dd0*/  LDL.LU.64 R26, [R1+0x9878] ;  /* 0x00987800011a7983 */ /* 0x000f220000300a00 */
[----:B------:R-:W-:-:S03]  /*97de0*/  IMAD.MOV.U32 R12, RZ, RZ, R24 ;  /* 0x000000ffff0c7224 */ /* 0x000fc600078e0018 */
[----:B------:R-:W4:Y:S11]  /*97df0*/  LDL.LU.64 R24, [R1+0x9870] ;  /* 0x0098700001187983 */ /* 0x000f360000300a00 */
[----:B------:R-:W-:Y:S01]  /*97e00*/  @!UPT UIADD3 URZ, URZ, URZ, URZ ;  /* 0x0000003f3f3ff290 */ /* 0x000fe2000fffe03f */
[----:B------:R0:W-:Y:S01]  /*97e10*/  STL.64 [R1+0x1380], R4 ;  /* 0x0013800401007387 */ /* 0x0001e20000100a00 */
[----:B------:R-:W-:Y:S02]  /*97e20*/  IMAD.MOV.U32 R18, RZ, RZ, R6 ;  /* 0x000000ffff127224 */ /* 0x000fe400078e0006 */
[----:B------:R-:W-:Y:S02]  /*97e30*/  IMAD.MOV.U32 R19, RZ, RZ, R7 ;  /* 0x000000ffff137224 */ /* 0x000fe400078e0007 */
[----:B------:R-:W3:Y:S04]  /*97e40*/  LDL.LU.64 R6, [R1+0x9868] ;  /* 0x0098680001067983 */ /* 0x000ee80000300a00 */
[----:B0-----:R-:W3:Y:S04]  /*97e50*/  LDL.LU.64 R4, [R1+0x9860] ;  /* 0x0098600001047983 */ /* 0x001ee80000300a00 */
[----:B------:R0:W-:Y:S04]  /*97e60*/  STL [R1+0x866c], R19 ;  /* 0x00866c1301007387 */ /* 0x0001e80000100800 */
[----:B------:R1:W-:Y:S04]  /*97e70*/  STL [R1+0x8668], R18 ;  /* 0x0086681201007387 */ /* 0x0003e80000100800 */
[----:B--2---:R2:W-:Y:S01]  /*97e80*/  STL.64 [R1+0x9840], R16 ;  /* 0x0098401001007387 */ /* 0x0045e20000100a00 */
[----:B0-----:R-:W-:-:S02]  /*97e90*/  IMAD.MOV.U32 R19, RZ, RZ, R3 ;  /* 0x000000ffff137224 */ /* 0x001fc400078e0003 */
[----:B-1----:R-:W-:Y:S02]  /*97ea0*/  IMAD.MOV.U32 R18, RZ, RZ, R8 ;  /* 0x000000ffff127224 */ /* 0x002fe400078e0008 */
[----:B--2---:R-:W-:Y:S02]  /*97eb0*/  IMAD.MOV.U32 R16, RZ, RZ, R12 ;  /* 0x000000ffff107224 */ /* 0x004fe400078e000c */
[----:B------:R-:W-:-:S07]  /*97ec0*/  IMAD.MOV.U32 R17, RZ, RZ, R9 ;  /* 0x000000ffff117224 */ /* 0x000fce00078e0009 */
[----:B----4-:R-:W-:Y:S01]  /*97ed0*/  HMMA.16816.F32.BF16 R16, R16, R14, R24 ;  /* 0x0000000e1010723c */ /* 0x010fe20000041818 */
[----:B------:R-:W2:Y:S11]  /*97ee0*/  LDL.LU.64 R26, [R1+0x9858] ;  /* 0x00985800011a7983 */ /* 0x000eb60000300a00 */
[----:B------:R-:W-:Y:S11]  /*97ef0*/  @!UPT UIADD3 URZ, URZ, URZ, URZ ;  /* 0x0000003f3f3ff290 */ /* 0x000ff6000fffe03f */
[----:B------:R-:W-:Y:S04]  /*97f00*/  STL.64 [R1+0x1370], R16 ;  /* 0x0013701001007387 */ /* 0x000fe80000100a00 */
[----:B------:R3:W-:Y:S02]  /*97f10*/  STL.64 [R1+0x1378], R18 ;  /* 0x0013781201007387 */ /* 0x0007e40000100a00 */
[----:B---3--:R-:W-:Y:S01]  /*97f20*/  HMMA.16816.F32.BF16 R16, R20, R10, R4 ;  /* 0x0000000a1410723c */ /* 0x008fe20000041804 */
[----:B------:R-:W-:Y:S02]  /*97f30*/  IMAD.MOV.U32 R13, RZ, RZ, R11 ;  /* 0x000000ffff0d7224 */ /* 0x000fe400078e000b */
[----:B------:R-:W-:-:S04]  /*97f40*/  IMAD.MOV.U32 R24, RZ, RZ, R10 ;  /* 0x000000ffff187224 */ /* 0x000fc800078e000a */
[----:B------:R-:W-:Y:S02]  /*97f50*/  IMAD.MOV.U32 R6, RZ, RZ, R20 ;  /* 0x000000ffff067224 */ /* 0x000fe400078e0014 */
[----:B------:R-:W-:Y:S02]  /*97f60*/  IMAD.MOV.U32 R5, RZ, RZ, R21 ;  /* 0x000000ffff057224 */ /* 0x000fe400078e0015 */
[----:B------:R-:W-:Y:S02]  /*97f70*/  IMAD.MOV.U32 R4, RZ, RZ, R22 ;  /* 0x000000ffff047224 */ /* 0x000fe400078e0016 */
[----:B------:R-:W-:-:S10]  /*97f80*/  IMAD.MOV.U32 R3, RZ, RZ, R23 ;  /* 0x000000ffff037224 */ /* 0x000fd400078e0017 */
[----:B------:R-:W-:Y:S04]  /*97f90*/  STL.64 [R1+0x1360], R16 ;  /* 0x0013601001007387 */ /* 0x000fe80000100a00 */
[----:B------:R-:W-:Y:S04]  /*97fa0*/  STL.64 [R1+0x1368], R18 ;  /* 0x0013681201007387 */ /* 0x000fe80000100a00 */
[----:B------:R-:W-:Y:S04]  /*97fb0*/  STL.64 [R1+0x9850], R14 ;  /* 0x0098500e01007387 */ /* 0x000fe80000100a00 */
[----:B------:R0:W-:Y:S04]  /*97fc0*/  STL [R1+0x9848], R13 ;  /* 0x0098480d01007387 */ /* 0x0001e80000100800 */
[----:B--2---:R1:W-:Y:S04]  /*97fd0*/  STL.64 [R1+0x9838], R26 ;  /* 0x0098381a01007387 */ /* 0x0043e80000100a00 */
[----:B------:R2:W-:Y:S04]  /*97fe0*/  STL [R1+0x9830], R24 ;  /* 0x0098301801007387 */ /* 0x0005e80000100800 */
[----:B------:R-:W3:Y:S04]  /*97ff0*/  LDL.LU R20, [R1+0x1250] ;  /* 0x0012500001147983 */ /* 0x000ee80000300800 */
[----:B------:R-:W3:Y:S04]  /*98000*/  LDL.LU R21, [R1+0x1254] ;  /* 0x0012540001157983 */ /* 0x000ee80000300800 */
[----:B------:R-:W4:Y:S04]  /*98010*/  LDL.LU R22, [R1+0x1258] ;  /* 0x0012580001167983 */ /* 0x000f280000300800 */
[----:B------:R-:W4:Y:S04]  /*98020*/  LDL.LU R23, [R1+0x125c] ;  /* 0x00125c0001177983 */ /* 0x000f280000300800 */
[----:B------:R-:W3:Y:S04]  /*98030*/  LDL.LU R12, [R1+0x12b0] ;  /* 0x0012b000010c7983 */ /* 0x000ee80000300800 */
[----:B0-----:R-:W3:Y:S04]  /*98040*/  LDL.LU R13, [R1+0x12b4] ;  /* 0x0012b400010d7983 */ /* 0x001ee80000300800 */
[----:B------:R-:W3:Y:S04]  /*98050*/  LDL.LU R14, [R1+0x12b8] ;  /* 0x0012b800010e7983 */ /* 0x000ee80000300800 */
[----:B------:R-:W3:Y:S04]  /*98060*/  LDL.LU R15, [R1+0x12bc] ;  /* 0x0012bc00010f7983 */ /* 0x000ee80000300800 */
[----:B------:R-:W3:Y:S01]  /*98070*/  LDL.64 R18, [R1+0x7d8] ;  /* 0x0007d80001127983 */ /* 0x000ee20000100a00 */
[----:B-1----:R-:W-:-:S02]  /*98080*/  IMAD.MOV.U32 R26, RZ, RZ, R4 ;  /* 0x000000ffff1a7224 */ /* 0x002fc400078e0004 */
[----:B------:R-:W-:Y:S02]  /*98090*/  IMAD.MOV.U32 R25, RZ, RZ, R5 ;  /* 0x000000ffff197224 */ /* 0x000fe400078e0005 */
[----:B--2---:R-:W-:Y:S01]  /*980a0*/  IMAD.MOV.U32 R24, RZ, RZ, R6 ;  /* 0x000000ffff187224 */ /* 0x004fe200078e0006 */
[----:B----4-:R-:W-:Y:S04]  /*980b0*/  STL.64 [R1+0x97d0], R22 ;  /* 0x0097d01601007387 */ /* 0x010fe80000100a00 */
[----:B---3--:R0:W-:Y:S04]  /*980c0*/  STL.64 [R1+0x97c8], R20 ;  /* 0x0097c81401007387 */ /* 0x0081e80000100a00 */
[----:B0-----:R-:W2:Y:S04]  /*980d0*/  LDL.LU R20, [R1+0x1260] ;  /* 0x0012600001147983 */ /* 0x001ea80000300800 */
[----:B------:R-:W2:Y:S04]  /*980e0*/  LDL.LU R21, [R1+0x1264] ;  /* 0x0012640001157983 */ /* 0x000ea80000300800 */
[----:B------:R-:W3:Y:S04]  /*980f0*/  LDL.LU R22, [R1+0x1268] ;  /* 0x0012680001167983 */ /* 0x000ee80000300800 */
[----:B------:R-:W3:Y:S04]  /*98100*/  LDL.LU R23, [R1+0x126c] ;  /* 0x00126c0001177983 */ /* 0x000ee80000300800 */
[----:B------:R-:W4:Y:S04]  /*98110*/  LDL.LU R4, [R1+0x1290] ;  /* 0x0012900001047983 */ /* 0x000f280000300800 */
        /* <DEDUP_REMOVED lines=9> */
[----:B---3--:R0:W-:Y:S04]  /*981b0*/  STL.64 [R1+0x97e0], R22 ;  /* 0x0097e01601007387 */ /* 0x0081e80000100a00 */
[----:B------:R1:W-:Y:S04]  /*981c0*/  STL.64 [R1+0x97d8], R20 ;  /* 0x0097d81401007387 */ /* 0x0003e80000100a00 */
[----:B0-----:R-:W3:Y:S04]  /*981d0*/  LDL.64 R22, [R1+0x798] ;  /* 0x0007980001167983 */ /* 0x001ee80000100a00 */
[----:B---3--:R0:W-:Y:S04]  /*981e0*/  STL.64 [R1+0x9800], R22 ;  /* 0x0098001601007387 */ /* 0x0081e80000100a00 */
[----:B-1----:R-:W3:Y:S04]  /*981f0*/  LDL.LU R20, [R1+0x1280] ;  /* 0x0012800001147983 */ /* 0x002ee80000300800 */
[----:B------:R-:W3:Y:S04]  /*98200*/  LDL.LU R21, [R1+0x1284] ;  /* 0x0012840001157983 */ /* 0x000ee80000300800 */
[----:B0-----:R-:W4:Y:S04]  /*98210*/  LDL.LU R22, [R1+0x1288] ;  /* 0x0012880001167983 */ /* 0x001f280000300800 */
[----:B------:R-:W4:Y:S01]  /*98220*/  LDL.LU R23, [R1+0x128c] ;  /* 0x00128c0001177983 */ /* 0x000f220000300800 */
[----:B------:R-:W-:-:S03]  /*98230*/  IMAD.MOV.U32 R27, RZ, RZ, R3 ;  /* 0x000000ffff1b7224 */ /* 0x000fc600078e0003 */
[----:B----4-:R0:W-:Y:S04]  /*98240*/  STL.64 [R1+0x9810], R22 ;  /* 0x0098101601007387 */ /* 0x0101e80000100a00 */
[----:B---3--:R-:W-:Y:S04]  /*98250*/  STL.64 [R1+0x9808], R20 ;  /* 0x0098081401007387 */ /* 0x008fe80000100a00 */
[----:B------:R-:W3:Y:S04]  /*98260*/  LDL.64 R10, [R1+0x778] ;  /* 0x00077800010a7983 */ /* 0x000ee80000100a00 */
[----:B0-----:R-:W4:Y:S01]  /*98270*/  LDL.64 R22, [R1+0x7b8] ;  /* 0x0007b80001167983 */ /* 0x001f220000100a00 */
[----:B------:R-:W-:Y:S03]  /*98280*/  HMMA.16816.F32.BF16 R24, R24, R18, R12 ;  /* 0x000000121818723c */ /* 0x000fe6000004180c */
[----:B---3--:R0:W-:Y:S04]  /*98290*/  STL.64 [R1+0x97f8], R10 ;  /* 0x0097f80a01007387 */ /* 0x0081e80000100a00 */
[----:B------:R-:W3:Y:S04]  /*982a0*/  LDL.LU R8, [R1+0x1270] ;  /* 0x0012700001087983 */ /* 0x000ee80000300800 */
[----:B------:R-:W3:Y:S04]  /*982b0*/  LDL.LU R9, [R1+0x1274] ;  /* 0x0012740001097983 */ /* 0x000ee80000300800 */
[----:B0-----:R-:W3:Y:S04]  /*982c0*/  LDL.LU R10, [R1+0x1278] ;  /* 0x00127800010a7983 */ /* 0x001ee80000300800 */
[----:B------:R-:W3:Y:S04]  /*982d0*/  LDL.LU R11, [R1+0x127c] ;  /* 0x00127c00010b7983 */ /* 0x000ee80000300800 */
[----:B------:R-:W2:Y:S04]  /*982e0*/  LDL.LU.64 R14, [R1+0x9850] ;  /* 0x00985000010e7983 */ /* 0x000ea80000300a00 */
[----:B------:R-:W3:Y:S01]  /*982f0*/  LDL.LU R13, [R1+0x9848] ;  /* 0x00984800010d7983 */ /* 0x000ee20000300800 */
[----:B------:R-:W-:-:S02]  /*98300*/  IMAD.MOV.U32 R12, RZ, RZ, R18 ;  /* 0x000000ffff0c7224 */ /* 0x000fc400078e0012 */
[----:B------:R-:W-:Y:S01]  /*98310*/  IMAD.MOV.U32 R3, RZ, RZ, R19 ;  /* 0x000000ffff037224 */ /* 0x000fe200078e0013 */
[----:B------:R-:W4:Y:S01]  /*98320*/  LDL.LU.64 R16, [R1+0x9840] ;  /* 0x0098400001107983 */ /* 0x000f220000300a00 */
[----:B------:R-:W-:Y:S02]  /*98330*/  IMAD.MOV.U32 R19, RZ, RZ, R26 ;  /* 0x000000ffff137224 */ /* 0x000fe400078e001a */
[----:B------:R-:W-:Y:S01]  /*98340*/  IMAD.MOV.U32 R18, RZ, RZ, R27 ;  /* 0x000000ffff127224 */ /* 0x000fe200078e001b */
[----:B------:R0:W-:Y:S04]  /*98350*/  STL.64 [R1+0x1350], R24 ;  /* 0x0013501801007387 */ /* 0x0001e80000100a00 */
[----:B------:R-:W4:Y:S04]  /*98360*/  LDL.LU.64 R26, [R1+0x9838] ;  /* 0x00983800011a7983 */ /* 0x000f280000300a00 */
[----:B0-----:R-:W4:Y:S04]  /*98370*/  LDL.LU R24, [R1+0x9830] ;  /* 0x0098300001187983 */ /* 0x001f280000300800 */
[----:B--2---:R-:W-:Y:S04]  /*98380*/  STL.64 [R1+0x97f0], R14 ;  /* 0x0097f00e01007387 */ /* 0x004fe80000100a00 */
[----:B---3--:R0:W-:Y:S04]  /*98390*/  STL.64 [R1+0x97e8], R12 ;  /* 0x0097e80c01007387 */ /* 0x0081e80000100a00 */
[----:B0-----:R-:W2:Y:S04]  /*983a0*/  LDL.LU.64 R12, [R1+0x440] ;  /* 0x00044000010c7983 */ /* 0x001ea80000300a00 */
[----:B------:R-:W2:Y:S04]  /*983b0*/  LDL.LU.64 R14, [R1+0x448] ;  /* 0x00044800010e7983 */ /* 0x000ea80000300a00 */
[----:B------:R-:W-:Y:S04]  /*983c0*/  STL.64 [R1+0x8830], R18 ;  /* 0x0088301201007387 */ /* 0x000fe80000100a00 */
[----:B----4-:R-:W-:Y:S01]  /*983d0*/  STL.64 [R1+0x8850], R16 ;  /* 0x0088501001007387 */ /* 0x010fe20000100a00 */
[C---:B--2---:R-:W-:Y:S11]  /*983e0*/  HMMA.16816.F32.BF16 R4, R12.reuse, R26, R4 ;  /* 0x0000001a0c04723c */ /* 0x044ff60000041804 */
[----:B------:R-:W-:Y:S11]  /*983f0*/  @!UPT UIADD3 URZ, URZ, URZ, URZ ;  /* 0x0000003f3f3ff290 */ /* 0x000ff6000fffe03f */
[----:B------:R-:W-:Y:S01]  /*98400*/  @!UPT UIADD3 URZ, URZ, URZ, URZ ;  /* 0x0000003f3f3ff290 */ /* 0x000fe2000fffe03f */
[----:B------:R-:W-:Y:S04]  /*98410*/  STL.64 [R1+0x1340], R4 ;  /* 0x0013400401007387 */ /* 0x000fe80000100a00 */
[----:B------:R0:W-:Y:S04]  /*98420*/  STL.64 [R1+0x1348], R6 ;  /* 0x0013480601007387 */ /* 0x0001e80000100a00 */
[----:B0-----:R-:W2:Y:S04]  /*98430*/  LDL.LU.64 R6, [R1+0x9828] ;  /* 0x0098280001067983 */ /* 0x001ea80000300a00 */
[----:B------:R-:W2:Y:S04]  /*98440*/  LDL.LU.64 R4, [R1+0x9820] ;  /* 0x0098200001047983 */ /* 0x000ea80000300a00 */
[----:B------:R0:W-:Y:S04]  /*98450*/  STL.64 [R1+0x96f8], R26 ;  /* 0x0096f81a01007387 */ /* 0x0001e80000100a00 */
[----:B0-----:R-:W3:Y:S01]  /*98460*/  LDL.64 R26, [R1+0x788] ;  /* 0x00078800011a7983 */ /* 0x001ee20000100a00 */
[C---:B--2---:R-:W-:Y:S11]  /*98470*/  HMMA.16816.F32.BF16 R4, R12.reuse, R22, R4 ;  /* 0x000000160c04723c */ /* 0x044ff60000041804 */
[----:B------:R-:W-:Y:S11]  /*98480*/  @!UPT UIADD3 URZ, URZ, URZ, URZ ;  /* 0x0000003f3f3ff290 */ /* 0x000ff6000fffe03f */
[----:B------:R-:W-:Y:S01]  /*98490*/  @!UPT UIADD3 URZ, URZ, URZ, URZ ;  /* 0x0000003f3f3ff290 */ /* 0x000fe2000fffe03f */
[----:B------:R0:W-:Y:S04]  /*984a0*/  STL.64 [R1+0x1330], R4 ;  /* 0x0013300401007387 */ /* 0x0001e80000100a00 */
[----:B------:R1:W-:Y:S01]  /*984b0*/  STL.64 [R1+0x1338], R6 ;  /* 0x0013380601007387 */ /* 0x0003e20000100a00 */
[----:B0-----:R-:W-:Y:S02]  /*984c0*/  IMAD.MOV.U32 R5, RZ, RZ, R22 ;  /* 0x000000ffff057224 */ /* 0x001fe400078e0016 */
[----:B------:R-:W-:Y:S01]  /*984d0*/  IMAD.MOV.U32 R4, RZ, RZ, R23 ;  /* 0x000000ffff047224 */ /* 0x000fe200078e0017 */
[----:B-1----:R-:W2:Y:S04]  /*984e0*/  LDL.LU.64 R6, [R1+0x9818] ;  /* 0x0098180001067983 */ /* 0x002ea80000300a00 */
[----:B------:R-:W2:Y:S04]  /*984f0*/  LDL.LU.64 R22, [R1+0x9810] ;  /* 0x0098100001167983 */ /* 0x000ea80000300a00 */
[----:B------:R-:W2:Y:S02]  /*98500*/  LDL.LU.64 R20, [R1+0x9808] ;  /* 0x0098080001147983 */ /* 0x000ea40000300a00 */
[----:B--2---:R-:W-:Y:S11]  /*98510*/  HMMA.16816.F32.BF16 R20, R12, R6, R20 ;  /* 0x000000060c14723c */ /* 0x004ff60000041814 */
[----:B------:R-:W-:Y:S11]  /*98520*/  @!UPT UIADD3 URZ, URZ, URZ, URZ ;  /* 0x0000003f3f3ff290 */ /* 0x000ff6000fffe03f */
[----:B------:R-:W-:Y:S01]  /*98530*/  @!UPT UIADD3 URZ, URZ, URZ, URZ ;  /* 0x0000003f3f3ff290 */ /* 0x000fe2000fffe03f */
[----:B------:R-:W-:Y:S04]  /*98540*/  STL.64 [R1+0x1320], R20 ;  /* 0x0013201401007387 */ /* 0x000fe80000100a00 */
[----:B------:R0:W-:Y:S04]  /*98550*/  STL.64 [R1+0x1328], R22 ;  /* 0x0013281601007387 */ /* 0x0001e80000100a00 */
[----:B0-----:R-:W2:Y:S01]  /*98560*/  LDL.LU.64 R22, [R1+0x9800] ;  /* 0x0098000001167983 */ /* 0x001ea20000300a00 */
[----:B------:R-:W-:-:S03]  /*98570*/  IMAD.MOV.U32 R18, RZ, RZ, R2 ;  /* 0x000000ffff127224 */ /* 0x000fc600078e0002 */
[----:B------:R0:W-:Y:S01]  /*98580*/  STL.64 [R1+0x96c8], R6 ;  /* 0x0096c80601007387 */ /* 0x0001e20000100a00 */
[----:B------:R-:W-:Y:S02]  /*98590*/  IMAD.MOV.U32 R19, RZ, RZ, R0 ;  /* 0x000000ffff137224 */ /* 0x000fe400078e0000 */
[----:B------:R-:W-:Y:S02]  /*985a0*/  IMAD.MOV.U32 R2, RZ, RZ, R14 ;  /* 0x000000ffff027224 */ /* 0x000fe400078e000e */
[----:B------:R-:W-:Y:S01]  /*985b0*/  IMAD.MOV.U32 R0, RZ, RZ, R15 ;  /* 0x000000ffff007224 */ /* 0x000fe200078e000f */
[----:B--2---:R-:W-:Y:S01]  /*985c0*/  HMMA.16816.F32.BF16 R8, R12, R22, R8 ;  /* 0x000000160c08723c */ /* 0x004fe20000041808 */
[----:B0-----:R-:W-:Y:S02]  /*985d0*/  IMAD.MOV.U32 R7, RZ, RZ, R22 ;  /* 0x000000ffff077224 */ /* 0x001fe400078e0016 */
[----:B------:R-:W-:Y:S11]  /*985e0*/  IMAD.MOV.U32 R6, RZ, RZ, R23 ;  /* 0x000000ffff067224 */ /* 0x000ff600078e0017 */
[----:B------:R-:W-:Y:S09]  /*985f0*/  @!UPT UIADD3 URZ, URZ, URZ, URZ ;  /* 0x0000003f3f3ff290 */ /* 0x000ff2000fffe03f */
[----:B------:R0:W-:Y:S04]  /*98600*/  STL.64 [R1+0x1310], R8 ;  /* 0x0013100801007387 */ /* 0x0001e80000100a00 */
[----:B------:R1:W-:Y:S01]  /*98610*/  STL.64 [R1+0x1318], R10 ;  /* 0x0013180a01007387 */ /* 0x0003e20000100a00 */
[----:B0-----:R-:W-:Y:S02]  /*98620*/  IMAD.MOV.U32 R9, RZ, RZ, R12 ;  /* 0x000000ffff097224 */ /* 0x001fe400078e000c */
[----:B------:R-:W-:Y:S01]  /*98630*/  IMAD.MOV.U32 R8, RZ, RZ, R13 ;  /* 0x000000ffff087224 */ /* 0x000fe200078e000d */
[----:B-1----:R-:W2:Y:S04]  /*98640*/  LDL.LU.64 R10, [R1+0x97f8] ;  /* 0x0097f800010a7983 */ /* 0x002ea80000300a00 */
[----:B------:R-:W4:Y:S04]  /*98650*/  LDL.LU.64 R14, [R1+0x97f0] ;  /* 0x0097f000010e7983 */ /* 0x000f280000300a00 */
[----:B------:R-:W2:Y:S04]  /*98660*/  LDL.LU.64 R12, [R1+0x97e8] ;  /* 0x0097e800010c7983 */ /* 0x000ea80000300a00 */
[----:B------:R-:W3:Y:S04]  /*98670*/  LDL.LU.64 R22, [R1+0x97e0] ;  /* 0x0097e00001167983 */ /* 0x000ee80000300a00 */
[----:B------:R-:W3:Y:S04]  /*98680*/  LDL.LU.64 R20, [R1+0x97d8] ;  /* 0x0097d80001147983 */ /* 0x000ee80000300a00 */
[----:B------:R0:W-:Y:S04]  /*98690*/  STL.64 [R1+0x9718], R6 ;  /* 0x0097180601007387 */ /* 0x0001e80000100a00 */
[----:B------:R1:W-:Y:S01]  /*986a0*/  STL.64 [R1+0x9710], R4 ;  /* 0x0097100401007387 */ /* 0x0003e20000100a00 */
[----:B0-----:R-:W-:-:S02]  /*986b0*/  IMAD.MOV.U32 R6, RZ, RZ, R24 ;  /* 0x000000ffff067224 */ /* 0x001fc400078e0018 */
[----:B-1----:R-:W-:Y:S02]  /*986c0*/  IMAD.MOV.U32 R4, RZ, RZ, R9 ;  /* 0x000000ffff047224 */ /* 0x002fe400078e0009 */
[----:B------:R-:W-:Y:S02]  /*986d0*/  IMAD.MOV.U32 R5, RZ, RZ, R8 ;  /* 0x000000ffff057224 */ /* 0x000fe400078e0008 */
[----:B--2---:R-:W-:-:S05]  /*986e0*/  IMAD.MOV.U32 R7, RZ, RZ, R13 ;  /* 0x000000ffff077224 */ /* 0x004fca00078e000d */
[----:B------:R0:W-:Y:S02]  /*986f0*/  STL.64 [R1+0x9728], R6 ;  /* 0x0097280601007387 */ /* 0x0001e40000100a00 */
[----:B0-----:R-:W-:Y:S02]  /*98700*/  IMAD.MOV.U32 R6, RZ, RZ, R2 ;  /* 0x000000ffff067224 */ /* 0x001fe400078e0002 */
[----:B------:R-:W-:-:S07]  /*98710*/  IMAD.MOV.U32 R7, RZ, RZ, R0 ;  /* 0x000000ffff077224 */ /* 0x000fce00078e0000 */
[----:B---3--:R-:W-:Y:S11]  /*98720*/  HMMA.16816.F32.BF16 R20, R4, R26, R20 ;  /* 0x0000001a0414723c */ /* 0x008ff60000041814 */
[----:B------:R-:W-:Y:S11]  /*98730*/  @!UPT UIADD3 URZ, URZ, URZ, URZ ;  /* 0x0000003f3f3ff290 */ /* 0x000ff6000fffe03f */
[----:B------:R-:W-:Y:S01]  /*98740*/  @!UPT UIADD3 URZ, URZ, URZ, URZ ;  /* 0x0000003f3f3ff290 */ /* 0x000fe2000fffe03f */
[----:B------:R-:W-:Y:S04]  /*98750*/  STL.64 [R1+0x1300], R20 ;  /* 0x0013001401007387 */ /* 0x000fe80000100a00 */
[----:B------:R0:W-:Y:S04]  /*98760*/  STL.64 [R1+0x1308], R22 ;  /* 0x0013081601007387 */ /* 0x0001e80000100a00 */
[----:B0-----:R-:W2:Y:S04]  /*98770*/  LDL.LU.64 R22, [R1+0x97d0] ;  /* 0x0097d00001167983 */ /* 0x001ea80000300a00 */
[----:B------:R-:W2:Y:S01]  /*98780*/  LDL.LU.64 R20, [R1+0x97c8] ;  /* 0x0097c80001147983 */ /* 0x000ea20000300a00 */
[----:B------:R-:W-:-:S03]  /*98790*/  IMAD.MOV.U32 R13, RZ, RZ, R27 ;  /* 0x000000ffff0d7224 */ /* 0x000fc600078e001b */
[----:B----4-:R-:W-:Y:S04]  /*987a0*/  STL.64 [R1+0x9748], R14 ;  /* 0x0097480e01007387 */ /* 0x010fe80000100a00 */
[----:B------:R2:W-:Y:S02]  /*987b0*/  STL.64 [R1+0x9740], R12 ;  /* 0x0097400c01007387 */ /* 0x0005e40000100a00 */
[----:B--2---:R-:W-:Y:S11]  /*987c0*/  HMMA.16816.F32.BF16 R12, R4, R10, R20 ;  /* 0x0000000a040c723c */ /* 0x004ff60000041814 */
[----:B------:R-:W-:Y:S11]  /*987d0*/  @!UPT UIADD3 URZ, URZ, URZ, URZ ;  /* 0x0000003f3f3ff290 */ /* 0x000ff6000fffe03f */
[----:B------:R-:W-:Y:S01]  /*987e0*/  @!UPT UIADD3 URZ, URZ, URZ, URZ ;  /* 0x0000003f3f3ff290 */ /* 0x000fe2000fffe03f */
[----:B------:R-:W-:Y:S04]  /*987f0*/  STL.64 [R1+0x12f0], R12 ;  /* 0x0012f00c01007387 */ /* 0x000fe80000100a00 */
[----:B------:R0:W-:Y:S04]  /*98800*/  STL.64 [R1+0x12f8], R14 ;  /* 0x0012f80e01007387 */ /* 0x0001e80000100a00 */
[----:B------:R-:W2:Y:S04]  /*98810*/  LDL.64 R22, [R1+0x728] ;  /* 0x0007280001167983 */ /* 0x000ea80000100a00 */
[----:B--2---:R-:W-:Y:S04]  /*98820*/  STL.64 [R1+0x9780], R22 ;  /* 0x0097801601007387 */ /* 0x004fe80000100a00 */
[----:B0-----:R-:W2:Y:S01]  /*98830*/  LDL.64 R14, [R1+0x708] ;  /* 0x00070800010e7983 */ /* 0x001ea20000100a00 */
[----:B------:R-:W-:-:S02]  /*98840*/  IMAD.MOV.U32 R24, RZ, RZ, R10 ;  /* 0x000000ffff187224 */ /* 0x000fc400078e000a */
[----:B------:R-:W-:Y:S01]  /*98850*/  IMAD.MOV.U32 R17, RZ, RZ, R11 ;  /* 0x000000ffff117224 */ /* 0x000fe200078e000b */
[----:B--2---:R0:W-:Y:S04]  /*98860*/  STL.64 [R1+0x9760], R14 ;  /* 0x0097600e01007387 */ /* 0x0041e80000100a00 */
[----:B------:R-:W2:Y:S04]  /*98870*/  LDL.LU R12, [R1+0x11f0] ;  /* 0x0011f000010c7983 */ /* 0x000ea80000300800 */
[----:B------:R-:W2:Y:S04]  /*98880*/  LDL.LU R13, [R1+0x11f4] ;  /* 0x0011f400010d7983 */ /* 0x000ea80000300800 */
[----:B0-----:R-:W3:Y:S04]  /*98890*/  LDL.LU R14, [R1+0x11f8] ;  /* 0x0011f800010e7983 */ /* 0x001ee80000300800 */
[----:B------:R-:W3:Y:S04]  /*988a0*/  LDL.LU R15, [R1+0x11fc] ;  /* 0x0011fc00010f7983 */ /* 0x000ee80000300800 */
        /* <DEDUP_REMOVED lines=14> */
[----:B------:R0:W-:Y:S04]  /*98990*/  STL.64 [R1+0x9790], R22 ;  /* 0x0097901601007387 */ /* 0x0001e80000100a00 */
[----:B----4-:R-:W-:Y:S04]  /*989a0*/  STL.64 [R1+0x9788], R20 ;  /* 0x0097881401007387 */ /* 0x010fe80000100a00 */
[----:B0-----:R-:W4:Y:S04]  /*989b0*/  LDL.64 R22, [R1+0x748] ;  /* 0x0007480001167983 */ /* 0x001f280000100a00 */
[----:B----4-:R0:W-:Y:S04]  /*989c0*/  STL.64 [R1+0x97a8], R22 ;  /* 0x0097a81601007387 */ /* 0x0101e80000100a00 */
[----:B0-----:R-:W4:Y:S04]  /*989d0*/  LDL.64 R22, [R1+0x758] ;  /* 0x0007580001167983 */ /* 0x001f280000100a00 */
[----:B---3--:R-:W-:Y:S04]  /*989e0*/  STL.64 [R1+0x9778], R14 ;  /* 0x0097780e01007387 */ /* 0x008fe80000100a00 */
[----:B------:R0:W-:Y:S04]  /*989f0*/  STL.64 [R1+0x9770], R12 ;  /* 0x0097700c01007387 */ /* 0x0001e80000100a00 */
[----:B0-----:R-:W3:Y:S04]  /*98a00*/  LDL.LU R12, [R1+0x1200] ;  /* 0x00120000010c7983 */ /* 0x001ee80000300800 */
[----:B------:R-:W3:Y:S04]  /*98a10*/  LDL.LU R13, [R1+0x1204] ;  /* 0x00120400010d7983 */ /* 0x000ee80000300800 */
[----:B------:R-:W2:Y:S04]  /*98a20*/  LDL.LU R14, [R1+0x1208] ;  /* 0x00120800010e7983 */ /* 0x000ea80000300800 */
[----:B------:R-:W2:Y:S01]  /*98a30*/  LDL.LU R15, [R1+0x120c] ;  /* 0x00120c00010f7983 */ /* 0x000ea20000300800 */
[----:B------:R-:W-:-:S03]  /*98a40*/  IMAD.MOV.U32 R16, RZ, RZ, R26 ;  /* 0x000000ffff107224 */ /* 0x000fc600078e001a */
[----:B--2---:R-:W-:Y:S04]  /*98a50*/  STL.64 [R1+0x97a0], R14 ;  /* 0x0097a00e01007387 */ /* 0x004fe80000100a00 */
[----:B---3--:R0:W-:Y:S04]  /*98a60*/  STL.64 [R1+0x9798], R12 ;  /* 0x0097980c01007387 */ /* 0x0081e80000100a00 */
[----:B0-----:R-:W2:Y:S04]  /*98a70*/  LDL.LU R12, [R1+0x1220] ;  /* 0x00122000010c7983 */ /* 0x001ea80000300800 */
[----:B------:R-:W2:Y:S04]  /*98a80*/  LDL.LU R13, [R1+0x1224] ;  /* 0x00122400010d7983 */ /* 0x000ea80000300800 */
[----:B------:R-:W2:Y:S04]  /*98a90*/  LDL.LU R14, [R1+0x1228] ;  /* 0x00122800010e7983 */ /* 0x000ea80000300800 */
[----:B------:R-:W2:Y:S04]  /*98aa0*/  LDL.LU R15, [R1+0x122c] ;  /* 0x00122c00010f7983 */ /* 0x000ea80000300800 */
[----:B------:R0:W-:Y:S04]  /*98ab0*/  STL [R1+0x9720], R24 ;  /* 0x0097201801007387 */ /* 0x0001e80000100800 */
[----:B0-----:R-:W3:Y:S04]  /*98ac0*/  LDL.LU R24, [R1+0xf20] ;  /* 0x000f200001187983 */ /* 0x001ee80000300800 */
[----:B------:R-:W3:Y:S04]  /*98ad0*/  LDL.LU R25, [R1+0xf24] ;  /* 0x000f240001197983 */ /* 0x000ee80000300800 */
[----:B------:R-:W2:Y:S04]  /*98ae0*/  LDL.LU R26, [R1+0xf28] ;  /* 0x000f2800011a7983 */ /* 0x000ea80000300800 */
[----:B------:R-:W2:Y:S01]  /*98af0*/  LDL.LU R27, [R1+0xf2c] ;  /* 0x000f2c00011b7983 */ /* 0x000ea20000300800 */
[C---:B------:R-:W-:Y:S03]  /*98b00*/  HMMA.16816.F32.BF16 R8, R4.reuse, R18, R8 ;  /* 0x000000120408723c */ /* 0x040fe60000041808 */
[----:B--2---:R-:W-:Y:S04]  /*98b10*/  STL.64 [R1+0x9738], R26 ;  /* 0x0097381a01007387 */ /* 0x004fe80000100a00 */
[----:B---3--:R0:W-:Y:S04]  /*98b20*/  STL.64 [R1+0x9730], R24 ;  /* 0x0097301801007387 */ /* 0x0081e80000100a00 */
        /* <DEDUP_REMOVED lines=15> */
[C---:B----4-:R-:W-:Y:S11]  /*98c20*/  HMMA.16816.F32.BF16 R8, R4.reuse, R22, R8 ;  /* 0x000000160408723c */ /* 0x050ff60000041808 */
[----:B------:R-:W-:Y:S11]  /*98c30*/  @!UPT UIADD3 URZ, URZ, URZ, URZ ;  /* 0x0000003f3f3ff290 */ /* 0x000ff6000fffe03f */
[----:B------:R-:W-:Y:S01]  /*98c40*/  @!UPT UIADD3 URZ, URZ, URZ, URZ ;  /* 0x0000003f3f3ff290 */ /* 0x000fe2000fffe03f */
[----:B------:R0:W-:Y:S04]  /*98c50*/  STL.64 [R1+0x12d0], R8 ;  /* 0x0012d00801007387 */ /* 0x0001e80000100a00 */
[----:B------:R1:W-:Y:S01]  /*98c60*/  STL.64 [R1+0x12d8], R10 ;  /* 0x0012d80a01007387 */ /* 0x0003e20000100a00 */
[----:B0-----:R-:W-:Y:S02]  /*98c70*/  IMAD.MOV.U32 R9, RZ, RZ, R22 ;  /* 0x000000ffff097224 */ /* 0x001fe400078e0016 */
[----:B------:R-:W-:Y:S01]  /*98c80*/  IMAD.MOV.U32 R8, RZ, RZ, R23 ;  /* 0x000000ffff087224 */ /* 0x000fe200078e0017 */
[----:B-1----:R-:W3:Y:S04]  /*98c90*/  LDL.LU.64 R10, [R1+0x97b0] ;  /* 0x0097b000010a7983 */ /* 0x002ee80000300a00 */
[----:B------:R-:W4:Y:S02]  /*98ca0*/  LDL.LU.64 R22, [R1+0x97a8] ;  /* 0x0097a80001167983 */ /* 0x000f240000300a00 */
[----:B----4-:R-:W-:Y:S01]  /*98cb0*/  HMMA.16816.F32.BF16 R12, R4, R22, R12 ;  /* 0x00000016040c723c */ /* 0x010fe2000004180c */
[----:B------:R-:W-:-:S02]  /*98cc0*/  IMAD.MOV.U32 R19, RZ, RZ, R22 ;  /* 0x000000ffff137224 */ /* 0x000fc400078e0016 */
[----:B------:R-:W-:Y:S11]  /*98cd0*/  IMAD.MOV.U32 R18, RZ, RZ, R23 ;  /* 0x000000ffff127224 */ /* 0x000ff600078e0017 */
[----:B------:R-:W-:Y:S09]  /*98ce0*/  @!UPT UIADD3 URZ, URZ, URZ, URZ ;  /* 0x0000003f3f3ff290 */ /* 0x000ff2000fffe03f */
[----:B------:R-:W-:Y:S04]  /*98cf0*/  STL.64 [R1+0x12c0], R12 ;  /* 0x0012c00c01007387 */ /* 0x000fe80000100a00 */
[----:B------:R0:W-:Y:S04]  /*98d00*/  STL.64 [R1+0x12c8], R14 ;  /* 0x0012c80e01007387 */ /* 0x0001e80000100a00 */
[----:B0-----:R-:W4:Y:S04]  /*98d10*/  LDL.LU.64 R14, [R1+0x97a0] ;  /* 0x0097a000010e7983 */ /* 0x001f280000300a00 */
[----:B------:R-:W4:Y:S04]  /*98d20*/  LDL.LU.64 R12, [R1+0x9798] ;  /* 0x00979800010c7983 */ /* 0x000f280000300a00 */
[----:B------:R-:W3:Y:S04]  /*98d30*/  LDL.LU.64 R22, [R1+0x9790] ;  /* 0x0097900001167983 */ /* 0x000ee80000300a00 */
[----:B------:R-:W3:Y:S02]  /*98d40*/  LDL.LU.64 R20, [R1+0x9788] ;  /* 0x0097880001147983 */ /* 0x000ee40000300a00 */
[C---:B---3--:R-:W-:Y:S11]  /*98d50*/  HMMA.16816.F32.BF16 R20, R4.reuse, R10, R20 ;  /* 0x0000000a0414723c */ /* 0x048ff60000041814 */
[----:B------:R-:W-:Y:S11]  /*98d60*/  @!UPT UIADD3 URZ, URZ, URZ, URZ ;  /* 0x0000003f3f3ff290 */ /* 0x000ff6000fffe03f */
[----:B------:R-:W-:Y:S01]  /*98d70*/  @!UPT UIADD3 URZ, URZ, URZ, URZ ;  /* 0x0000003f3f3ff290 */ /* 0x000fe2000fffe03f */
        /* <DEDUP_REMOVED lines=10> */
[----:B0-----:R-:W3:Y:S04]  /*98e20*/  LDL.LU.64 R14, [R1+0x9778] ;  /* 0x00977800010e7983 */ /* 0x001ee80000300a00 */
[----:B------:R-:W3:Y:S04]  /*98e30*/  LDL.LU.64 R12, [R1+0x9770] ;  /* 0x00977000010c7983 */ /* 0x000ee80000300a00 */
[----:B------:R-:W3:Y:S02]  /*98e40*/  LDL.LU.64 R22, [R1+0x9768] ;  /* 0x0097680001167983 */ /* 0x000ee40000300a00 */
[C---:B---3--:R-:W-:Y:S11]  /*98e50*/  HMMA.16816.F32.BF16 R12, R4.reuse, R22, R12 ;  /* 0x00000016040c723c */ /* 0x048ff6000004180c */
[----:B------:R-:W-:Y:S11]  /*98e60*/  @!UPT UIADD3 URZ, URZ, URZ, URZ ;  /* 0x0000003f3f3ff290 */ /* 0x000ff6000fffe03f */
[----:B------:R-:W-:Y:S01]  /*98e70*/  @!UPT UIADD3 URZ, URZ, URZ, URZ ;  /* 0x0000003f3f3ff290 */ /* 0x000fe2000fffe03f */
[----:B------:R-:W-:Y:S04]  /*98e80*/  STL.64 [R1+0x1290], R12 ;  /* 0x0012900c01007387 */ /* 0x000fe80000100a00 */
[----:B------:R0:W-:Y:S04]  /*98e90*/  STL.64 [R1+0x1298], R14 ;  /* 0x0012980e01007387 */ /* 0x0001e80000100a00 */
[----:B0-----:R-:W2:Y:S04]  /*98ea0*/  LDL.LU.64 R14, [R1+0x9760] ;  /* 0x00976000010e7983 */ /* 0x001ea80000300a00 */
[----:B------:R0:W-:Y:S04]  /*98eb0*/  STL.64 [R1+0x9620], R22 ;  /* 0x0096201601007387 */ /* 0x0001e80000100a00 */
[----:B------:R-:W3:Y:S04]  /*98ec0*/  LDL R20, [R1+0x2f0] ;  /* 0x0002f00001147983 */ /* 0x000ee80000100800 */
[----:B------:R-:W3:Y:S04]  /*98ed0*/  LDL R21, [R1+0x2f4] ;  /* 0x0002f40001157983 */ /* 0x000ee80000100800 */
[----:B0-----:R-:W3:Y:S04]  /*98ee0*/  LDL R22, [R1+0x2f8] ;  /* 0x0002f80001167983 */ /* 0x001ee80000100800 */
[----:B------:R-:W3:Y:S01]  /*98ef0*/  LDL R23, [R1+0x2fc] ;  /* 0x0002fc0001177983 */ /* 0x000ee20000100800 */
        /* <DEDUP_REMOVED lines=8> */
[----:B------:R-:W2:Y:S04]  /*98f80*/  LDL.LU.64 R14, [R1+0x9748] ;  /* 0x00974800010e7983 */ /* 0x000ea80000300a00 */
[----:B------:R-:W4:Y:S01]  /*98f90*/  LDL.LU.64 R12, [R1+0x9740] ;  /* 0x00974000010c7983 */ /* 0x000f220000300a00 */
[----:B--2---:R-:W-:Y:S03]  /*98fa0*/  HMMA.16816.F32.BF16 R4, R4, R14, R24 ;  /* 0x0000000e0404723c */ /* 0x004fe60000041818 */
[----:B------:R-:W3:Y:S04]  /*98fb0*/  LDL.LU.64 R26, [R1+0x9738] ;  /* 0x00973800011a7983 */ /* 0x000ee80000300a00 */
[----:B------:R-:W3:Y:S11]  /*98fc0*/  LDL.LU.64 R24, [R1+0x9730] ;  /* 0x0097300001187983 */ /* 0x000ef60000300a00 */
[----:B------:R-:W-:Y:S05]  /*98fd0*/  @!UPT UIADD3 URZ, URZ, URZ, URZ ;  /* 0x0000003f3f3ff290 */ /* 0x000fea000fffe03f */
[----:B------:R-:W-:Y:S04]  /*98fe0*/  STL.64 [R1+0x1260], R4 ;  /* 0x0012600401007387 */ /* 0x000fe80000100a00 */
[----:B------:R0:W-:Y:S04]  /*98ff0*/  STL.64 [R1+0x1268], R6 ;  /* 0x0012680601007387 */ /* 0x0001e80000100a00 */
[----:B0-----:R-:W3:Y:S04]  /*99000*/  LDL.LU.64 R6, [R1+0x9728] ;  /* 0x0097280001067983 */ /* 0x001ee80000300a00 */
[----:B------:R-:W-:Y:S01]  /*99010*/  STL.64 [R1+0x9618], R14 ;  /* 0x0096180e01007387 */ /* 0x000fe20000100a00 */
[----:B---3--:R-:W-:Y:S03]  /*99020*/  HMMA.16816.F32.BF16 R20, R20, R6, R24 ;  /* 0x000000061414723c */ /* 0x008fe60000041818 */
[----:B------:R-:W2:Y:S04]  /*99030*/  LDL.LU R24, [R1+0x9720] ;  /* 0x0097200001187983 */ /* 0x000ea80000300800 */
[----:B------:R-:W3:Y:S04]  /*99040*/  LDL.LU.64 R6, [R1+0x9718] ;  /* 0x0097180001067983 */ /* 0x000ee80000300a00 */
[----:B------:R-:W2:Y:S11]  /*99050*/  LDL.LU.64 R4, [R1+0x9710] ;  /* 0x0097100001047983 */ /* 0x000eb60000300a00 */
[----:B------:R-:W-:Y:S01]  /*99060*/  @!UPT UIADD3 URZ, URZ, URZ, URZ ;  /* 0x0000003f3f3ff290 */ /* 0x000fe2000fffe03f */
[----:B------:R-:W-:Y:S04]  /*99070*/  STL.64 [R1+0x1250], R20 ;  /* 0x0012501401007387 */ /* 0x000fe80000100a00 */
[----:B------:R0:W-:Y:S02]  /*99080*/  STL.64 [R1+0x1258], R22 ;  /* 0x0012581601007387 */ /* 0x0001e40000100a00 */
[----:B0-----:R-:W-:Y:S02]  /*99090*/  IMAD.MOV.U32 R22, RZ, RZ, R11 ;  /* 0x000000ffff167224 */ /* 0x001fe400078e000b */
[----:B------:R-:W-:-:S05]  /*990a0*/  IMAD.MOV.U32 R23, RZ, RZ, R10 ;  /* 0x000000ffff177224 */ /* 0x000fca00078e000a */
[----:B------:R0:W-:Y:S04]  /*990b0*/  STL.64 [R1+0x9638], R22 ;  /* 0x0096381601007387 */ /* 0x0001e80000100a00 */
[----:B------:R-:W2:Y:S04]  /*990c0*/  LDL.LU R20, [R1+0xe60] ;  /* 0x000e600001147983 */ /* 0x000ea80000300800 */
[----:B------:R-:W2:Y:S04]  /*990d0*/  LDL.LU R21, [R1+0xe64] ;  /* 0x000e640001157983 */ /* 0x000ea80000300800 */
[----:B0-----:R-:W2:Y:S04]  /*990e0*/  LDL.LU R22, [R1+0xe68] ;  /* 0x000e680001167983 */ /* 0x001ea80000300800 */
        /* <DEDUP_REMOVED lines=22> */
[----:B------:R-:W-:Y:S04]  /*99250*/  STL.64 [R1+0x9680], R8 ;  /* 0x0096800801007387 */ /* 0x000fe80000100a00 */
[----:B------:R0:W-:Y:S02]  /*99260*/  STL.64 [R1+0x9690], R18 ;  /* 0x0096901201007387 */ /* 0x0001e40000100a00 */
[----:B0-----:R-:W-:-:S02]  /*99270*/  IMAD.MOV.U32 R18, RZ, RZ, R16 ;  /* 0x000000ffff127224 */ /* 0x001fc400078e0010 */
[----:B----4-:R-:W-:-:S05]  /*99280*/  IMAD.MOV.U32 R19, RZ, RZ, R13 ;  /* 0x000000ffff137224 */ /* 0x010fca00078e000d */
[----:B------:R3:W-:Y:S04]  /*99290*/  STL.64 [R1+0x96a8], R18 ;  /* 0x0096a81201007387 */ /* 0x0007e80000100a00 */
[----:B------:R-:W2:Y:S04]  /*992a0*/  LDL.LU R8, [R1+0xeb0] ;  /* 0x000eb00001087983 */ /* 0x000ea80000300800 */
[----:B------:R-:W2:Y:S01]  /*992b0*/  LDL.LU R9, [R1+0xeb4] ;  /* 0x000eb40001097983 */ /* 0x000ea20000300800 */
[----:B---3--:R-:W-:-:S03]  /*992c0*/  IMAD.MOV.U32 R18, RZ, RZ, R7 ;  /* 0x000000ffff127224 */ /* 0x008fc600078e0007 */
[----:B------:R-:W3:Y:S01]  /*992d0*/  LDL.LU R10, [R1+0xeb8] ;  /* 0x000eb800010a7983 */ /* 0x000ee20000300800 */
[----:B------:R-:W-:-:S03]  /*992e0*/  IMAD.MOV.U32 R19, RZ, RZ, R6 ;  /* 0x000000ffff137224 */ /* 0x000fc600078e0006 */
[----:B------:R-:W3:Y:S04]  /*992f0*/  LDL.LU R11, [R1+0xebc] ;  /* 0x000ebc00010b7983 */ /* 0x000ee80000300800 */
[----:B------:R0:W-:Y:S04]  /*99300*/  STL.64 [R1+0x96c0], R18 ;  /* 0x0096c01201007387 */ /* 0x0001e80000100a00 */
[----:B------:R-:W4:Y:S04]  /*99310*/  LDL.LU R16, [R1+0xee0] ;  /* 0x000ee00001107983 */ /* 0x000f280000300800 */
[----:B------:R-:W4:Y:S04]  /*99320*/  LDL.LU R17, [R1+0xee4] ;  /* 0x000ee40001117983 */ /* 0x000f280000300800 */
[----:B0-----:R-:W2:Y:S04]  /*99330*/  LDL.LU R18, [R1+0xee8] ;  /* 0x000ee80001127983 */ /* 0x001ea80000300800 */
[----:B------:R-:W2:Y:S01]  /*99340*/  LDL.LU R19, [R1+0xeec] ;  /* 0x000eec0001137983 */ /* 0x000ea20000300800 */
[----:B------:R-:W-:-:S02]  /*99350*/  IMAD.MOV.U32 R6, RZ, RZ, R5 ;  /* 0x000000ffff067224 */ /* 0x000fc400078e0005 */
[----:B------:R-:W-:Y:S01]  /*99360*/  IMAD.MOV.U32 R7, RZ, RZ, R4 ;  /* 0x000000ffff077224 */ /* 0x000fe200078e0004 */
[----:B--2---:R-:W-:Y:S04]  /*99370*/  STL.64 [R1+0x96d8], R18 ;  /* 0x0096d81201007387 */ /* 0x004fe80000100a00 */
[----:B----4-:R0:W-:Y:S04]  /*99380*/  STL.64 [R1+0x96d0], R16 ;  /* 0x0096d01001007387 */ /* 0x0101e80000100a00 */
[----:B------:R1:W-:Y:S04]  /*99390*/  STL.64 [R1+0x96f0], R6 ;  /* 0x0096f00601007387 */ /* 0x0003e80000100a00 */
[----:B0-----:R-:W2:Y:S04]  /*993a0*/  LDL.LU R16, [R1+0xef0] ;  /* 0x000ef00001107983 */ /* 0x001ea80000300800 */
[----:B------:R-:W2:Y:S04]  /*993b0*/  LDL.LU R17, [R1+0xef4] ;  /* 0x000ef40001117983 */ /* 0x000ea80000300800 */
[----:B------:R-:W4:Y:S04]  /*993c0*/  LDL.LU R18, [R1+0xef8] ;  /* 0x000ef80001127983 */ /* 0x000f280000300800 */
[----:B------:R-:W4:Y:S04]  /*993d0*/  LDL.LU R19, [R1+0xefc] ;  /* 0x000efc0001137983 */ /* 0x000f280000300800 */
[----:B------:R-:W2:Y:S04]  /*993e0*/  LDL.LU R4, [R1+0xf00] ;  /* 0x000f000001047983 */ /* 0x000ea80000300800 */
[----:B------:R-:W2:Y:S04]  /*993f0*/  LDL.LU R5, [R1+0xf04] ;  /* 0x000f040001057983 */ /* 0x000ea80000300800 */
[----:B-1----:R-:W2:Y:S04]  /*99400*/  LDL.LU R6, [R1+0xf08] ;  /* 0x000f080001067983 */ /* 0x002ea80000300800 */
        /* <DEDUP_REMOVED lines=8> */
[----:B------:R0:W-:Y:S04]  /*99490*/  STL.64 [R1+0x96e0], R16 ;  /* 0x0096e01001007387 */ /* 0x0001e80000100a00 */
[----:B0-----:R-:W2:Y:S04]  /*994a0*/  LDL.LU.64 R16, [R1+0x2f0] ;  /* 0x0002f00001107983 */ /* 0x001ea80000300a00 */
[----:B------:R-:W2:Y:S04]  /*994b0*/  LDL.LU.64 R18, [R1+0x2f8] ;  /* 0x0002f80001127983 */ /* 0x000ea80000300a00 */
[----:B---3--:R-:W-:Y:S04]  /*994c0*/  STL.64 [R1+0x96a0], R10 ;  /* 0x0096a00a01007387 */ /* 0x008fe80000100a00 */
[----:B------:R0:W-:Y:S04]  /*994d0*/  STL.64 [R1+0x9698], R8 ;  /* 0x0096980801007387 */ /* 0x0001e80000100a00 */
        /* <DEDUP_REMOVED lines=12> */
[----:B------:R-:W4:Y:S04]  /*995a0*/  LDL.LU R20, [R1+0xe80] ;  /* 0x000e800001147983 */ /* 0x000f280000300800 */
[----:B------:R-:W4:Y:S04]  /*995b0*/  LDL.LU R21, [R1+0xe84] ;  /* 0x000e840001157983 */ /* 0x000f280000300800 */
[----:B------:R-:W4:Y:S04]  /*995c0*/  LDL.LU R22, [R1+0xe88] ;  /* 0x000e880001167983 */ /* 0x000f280000300800 */
[----:B------:R-:W4:Y:S04]  /*995d0*/  LDL.LU R23, [R1+0xe8c] ;  /* 0x000e8c0001177983 */ /* 0x000f280000300800 */
[----:B------:R-:W3:Y:S04]  /*995e0*/  LDL.LU R12, [R1+0xe40] ;  /* 0x000e4000010c7983 */ /* 0x000ee80000300800 */
[----:B------:R-:W3:Y:S04]  /*995f0*/  LDL.LU R13, [R1+0xe44] ;  /* 0x000e4400010d7983 */ /* 0x000ee80000300800 */
[----:B------:R-:W3:Y:S04]  /*99600*/  LDL.LU R14, [R1+0xe48] ;  /* 0x000e4800010e7983 */ /* 0x000ee80000300800 */
[----:B------:R-:W3:Y:S01]  /*99610*/  LDL.LU R15, [R1+0xe4c] ;  /* 0x000e4c00010f7983 */ /* 0x000ee20000300800 */
[----:B--2---:R-:W-:Y:S03]  /*99620*/  HMMA.16816.F32.BF16 R24, R16, R26, R4 ;  /* 0x0000001a1018723c */ /* 0x004fe60000041804 */
[----:B---3--:R-:W-:Y:S04]  /*99630*/  STL.64 [R1+0x9630], R14 ;  /* 0x0096300e01007387 */ /* 0x008fe80000100a00 */
[----:B------:R0:W-:Y:S04]  /*99640*/  STL.64 [R1+0x9628], R12 ;  /* 0x0096280c01007387 */ /* 0x0001e80000100a00 */
[----:B0-----:R-:W2:Y:S04]  /*99650*/  LDL.LU R12, [R1+0xe50] ;  /* 0x000e5000010c7983 */ /* 0x001ea80000300800 */
[----:B------:R-:W2:Y:S04]  /*99660*/  LDL.LU R13, [R1+0xe54] ;  /* 0x000e5400010d7983 */ /* 0x000ea80000300800 */
[----:B------:R-:W2:Y:S04]  /*99670*/  LDL.LU R14, [R1+0xe58] ;  /* 0x000e5800010e7983 */ /* 0x000ea80000300800 */
[----:B------:R-:W2:Y:S04]  /*99680*/  LDL.LU R15, [R1+0xe5c] ;  /* 0x000e5c00010f7983 */ /* 0x000ea80000300800 */
[----:B------:R-:W3:Y:S04]  /*99690*/  LDL.LU.64 R6, [R1+0x9708] ;  /* 0x0097080001067983 */ /* 0x000ee80000300a00 */
[----:B------:R-:W3:Y:S04]  /*996a0*/  LDL.LU.64 R4, [R1+0x9700] ;  /* 0x0097000001047983 */ /* 0x000ee80000300a00 */
[----:B------:R-:W-:Y:S04]  /*996b0*/  STL.64 [R1+0x1240], R24 ;  /* 0x0012401801007387 */ /* 0x000fe80000100a00 */
[----:B------:R0:W-:Y:S04]  /*996c0*/  STL.64 [R1+0x1248], R26 ;  /* 0x0012481a01007387 */ /* 0x0001e80000100a00 */
[----:B0-----:R-:W3:Y:S01]  /*996d0*/  LDL.LU.64 R26, [R1+0x96f8] ;  /* 0x0096f800011a7983 */ /* 0x001ee20000300a00 */
[----:B------:R-:W-:-:S02]  /*996e0*/  IMAD.MOV.U32 R3, RZ, RZ, R19 ;  /* 0x000000ffff037224 */ /* 0x000fc400078e0013 */
[----:B------:R-:W-:Y:S01]  /*996f0*/  IMAD.MOV.U32 R24, RZ, RZ, R16 ;  /* 0x000000ffff187224 */ /* 0x000fe200078e0010 */
[----:B---3--:R-:W-:Y:S11]  /*99700*/  HMMA.16816.F32.BF16 R4, R16, R26, R4 ;  /* 0x0000001a1004723c */ /* 0x008ff60000041804 */
[----:B------:R-:W-:Y:S11]  /*99710*/  @!UPT UIADD3 URZ, URZ, URZ, URZ ;  /* 0x0000003f3f3ff290 */ /* 0x000ff6000fffe03f */
[----:B------:R-:W-:Y:S01]  /*99720*/  @!UPT UIADD3 URZ, URZ, URZ, URZ ;  /* 0x0000003f3f3ff290 */ /* 0x000fe2000fffe03f */
[----:B------:R0:W-:Y:S04]  /*99730*/  STL.64 [R1+0x590], R4 ;  /* 0x0005900401007387 */ /* 0x0001e80000100a00 */
[----:B------:R1:W-:Y:S01]  /*99740*/  STL.64 [R1+0x598], R6 ;  /* 0x0005980601007387 */ /* 0x0003e20000100a00 */
[----:B0-----:R-:W-:Y:S02]  /*99750*/  IMAD.MOV.U32 R4, RZ, RZ, R18 ;  /* 0x000000ffff047224 */ /* 0x001fe400078e0012 */
[----:B------:R-:W-:Y:S01]  /*99760*/  IMAD.MOV.U32 R5, RZ, RZ, R17 ;  /* 0x000000ffff057224 */ /* 0x000fe200078e0011 */
[----:B-1----:R-:W3:Y:S04]  /*99770*/  LDL.LU.64 R6, [R1+0x96f0] ;  /* 0x0096f00001067983 */ /* 0x002ee80000300a00 */
[----:B------:R-:W3:Y:S04]  /*99780*/  LDL.LU.64 R18, [R1+0x96e8] ;  /* 0x0096e80001127983 */ /* 0x000ee80000300a00 */
[----:B------:R-:W3:Y:S01]  /*99790*/  LDL.LU.64 R16, [R1+0x96e0] ;  /* 0x0096e00001107983 */ /* 0x000ee20000300a00 */
[----:B------:R-:W-:-:S03]  /*997a0*/  IMAD.MOV.U32 R25, RZ, RZ, R5 ;  /* 0x000000ffff197224 */ /* 0x000fc600078e0005 */
[----:B------:R0:W-:Y:S02]  /*997b0*/  STL.64 [R1+0x95f0], R26 ;  /* 0x0095f01a01007387 */ /* 0x0001e40000100a00 */
[----:B0-----:R-:W-:Y:S02]  /*997c0*/  IMAD.MOV.U32 R26, RZ, RZ, R4 ;  /* 0x000000ffff1a7224 */ /* 0x001fe400078e0004 */
[----:B------:R-:W-:-:S07]  /*997d0*/  IMAD.MOV.U32 R27, RZ, RZ, R3 ;  /* 0x000000ffff1b7224 */ /* 0x000fce00078e0003 */
[C---:B---3--:R-:W-:Y:S01]  /*997e0*/  HMMA.16816.F32.BF16 R4, R24.reuse, R6, R16 ;  /* 0x000000061804723c */ /* 0x048fe20000041810 */
[----:B------:R-:W3:Y:S04]  /*997f0*/  LDL.LU.64 R18, [R1+0x96d8] ;  /* 0x0096d80001127983 */ /* 0x000ee80000300a00 */
[----:B------:R-:W3:Y:S11]  /*99800*/  LDL.LU.64 R16, [R1+0x96d0] ;  /* 0x0096d00001107983 */ /* 0x000ef60000300a00 */
[----:B------:R-:W-:Y:S07]  /*99810*/  @!UPT UIADD3 URZ, URZ, URZ, URZ ;  /* 0x0000003f3f3ff290 */ /* 0x000fee000fffe03f */
        /* <DEDUP_REMOVED lines=9> */
[----:B------:R0:W-:Y:S04]  /*998b0*/  STL.64 [R1+0x95d8], R6 ;  /* 0x0095d80601007387 */ /* 0x0001e80000100a00 */
        /* <DEDUP_REMOVED lines=30> */
[----:B0-----:R-:W4:Y:S04]  /*99aa0*/  LDL.LU.64 R10, [R1+0x9670] ;  /* 0x00967000010a7983 */ /* 0x001f280000300a00 */
[----:B------:R-:W-:Y:S01]  /*99ab0*/  STL.64 [R1+0x95a0], R18 ;  /* 0x0095a01201007387 */ /* 0x000fe20000100a00 */
[C---:B----4-:R-:W-:Y:S03]  /*99ac0*/  HMMA.16816.F32.BF16 R8, R24.reuse, R10, R20 ;  /* 0x0000000a1808723c */ /* 0x050fe60000041814 */
        /* <DEDUP_REMOVED lines=18> */
[----:B0-----:R-:W2:Y:S04]  /*99bf0*/  LDL.LU.64 R22, [R1+0x9638] ;  /* 0x0096380001167983 */ /* 0x001ea80000300a00 */
[----:B------:R0:W-:Y:S04]  /*99c00*/  STL.64 [R1+0x9570], R10 ;  /* 0x0095700a01007387 */ /* 0x0001e80000100a00 */
[----:B------:R-:W3:Y:S04]  /*99c10*/  LDL.LU R8, [R1+0xe20] ;  /* 0x000e200001087983 */ /* 0x000ee80000300800 */
[----:B------:R-:W3:Y:S04]  /*99c20*/  LDL.LU R9, [R1+0xe24] ;  /* 0x000e240001097983 */ /* 0x000ee80000300800 */
[----:B0-----:R-:W3:Y:S04]  /*99c30*/  LDL.LU R10, [R1+0xe28] ;  /* 0x000e2800010a7983 */ /* 0x001ee80000300800 */
[----:B------:R-:W3:Y:S01]  /*99c40*/  LDL.LU R11, [R1+0xe2c] ;  /* 0x000e2c00010b7983 */ /* 0x000ee20000300800 */
[C---:B--2---:R-:W-:Y:S03]  /*99c50*/  HMMA.16816.F32.BF16 R20, R24.reuse, R22, R12 ;  /* 0x000000161814723c */ /* 0x044fe6000004180c */
[----:B------:R-:W2:Y:S04]  /*99c60*/  LDL.LU.64 R14, [R1+0x9630] ;  /* 0x00963000010e7983 */ /* 0x000ea80000300a00 */
[----:B------:R-:W2:Y:S11]  /*99c70*/  LDL.LU.64 R12, [R1+0x9628] ;  /* 0x00962800010c7983 */ /* 0x000eb60000300a00 */
[----:B------:R-:W-:Y:S05]  /*99c80*/  @!UPT UIADD3 URZ, URZ, URZ, URZ ;  /* 0x0000003f3f3ff290 */ /* 0x000fea000fffe03f */
[----:B------:R-:W-:Y:S04]  /*99c90*/  STL.64 [R1+0xf10], R20 ;  /* 0x000f101401007387 */ /* 0x000fe80000100a00 */
[----:B------:R0:W-:Y:S04]  /*99ca0*/  STL.64 [R1+0xf18], R22 ;  /* 0x000f181601007387 */ /* 0x0001e80000100a00 */
[----:B0-----:R-:W2:Y:S02]  /*99cb0*/  LDL.LU.64 R22, [R1+0x9620] ;  /* 0x0096200001167983 */ /* 0x001ea40000300a00 */
[----:B--2---:R-:W-:Y:S11]  /*99cc0*/  HMMA.16816.F32.BF16 R12, R24, R22, R12 ;  /* 0x00000016180c723c */ /* 0x004ff6000004180c */
[----:B------:R-:W-:Y:S11]  /*99cd0*/  @!UPT UIADD3 URZ, URZ, URZ, URZ ;  /* 0x0000003f3f3ff290 */ /* 0x000ff6000fffe03f */
[----:B------:R-:W-:Y:S01]  /*99ce0*/  @!UPT UIADD3 URZ, URZ, URZ, URZ ;  /* 0x0000003f3f3ff290 */ /* 0x000fe2000fffe03f */
[----:B------:R-:W-:Y:S04]  /*99cf0*/  STL.64 [R1+0xf00], R12 ;  /* 0x000f000c01007387 */ /* 0x000fe80000100a00 */
[----:B------:R0:W-:Y:S04]  /*99d00*/  STL.64 [R1+0xf08], R14 ;  /* 0x000f080e01007387 */ /* 0x0001e80000100a00 */
[----:B0-----:R-:W2:Y:S01]  /*99d10*/  LDL.LU.64 R14, [R1+0x9618] ;  /* 0x00961800010e7983 */ /* 0x001ea20000300a00 */
[----:B------:R-:W-:Y:S02]  /*99d20*/  IMAD.MOV.U32 R18, RZ, RZ, R2 ;  /* 0x000000ffff127224 */ /* 0x000fe400078e0002 */
[----:B------:R-:W-:-:S07]  /*99d30*/  IMAD.MOV.U32 R19, RZ, RZ, R0 ;  /* 0x000000ffff137224 */ /* 0x000fce00078e0000 */
[C---:B---3--:R-:W-:Y:S01]  /*99d40*/  HMMA.16816.F32.BF16 R16, R24.reuse, R18, R8 ;  /* 0x000000121810723c */ /* 0x048fe20000041808 */
[----:B------:R-:W-:Y:S04]  /*99d50*/  STL.64 [R1+0x9528], R22 ;  /* 0x0095281601007387 */ /* 0x000fe80000100a00 */
[----:B------:R-:W3:Y:S11]  /*99d60*/  LDL.LU R8, [R1+0x1450] ;  /* 0x0014500001087983 */ /* 0x000ef60000300800 */
[----:B------:R-:W-:Y:S07]  /*99d70*/  @!UPT UIADD3 URZ, URZ, URZ, URZ ;  /* 0x0000003f3f3ff290 */ /* 0x000fee000fffe03f */
[----:B------:R0:W-:Y:S04]  /*99d80*/  STL.64 [R1+0xef0], R16 ;  /* 0x000ef01001007387 */ /* 0x0001e80000100a00 */
[----:B------:R1:W-:Y:S01]  /*99d90*/  STL.64 [R1+0xef8], R18 ;  /* 0x000ef81201007387 */ /* 0x0003e20000100a00 */
[----:B--2---:R-:W-:Y:S11]  /*99da0*/  HMMA.16816.F32.BF16 R4, R24, R14, R4 ;  /* 0x0000000e1804723c */ /* 0x004ff60000041804 */
[----:B------:R-:W-:Y:S11]  /*99db0*/  @!UPT UIADD3 URZ, URZ, URZ, URZ ;  /* 0x0000003f3f3ff290 */ /* 0x000ff6000fffe03f */
[----:B------:R-:W-:Y:S01]  /*99dc0*/  @!UPT UIADD3 URZ, URZ, URZ, URZ ;  /* 0x0000003f3f3ff290 */ /* 0x000fe2000fffe03f */
[----:B------:R-:W-:Y:S04]  /*99dd0*/  STL.64 [R1+0xe80], R4 ;  /* 0x000e800401007387 */ /* 0x000fe80000100a00 */
[----:B------:R-:W-:Y:S04]  /*99de0*/  STL.64 [R1+0xe88], R6 ;  /* 0x000e880601007387 */ /* 0x000fe80000100a00 */
[----:B------:R-:W3:Y:S04]  /*99df0*/  LDL.LU R9, [R1+0x1454] ;  /* 0x0014540001097983 */ /* 0x000ee80000300800 */
[----:B------:R-:W2:Y:S04]  /*99e00*/  LDL.LU R10, [R1+0x1458] ;  /* 0x00145800010a7983 */ /* 0x000ea80000300800 */
[----:B------:R-:W2:Y:S04]  /*99e10*/  LDL.LU R11, [R1+0x145c] ;  /* 0x00145c00010b7983 */ /* 0x000ea80000300800 */
[----:B0-----:R-:W4:Y:S04]  /*99e20*/  LDL.LU R16, [R1+0x16c0] ;  /* 0x0016c00001107983 */ /* 0x001f280000300800 */
[----:B------:R-:W4:Y:S04]  /*99e30*/  LDL.LU R17, [R1+0x16c4] ;  /* 0x0016c40001117983 */ /* 0x000f280000300800 */
[----:B-1----:R-:W2:Y:S04]  /*99e40*/  LDL.LU R18, [R1+0x16c8] ;  /* 0x0016c80001127983 */ /* 0x002ea80000300800 */
[----:B------:R-:W2:Y:S04]  /*99e50*/  LDL.LU R19, [R1+0x16cc] ;  /* 0x0016cc0001137983 */ /* 0x000ea80000300800 */
[----:B--2---:R0:W-:Y:S04]  /*99e60*/  STL.64 [R1+0x95b0], R18 ;  /* 0x0095b01201007387 */ /* 0x0041e80000100a00 */
[----:B----4-:R1:W-:Y:S04]  /*99e70*/  STL.64 [R1+0x95a8], R16 ;  /* 0x0095a81001007387 */ /* 0x0103e80000100a00 */
[----:B0-----:R-:W2:Y:S04]  /*99e80*/  LDL.64 R18, [R1+0x798] ;  /* 0x0007980001127983 */ /* 0x001ea80000100a00 */
[----:B--2---:R0:W-:Y:S04]  /*99e90*/  STL.64 [R1+0x95c0], R18 ;  /* 0x0095c01201007387 */ /* 0x0041e80000100a00 */
[----:B-1----:R-:W2:Y:S04]  /*99ea0*/  LDL.LU R16, [R1+0x16e0] ;  /* 0x0016e00001107983 */ /* 0x002ea80000300800 */
[----:B------:R-:W2:Y:S04]  /*99eb0*/  LDL.LU R17, [R1+0x16e4] ;  /* 0x0016e40001117983 */ /* 0x000ea80000300800 */
[----:B0-----:R-:W4:Y:S04]  /*99ec0*/  LDL.LU R18, [R1+0x16e8] ;  /* 0x0016e80001127983 */ /* 0x001f280000300800 */
[----:B------:R-:W4:Y:S04]  /*99ed0*/  LDL.LU R19, [R1+0x16ec] ;  /* 0x0016ec0001137983 */ /* 0x000f280000300800 */
[----:B------:R-:W2:Y:S04]  /*99ee0*/  LDL.LU R4, [R1+0x16f0] ;  /* 0x0016f00001047983 */ /* 0x000ea80000300800 */
[----:B------:R-:W2:Y:S04]  /*99ef0*/  LDL.LU R5, [R1+0x16f4] ;  /* 0x0016f40001057983 */ /* 0x000ea80000300800 */
[----:B------:R-:W2:Y:S04]  /*99f00*/  LDL.LU R6, [R1+0x16f8] ;  /* 0x0016f80001067983 */ /* 0x000ea80000300800 */
[----:B------:R-:W2:Y:S04]  /*99f10*/  LDL.LU R7, [R1+0x16fc] ;  /* 0x0016fc0001077983 */ /* 0x000ea80000300800 */
[----:B------:R-:W2:Y:S04]  /*99f20*/  LDL.64 R26, [R1+0x7d8] ;  /* 0x0007d800011a7983 */ /* 0x000ea80000100a00 */
[----:B--2---:R-:W-:Y:S04]  /*99f30*/  STL.64 [R1+0x9610], R26 ;  /* 0x0096101a01007387 */ /* 0x004fe80000100a00 */
[----:B------:R-:W-:Y:S04]  /*99f40*/  STL.64 [R1+0x95e8], R6 ;  /* 0x0095e80601007387 */ /* 0x000fe80000100a00 */
[----:B------:R0:W-:Y:S04]  /*99f50*/  STL.64 [R1+0x95e0], R4 ;  /* 0x0095e00401007387 */ /* 0x0001e80000100a00 */
        /* <DEDUP_REMOVED lines=8> */
[----:B------:R-:W3:Y:S04]  /*99fe0*/  LDL.64 R26, [R1+0x7e8] ;  /* 0x0007e800011a7983 */ /* 0x000ee80000100a00 */
[----:B--2---:R0:W-:Y:S04]  /*99ff0*/  STL.64 [R1+0x9600], R6 ;  /* 0x0096000601007387 */ /* 0x0041e80000100a00 */
[----:B------:R1:W-:Y:S04]  /*9a000*/  STL.64 [R1+0x95f8], R4 ;  /* 0x0095f80401007387 */ /* 0x0003e80000100a00 */
[----:B0-----:R-:W2:Y:S04]  /*9a010*/  LDL R6, [R1+0x698] ;  /* 0x0006980001067983 */ /* 0x001ea80000100800 */
[----:B-1----:R-:W2:Y:S04]  /*9a020*/  LDL R4, [R1+0x690] ;  /* 0x0006900001047983 */ /* 0x002ea80000100800 */
[----:B------:R-:W2:Y:S04]  /*9a030*/  LDL R5, [R1+0x694] ;  /* 0x0006940001057983 */ /* 0x000ea80000100800 */
[----:B------:R-:W2:Y:S04]  /*9a040*/  LDL R7, [R1+0x69c] ;  /* 0x00069c0001077983 */ /* 0x000ea80000100800 */
[----:B----4-:R0:W-:Y:S04]  /*9a050*/  STL.64 [R1+0x95d0], R18 ;  /* 0x0095d01201007387 */ /* 0x0101e80000100a00 */
[----:B------:R1:W-:Y:S04]  /*9a060*/  STL.64 [R1+0x95c8], R16 ;  /* 0x0095c81001007387 */ /* 0x0003e80000100a00 */
[----:B0-----:R-:W4:Y:S04]  /*9a070*/  LDL.64 R18, [R1+0x7b8] ;  /* 0x0007b80001127983 */ /* 0x001f280000100a00 */
[----:B----4-:R0:W-:Y:S04]  /*9a080*/  STL.64 [R1+0x9608], R18 ;  /* 0x0096081201007387 */ /* 0x0101e80000100a00 */
[----:B-1----:R-:W4:Y:S04]  /*9a090*/  LDL.LU R16, [R1+0x1700] ;  /* 0x0017000001107983 */ /* 0x002f280000300800 */
[----:B------:R-:W4:Y:S04]  /*9a0a0*/  LDL.LU R17, [R1+0x1704] ;  /* 0x0017040001117983 */ /* 0x000f280000300800 */
[----:B0-----:R-:W4:Y:S04]  /*9a0b0*/  LDL.LU R18, [R1+0x1708] ;  /* 0x0017080001127983 */ /* 0x001f280000300800 */
[----:B------:R-:W4:Y:S04]  /*9a0c0*/  LDL.LU R19, [R1+0x170c] ;  /* 0x00170c0001137983 */ /* 0x000f280000300800 */
[----:B------:R0:W-:Y:S04]  /*9a0d0*/  STL.64 [R1+0x9580], R10 ;  /* 0x0095800a01007387 */ /* 0x0001e80000100a00 */
[----:B---3--:R-:W-:Y:S04]  /*9a0e0*/  STL.64 [R1+0x9578], R8 ;  /* 0x0095780801007387 */ /* 0x008fe80000100a00 */
[----:B0-----:R-:W3:Y:S04]  /*9a0f0*/  LDL.64 R10, [R1+0x778] ;  /* 0x00077800010a7983 */ /* 0x001ee80000100a00 */
[----:B---3--:R0:W-:Y:S04]  /*9a100*/  STL.64 [R1+0x9598], R10 ;  /* 0x0095980a01007387 */ /* 0x0081e80000100a00 */
[----:B0-----:R-:W3:Y:S01]  /*9a110*/  LDL.64 R10, [R1+0x788] ;  /* 0x00078800010a7983 */ /* 0x001ee20000100a00 */
[----:B--2---:R-:W-:Y:S03]  /*9a120*/  HMMA.16816.F32.BF16 R20, R4, R26, R20 ;  /* 0x0000001a0414723c */ /* 0x004fe60000041814 */
[----:B---3--:R0:W-:Y:S04]  /*9a130*/  STL.64 [R1+0x95b8], R10 ;  /* 0x0095b80a01007387 */ /* 0x0081e80000100a00 */
[----:B------:R-:W2:Y:S04]  /*9a140*/  LDL.LU R8, [R1+0x16d0] ;  /* 0x0016d00001087983 */ /* 0x000ea80000300800 */
[----:B------:R-:W2:Y:S04]  /*9a150*/  LDL.LU R9, [R1+0x16d4] ;  /* 0x0016d40001097983 */ /* 0x000ea80000300800 */
[----:B0-----:R-:W2:Y:S04]  /*9a160*/  LDL.LU R10, [R1+0x16d8] ;  /* 0x0016d800010a7983 */ /* 0x001ea80000300800 */
[----:B------:R-:W2:Y:S04]  /*9a170*/  LDL.LU R11, [R1+0x16dc] ;  /* 0x0016dc00010b7983 */ /* 0x000ea80000300800 */
[----:B------:R0:W-:Y:S04]  /*9a180*/  STL.64 [R1+0x9510], R14 ;  /* 0x0095100e01007387 */ /* 0x0001e80000100a00 */
[----:B------:R-:W3:Y:S04]  /*9a190*/  LDL.LU R12, [R1+0x1460] ;  /* 0x00146000010c7983 */ /* 0x000ee80000300800 */
[----:B------:R-:W3:Y:S04]  /*9a1a0*/  LDL.LU R13, [R1+0x1464] ;  /* 0x00146400010d7983 */ /* 0x000ee80000300800 */
[----:B0-----:R-:W2:Y:S04]  /*9a1b0*/  LDL.LU R14, [R1+0x1468] ;  /* 0x00146800010e7983 */ /* 0x001ea80000300800 */
[----:B------:R-:W2:Y:S04]  /*9a1c0*/  LDL.LU R15, [R1+0x146c] ;  /* 0x00146c00010f7983 */ /* 0x000ea80000300800 */
[----:B--2---:R-:W-:Y:S04]  /*9a1d0*/  STL.64 [R1+0x9590], R14 ;  /* 0x0095900e01007387 */ /* 0x004fe80000100a00 */
[----:B---3--:R0:W-:Y:S04]  /*9a1e0*/  STL.64 [R1+0x9588], R12 ;  /* 0x0095880c01007387 */ /* 0x0081e80000100a00 */
[----:B0-----:R-:W2:Y:S04]  /*9a1f0*/  LDL.LU R12, [R1+0x1440] ;  /* 0x00144000010c7983 */ /* 0x001ea80000300800 */
[----:B------:R-:W2:Y:S04]  /*9a200*/  LDL.LU R13, [R1+0x1444] ;  /* 0x00144400010d7983 */ /* 0x000ea80000300800 */
[----:B------:R-:W2:Y:S04]  /*9a210*/  LDL.LU R14, [R1+0x1448] ;  /* 0x00144800010e7983 */ /* 0x000ea80000300800 */
[----:B------:R-:W2:Y:S04]  /*9a220*/  LDL.LU R15, [R1+0x144c] ;  /* 0x00144c00010f7983 */ /* 0x000ea80000300800 */
[----:B------:R0:W-:Y:S04]  /*9a230*/  STL.64 [R1+0xee0], R20 ;  /* 0x000ee01401007387 */ /* 0x0001e80000100a00 */
[----:B------:R1:W-:Y:S01]  /*9a240*/  STL.64 [R1+0xee8], R22 ;  /* 0x000ee81601007387 */ /* 0x0003e20000100a00 */
[----:B0-----:R-:W-:-:S02]  /*9a250*/  IMAD.MOV.U32 R21, RZ, RZ, R26 ;  /* 0x000000ffff157224 */ /* 0x001fc400078e001a */
[----:B------:R-:W-:Y:S02]  /*9a260*/  IMAD.MOV.U32 R20, RZ, RZ, R27 ;  /* 0x000000ffff147224 */ /* 0x000fe400078e001b */
[----:B------:R-:W4:Y:S02]  /*9a270*/  LDL.LU.64 R26, [R1+0x9610] ;  /* 0x00961000011a7983 */ /* 0x000f240000300a00 */
[----:B----4-:R-:W-:Y:S02]  /*9a280*/  HMMA.16816.F32.BF16 R4, R4, R26, R16 ;  /* 0x0000001a0404723c */ /* 0x010fe40000041810 */
[----:B------:R-:W3:Y:S01]  /*9a290*/  LDL.LU.64 R18, [R1+0x9608] ;  /* 0x0096080001127983 */ /* 0x000ee20000300a00 */
[----:B-1----:R-:W-:Y:S02]  /*9a2a0*/  IMAD.MOV.U32 R23, RZ, RZ, R26 ;  /* 0x000000ffff177224 */ /* 0x002fe400078e001a */
[----:B------:R-:W-:Y:S11]  /*9a2b0*/  IMAD.MOV.U32 R22, RZ, RZ, R27 ;  /* 0x000000ffff167224 */ /* 0x000ff600078e001b */
[----:B------:R-:W-:Y:S07]  /*9a2c0*/  @!UPT UIADD3 URZ, URZ, URZ, URZ ;  /* 0x0000003f3f3ff290 */ /* 0x000fee000fffe03f */
[----:B------:R-:W-:Y:S04]  /*9a2d0*/  STL.64 [R1+0x1270], R4 ;  /* 0x0012700401007387 */ /* 0x000fe80000100a00 */
[----:B------:R0:W-:Y:S04]  /*9a2e0*/  STL.64 [R1+0x1278], R6 ;  /* 0x0012780601007387 */ /* 0x0001e80000100a00 */
[----:B0-----:R-:W4:Y:S04]  /*9a2f0*/  LDL.LU.64 R6, [R1+0x9600] ;  /* 0x0096000001067983 */ /* 0x001f280000300a00 */
[----:B------:R-:W4:Y:S04]  /*9a300*/  LDL.LU.64 R4, [R1+0x95f8] ;  /* 0x0095f80001047983 */ /* 0x000f280000300a00 */
[----:B------:R-:W4:Y:S04]  /*9a310*/  LDL.LU.64 R26, [R1+0x95f0] ;  /* 0x0095f000011a7983 */ /* 0x000f280000300a00 */
[----:B------:R-:W-:Y:S04]  /*9a320*/  STL.64 [R1+0x9568], R22 ;  /* 0x0095681601007387 */ /* 0x000fe80000100a00 */
[----:B------:R0:W-:Y:S04]  /*9a330*/  STL.64 [R1+0x9560], R20 ;  /* 0x0095601401007387 */ /* 0x0001e80000100a00 */
[----:B0-----:R-:W4:Y:S04]  /*9a340*/  LDL.LU.64 R20, [R1+0x690] ;  /* 0x0006900001147983 */ /* 0x001f280000300a00 */
[----:B------:R-:W4:Y:S02]  /*9a350*/  LDL.LU.64 R22, [R1+0x698] ;  /* 0x0006980001167983 */ /* 0x000f240000300a00 */
[C---:B----4-:R-:W-:Y:S11]  /*9a360*/  HMMA.16816.F32.BF16 R4, R20.reuse, R26, R4 ;  /* 0x0000001a1404723c */ /* 0x050ff60000041804 */
[----:B------:R-:W-:Y:S11]  /*9a370*/  @!UPT UIADD3 URZ, URZ, URZ, URZ ;  /* 0x0000003f3f3ff290 */ /* 0x000ff6000fffe03f */
[----:B------:R-:W-:Y:S01]  /*9a380*/  @!UPT UIADD3 URZ, URZ, URZ, URZ ;  /* 0x0000003f3f3ff290 */ /* 0x000fe2000fffe03f */
[----:B------:R-:W-:Y:S04]  /*9a390*/  STL.64 [R1+0x13a0], R4 ;  /* 0x0013a00401007387 */ /* 0x000fe80000100a00 */
[----:B------:R0:W-:Y:S04]  /*9a3a0*/  STL.64 [R1+0x13a8], R6 ;  /* 0x0013a80601007387 */ /* 0x0001e80000100a00 */
[----:B0-----:R-:W3:Y:S04]  /*9a3b0*/  LDL.LU.64 R6, [R1+0x95e8] ;  /* 0x0095e80001067983 */ /* 0x001ee80000300a00 */
[----:B------:R-:W3:Y:S04]  /*9a3c0*/  LDL.LU.64 R4, [R1+0x95e0] ;  /* 0x0095e00001047983 */ /* 0x000ee80000300a00 */
[----:B------:R0:W-:Y:S04]  /*9a3d0*/  STL.64 [R1+0x94b8], R26 ;  /* 0x0094b81a01007387 */ /* 0x0001e80000100a00 */
[----:B0-----:R-:W4:Y:S01]  /*9a3e0*/  LDL.64 R26, [R1+0x758] ;  /* 0x00075800011a7983 */ /* 0x001f220000100a00 */
[C---:B---3--:R-:W-:Y:S11]  /*9a3f0*/  HMMA.16816.F32.BF16 R4, R20.reuse, R18, R4 ;  /* 0x000000121404723c */ /* 0x048ff60000041804 */
        /* <DEDUP_REMOVED lines=8> */
[----:B------:R-:W3:Y:S02]  /*9a480*/  LDL.LU.64 R16, [R1+0x95c8] ;  /* 0x0095c80001107983 */ /* 0x000ee40000300a00 */
[C---:B---3--:R-:W-:Y:S11]  /*9a490*/  HMMA.16816.F32.BF16 R16, R20.reuse, R6, R16 ;  /* 0x000000061410723c */ /* 0x048ff60000041810 */
[----:B------:R-:W-:Y:S11]  /*9a4a0*/  @!UPT UIADD3 URZ, URZ, URZ, URZ ;  /* 0x0000003f3f3ff290 */ /* 0x000ff6000fffe03f */
[----:B------:R-:W-:Y:S01]  /*9a4b0*/  @!UPT UIADD3 URZ, URZ, URZ, URZ ;  /* 0x0000003f3f3ff290 */ /* 0x000fe2000fffe03f */
[----:B------:R-:W-:Y:S04]  /*9a4c0*/  STL.64 [R1+0x13e0], R16 ;  /* 0x0013e01001007387 */ /* 0x000fe80000100a00 */
[----:B------:R0:W-:Y:S04]  /*9a4d0*/  STL.64 [R1+0x13e8], R18 ;  /* 0x0013e81201007387 */ /* 0x0001e80000100a00 */
[----:B0-----:R-:W3:Y:S04]  /*9a4e0*/  LDL.LU.64 R18, [R1+0x95c0] ;  /* 0x0095c00001127983 */ /* 0x001ee80000300a00 */
[----:B------:R-:W-:Y:S01]  /*9a4f0*/  STL.64 [R1+0x9488], R6 ;  /* 0x0094880601007387 */ /* 0x000fe20000100a00 */
[----:B---3--:R-:W-:Y:S01]  /*9a500*/  HMMA.16816.F32.BF16 R8, R20, R18, R8 ;  /* 0x000000121408723c */ /* 0x008fe20000041808 */
[----:B------:R-:W-:-:S02]  /*9a510*/  IMAD.MOV.U32 R2, RZ, RZ, R18 ;  /* 0x000000ffff027224 */ /* 0x000fc400078e0012 */
[----:B------:R-:W-:Y:S11]  /*9a520*/  IMAD.MOV.U32 R0, RZ, RZ, R19 ;  /* 0x000000ffff007224 */ /* 0x000ff600078e0013 */
[----:B------:R-:W-:Y:S09]  /*9a530*/  @!UPT UIADD3 URZ, URZ, URZ, URZ ;  /* 0x0000003f3f3ff290 */ /* 0x000ff2000fffe03f */
[----:B------:R-:W-:Y:S04]  /*9a540*/  STL.64 [R1+0x1400], R8 ;  /* 0x0014000801007387 */ /* 0x000fe80000100a00 */
[----:B------:R0:W-:Y:S04]  /*9a550*/  STL.64 [R1+0x1408], R10 ;  /* 0x0014080a01007387 */ /* 0x0001e80000100a00 */
[----:B0-----:R-:W3:Y:S04]  /*9a560*/  LDL.LU.64 R10, [R1+0x95b8] ;  /* 0x0095b800010a7983 */ /* 0x001ee80000300a00 */
[----:B------:R-:W3:Y:S04]  /*9a570*/  LDL.LU.64 R18, [R1+0x95b0] ;  /* 0x0095b00001127983 */ /* 0x000ee80000300a00 */
[----:B------:R-:W3:Y:S02]  /*9a580*/  LDL.LU.64 R16, [R1+0x95a8] ;  /* 0x0095a80001107983 */ /* 0x000ee40000300a00 */
[----:B---3--:R-:W-:Y:S01]  /*9a590*/  HMMA.16816.F32.BF16 R16, R20, R10, R16 ;  /* 0x0000000a1410723c */ /* 0x008fe20000041810 */
[----:B------:R-:W-:Y:S11]  /*9a5a0*/  IMAD.MOV.U32 R3, RZ, RZ, R11 ;  /* 0x000000ffff037224 */ /* 0x000ff600078e000b */
[----:B------:R-:W-:Y:S11]  /*9a5b0*/  @!UPT UIADD3 URZ, URZ, URZ, URZ ;  /* 0x0000003f3f3ff290 */ /* 0x000ff6000fffe03f */
[----:B------:R0:W-:Y:S04]  /*9a5c0*/  STL.64 [R1+0x1420], R16 ;  /* 0x0014201001007387 */ /* 0x0001e80000100a00 */
[----:B------:R1:W-:Y:S01]  /*9a5d0*/  STL.64 [R1+0x1428], R18 ;  /* 0x0014281201007387 */ /* 0x0003e20000100a00 */
[----:B0-----:R-:W-:-:S03]  /*9a5e0*/  IMAD.MOV.U32 R16, RZ, RZ, R10 ;  /* 0x000000ffff107224 */ /* 0x001fc600078e000a */
[----:B-1----:R-:W3:Y:S04]  /*9a5f0*/  LDL.LU.64 R18, [R1+0x95a0] ;  /* 0x0095a00001127983 */ /* 0x002ee80000300a00 */
[----:B------:R-:W2:Y:S02]  /*9a600*/  LDL.LU.64 R10, [R1+0x9598] ;  /* 0x00959800010a7983 */ /* 0x000ea40000300a00 */
[----:B--2---:R-:W-:Y:S01]  /*9a610*/  HMMA.16816.F32.BF16 R12, R20, R10, R12 ;  /* 0x0000000a140c723c */ /* 0x004fe2000004180c */
[----:B------:R-:W-:Y:S02]  /*9a620*/  IMAD.MOV.U32 R28, RZ, RZ, R10 ;  /* 0x000000ffff1c7224 */ /* 0x000fe400078e000a */
[----:B------:R-:W-:Y:S11]  /*9a630*/  IMAD.MOV.U32 R17, RZ, RZ, R11 ;  /* 0x000000ffff117224 */ /* 0x000ff600078e000b */
[----:B------:R-:W-:Y:S09]  /*9a640*/  @!UPT UIADD3 URZ, URZ, URZ, URZ ;  /* 0x0000003f3f3ff290 */ /* 0x000ff2000fffe03f */
[----:B------:R-:W-:Y:S04]  /*9a650*/  STL.64 [R1+0x1440], R12 ;  /* 0x0014400c01007387 */ /* 0x000fe80000100a00 */
[----:B------:R0:W-:Y:S04]  /*9a660*/  STL.64 [R1+0x1448], R14 ;  /* 0x0014480e01007387 */ /* 0x0001e80000100a00 */
[----:B0-----:R-:W4:Y:S04]  /*9a670*/  LDL.LU.64 R14, [R1+0x9590] ;  /* 0x00959000010e7983 */ /* 0x001f280000300a00 */
[----:B------:R-:W4:Y:S04]  /*9a680*/  LDL.LU.64 R12, [R1+0x9588] ;  /* 0x00958800010c7983 */ /* 0x000f280000300a00 */
[----:B------:R-:W3:Y:S04]  /*9a690*/  LDL.LU.64 R10, [R1+0x9580] ;  /* 0x00958000010a7983 */ /* 0x000ee80000300a00 */
[----:B------:R-:W3:Y:S01]  /*9a6a0*/  LDL.LU.64 R8, [R1+0x9578] ;  /* 0x0095780001087983 */ /* 0x000ee20000300a00 */
[----:B------:R-:W-:-:S02]  /*9a6b0*/  IMAD.MOV.U32 R6, RZ, RZ, R5 ;  /* 0x000000ffff067224 */ /* 0x000fc400078e0005 */
[----:B------:R-:W-:Y:S01]  /*9a6c0*/  IMAD.MOV.U32 R7, RZ, RZ, R4 ;  /* 0x000000ffff077224 */ /* 0x000fe200078e0004 */
[C---:B---3--:R-:W-:Y:S11]  /*9a6d0*/  HMMA.16816.F32.BF16 R8, R20.reuse, R18, R8 ;  /* 0x000000121408723c */ /* 0x048ff60000041808 */
[----:B------:R-:W-:Y:S11]  /*9a6e0*/  @!UPT UIADD3 URZ, URZ, URZ, URZ ;  /* 0x0000003f3f3ff290 */ /* 0x000ff6000fffe03f */
[----:B------:R-:W-:Y:S01]  /*9a6f0*/  @!UPT UIADD3 URZ, URZ, URZ, URZ ;  /* 0x0000003f3f3ff290 */ /* 0x000fe2000fffe03f */
[----:B------:R-:W-:Y:S04]  /*9a700*/  STL.64 [R1+0x1450], R8 ;  /* 0x0014500801007387 */ /* 0x000fe80000100a00 */
[----:B------:R0:W-:Y:S04]  /*9a710*/  STL.64 [R1+0x1458], R10 ;  /* 0x0014580a01007387 */ /* 0x0001e80000100a00 */
[----:B0-----:R-:W2:Y:S04]  /*9a720*/  LDL.LU.64 R10, [R1+0x9570] ;  /* 0x00957000010a7983 */ /* 0x001ea80000300a00 */
[----:B------:R4:W-:Y:S02]  /*9a730*/  STL.64 [R1+0x94b0], R6 ;  /* 0x0094b00601007387 */ /* 0x0009e40000100a00 */
[----:B----4-:R-:W-:Y:S02]  /*9a740*/  HMMA.16816.F32.BF16 R4, R20, R26, R12 ;  /* 0x0000001a1404723c */ /* 0x010fe4000004180c */
[----:B------:R-:W-:Y:S01]  /*9a750*/  STL.64 [R1+0x9440], R18 ;  /* 0x0094401201007387 */ /* 0x000fe20000100a00 */
[----:B------:R-:W-:-:S02]  /*9a760*/  IMAD.MOV.U32 R9, RZ, RZ, R26 ;  /* 0x000000ffff097224 */ /* 0x000fc400078e001a */
[----:B------:R-:W-:Y:S01]  /*9a770*/  IMAD.MOV.U32 R8, RZ, RZ, R27 ;  /* 0x000000ffff087224 */ /* 0x000fe200078e001b */
[----:B------:R-:W-:Y:S01]  /*9a780*/  STL.64 [R1+0x9558], R16 ;  /* 0x0095581001007387 */ /* 0x000fe20000100a00 */
[----:B------:R-:W-:Y:S02]  /*9a790*/  IMAD.MOV.U32 R13, RZ, RZ, R22 ;  /* 0x000000ffff0d7224 */ /* 0x000fe400078e0016 */
[----:B------:R-:W-:Y:S02]  /*9a7a0*/  IMAD.MOV.U32 R12, RZ, RZ, R23 ;  /* 0x000000ffff0c7224 */ /* 0x000fe400078e0017 */
[----:B------:R-:W-:Y:S02]  /*9a7b0*/  IMAD.MOV.U32 R15, RZ, RZ, R20 ;  /* 0x000000ffff0f7224 */ /* 0x000fe400078e0014 */
[----:B------:R-:W-:-:S10]  /*9a7c0*/  IMAD.MOV.U32 R14, RZ, RZ, R21 ;  /* 0x000000ffff0e7224 */ /* 0x000fd400078e0015 */
[----:B------:R0:W-:Y:S04]  /*9a7d0*/  STL.64 [R1+0x1460], R4 ;  /* 0x0014600401007387 */ /* 0x0001e80000100a00 */
[----:B------:R1:W-:Y:S04]  /*9a7e0*/  STL.64 [R1+0x1468], R6 ;  /* 0x0014680601007387 */ /* 0x0003e80000100a00 */
[----:B------:R-:W3:Y:S04]  /*9a7f0*/  LDL.LU.64 R22, [R1+0x9568] ;  /* 0x0095680001167983 */ /* 0x000ee80000300a00 */
[----:B------:R-:W4:Y:S04]  /*9a800*/  LDL.LU.64 R20, [R1+0x9560] ;  /* 0x0095600001147983 */ /* 0x000f280000300a00 */
[----:B--2---:R-:W-:Y:S04]  /*9a810*/  STL.64 [R1+0x9550], R10 ;  /* 0x0095500a01007387 */ /* 0x004fe80000100a00 */
[----:B------:R-:W-:Y:S04]  /*9a820*/  STL.64 [R1+0x9548], R8 ;  /* 0x0095480801007387 */ /* 0x000fe80000100a00 */
[----:B0-----:R-:W2:Y:S04]  /*9a830*/  LDL.LU R4, [R1+0x14f0] ;  /* 0x0014f00001047983 */ /* 0x001ea80000300800 */
[----:B------:R-:W2:Y:S04]  /*9a840*/  LDL.LU R5, [R1+0x14f4] ;  /* 0x0014f40001057983 */ /* 0x000ea80000300800 */
[----:B-1----:R-:W2:Y:S04]  /*9a850*/  LDL.LU R6, [R1+0x14f8] ;  /* 0x0014f80001067983 */ /* 0x002ea80000300800 */
[----:B------:R-:W2:Y:S01]  /*9a860*/  LDL.LU R7, [R1+0x14fc] ;  /* 0x0014fc0001077983 */ /* 0x000ea20000300800 */
[----:B---3--:R-:W-:-:S02]  /*9a870*/  IMAD.MOV.U32 R26, RZ, RZ, R23 ;  /* 0x000000ffff1a7224 */ /* 0x008fc400078e0017 */
[----:B------:R-:W-:Y:S01]  /*9a880*/  IMAD.MOV.U32 R27, RZ, RZ, R22 ;  /* 0x000000ffff1b7224 */ /* 0x000fe200078e0016 */
[----:B--2---:R-:W-:Y:S04]  /*9a890*/  STL.64 [R1+0x94c8], R6 ;  /* 0x0094c80601007387 */ /* 0x004fe80000100a00 */
[----:B------:R-:W-:Y:S04]  /*9a8a0*/  STL.64 [R1+0x94c0], R4 ;  /* 0x0094c00401007387 */ /* 0x000fe80000100a00 */
[----:B------:R4:W-:Y:S02]  /*9a8b0*/  STL.64 [R1+0x94d0], R26 ;  /* 0x0094d01a01007387 */ /* 0x0009e40000100a00 */
[----:B----4-:R-:W-:-:S02]  /*9a8c0*/  IMAD.MOV.U32 R26, RZ, RZ, R21 ;  /* 0x000000ffff1a7224 */ /* 0x010fc400078e0015 */
[----:B------:R-:W-:-:S05]  /*9a8d0*/  IMAD.MOV.U32 R27, RZ, RZ, R20 ;  /* 0x000000ffff1b7224 */ /* 0x000fca00078e0014 */
[----:B------:R0:W-:Y:S04]  /*9a8e0*/  STL.64 [R1+0x94e8], R26 ;  /* 0x0094e81a01007387 */ /* 0x0001e80000100a00 */
[----:B------:R-:W2:Y:S04]  /*9a8f0*/  LDL.LU R4, [R1+0x14e0] ;  /* 0x0014e00001047983 */ /* 0x000ea80000300800 */
[----:B------:R-:W2:Y:S04]  /*9a900*/  LDL.LU R5, [R1+0x14e4] ;  /* 0x0014e40001057983 */ /* 0x000ea80000300800 */
[----:B------:R-:W3:Y:S04]  /*9a910*/  LDL.LU R6, [R1+0x14e8] ;  /* 0x0014e80001067983 */ /* 0x000ee80000300800 */
[----:B------:R-:W3:Y:S01]  /*9a920*/  LDL.LU R7, [R1+0x14ec] ;  /* 0x0014ec0001077983 */ /* 0x000ee20000300800 */
[----:B0-----:R-:W-:-:S02]  /*9a930*/  IMAD.MOV.U32 R27, RZ, RZ, R12 ;  /* 0x000000ffff1b7224 */ /* 0x001fc400078e000c */
[----:B------:R-:W-:Y:S02]  /*9a940*/  IMAD.MOV.U32 R26, RZ, RZ, R13 ;  /* 0x000000ffff1a7224 */ /* 0x000fe400078e000d */
        /* <DEDUP_REMOVED lines=12> */
[----:B------:R-:W4:Y:S04]  /*9aa10*/  LDL.64 R10, [R1+0x748] ;  /* 0x00074800010a7983 */ /* 0x000f280000100a00 */
[----:B------:R-:W2:Y:S04]  /*9aa20*/  LDL.LU R12, [R1+0x14c0] ;  /* 0x0014c000010c7983 */ /* 0x000ea80000300800 */
[----:B------:R-:W2:Y:S04]  /*9aa30*/  LDL.LU R13, [R1+0x14c4] ;  /* 0x0014c400010d7983 */ /* 0x000ea80000300800 */
[----:B------:R-:W2:Y:S04]  /*9aa40*/  LDL.LU R14, [R1+0x14c8] ;  /* 0x0014c800010e7983 */ /* 0x000ea80000300800 */
[----:B------:R-:W2:Y:S04]  /*9aa50*/  LDL.LU R15, [R1+0x14cc] ;  /* 0x0014cc00010f7983 */ /* 0x000ea80000300800 */
[----:B------:R-:W2:Y:S04]  /*9aa60*/  LDL.64 R22, [R1+0x728] ;  /* 0x0007280001167983 */ /* 0x000ea80000100a00 */
[----:B--2---:R0:W-:Y:S04]  /*9aa70*/  STL.64 [R1+0x9540], R22 ;  /* 0x0095401601007387 */ /* 0x0041e80000100a00 */
[----:B------:R-:W2:Y:S04]  /*9aa80*/  LDL.LU R20, [R1+0x1480] ;  /* 0x0014800001147983 */ /* 0x000ea80000300800 */
[----:B------:R-:W2:Y:S04]  /*9aa90*/  LDL.LU R21, [R1+0x1484] ;  /* 0x0014840001157983 */ /* 0x000ea80000300800 */
[----:B0-----:R-:W2:Y:S04]  /*9aaa0*/  LDL.LU R22, [R1+0x1488] ;  /* 0x0014880001167983 */ /* 0x001ea80000300800 */
[----:B------:R-:W2:Y:S04]  /*9aab0*/  LDL.LU R23, [R1+0x148c] ;  /* 0x00148c0001177983 */ /* 0x000ea80000300800 */
        /* <DEDUP_REMOVED lines=13> */
[----:B---3--:R-:W-:Y:S04]  /*9ab90*/  STL.64 [R1+0x94f8], R6 ;  /* 0x0094f80601007387 */ /* 0x008fe80000100a00 */
[----:B------:R0:W-:Y:S04]  /*9aba0*/  STL.64 [R1+0x94f0], R4 ;  /* 0x0094f00401007387 */ /* 0x0001e80000100a00 */
[----:B0-----:R-:W3:Y:S04]  /*9abb0*/  LDL.LU R4, [R1+0x14b0] ;  /* 0x0014b00001047983 */ /* 0x001ee80000300800 */
[----:B------:R-:W3:Y:S04]  /*9abc0*/  LDL.LU R5, [R1+0x14b4] ;  /* 0x0014b40001057983 */ /* 0x000ee80000300800 */
[----:B------:R-:W4:Y:S04]  /*9abd0*/  LDL.LU R6, [R1+0x14b8] ;  /* 0x0014b80001067983 */ /* 0x000f280000300800 */
[----:B------:R-:W4:Y:S04]  /*9abe0*/  LDL.LU R7, [R1+0x14bc] ;  /* 0x0014bc0001077983 */ /* 0x000f280000300800 */
[----:B----4-:R0:W-:Y:S04]  /*9abf0*/  STL.64 [R1+0x9508], R6 ;  /* 0x0095080601007387 */ /* 0x0101e80000100a00 */
[----:B---3--:R-:W-:Y:S04]  /*9ac00*/  STL.64 [R1+0x9500], R4 ;  /* 0x0095000401007387 */ /* 0x008fe80000100a00 */
[----:B0-----:R-:W3:Y:S04]  /*9ac10*/  LDL.64 R6, [R1+0x708] ;  /* 0x0007080001067983 */ /* 0x001ee80000100a00 */
[----:B------:R0:W-:Y:S04]  /*9ac20*/  STL.64 [R1+0x1470], R16 ;  /* 0x0014701001007387 */ /* 0x0001e80000100a00 */
[----:B------:R1:W-:Y:S04]  /*9ac30*/  STL.64 [R1+0x1478], R18 ;  /* 0x0014781201007387 */ /* 0x0003e80000100a00 */
[----:B0-----:R-:W4:Y:S01]  /*9ac40*/  LDL.LU.64 R16, [R1+0x9558] ;  /* 0x0095580001107983 */ /* 0x001f220000300a00 */
[----:B-1----:R-:W-:-:S02]  /*9ac50*/  IMAD.MOV.U32 R19, RZ, RZ, R10 ;  /* 0x000000ffff137224 */ /* 0x002fc400078e000a */
[----:B------:R-:W-:Y:S02]  /*9ac60*/  IMAD.MOV.U32 R18, RZ, RZ, R11 ;  /* 0x000000ffff127224 */ /* 0x000fe400078e000b */
[----:B------:R-:W2:Y:S04]  /*9ac70*/  LDL.LU.64 R10, [R1+0x9550] ;  /* 0x00955000010a7983 */ /* 0x000ea80000300a00 */
[----:B------:R-:W2:Y:S04]  /*9ac80*/  LDL.LU.64 R8, [R1+0x9548] ;  /* 0x0095480001087983 */ /* 0x000ea80000300a00 */
[----:B------:R-:W-:Y:S04]  /*9ac90*/  STL.64 [R1+0x9498], R18 ;  /* 0x0094981201007387 */ /* 0x000fe80000100a00 */
[----:B----4-:R0:W-:Y:S04]  /*9aca0*/  STL.64 [R1+0x9490], R16 ;  /* 0x0094901001007387 */ /* 0x0101e80000100a00 */
[----:B0-----:R-:W4:Y:S04]  /*9acb0*/  LDL.LU R16, [R1+0x1500] ;  /* 0x0015000001107983 */ /* 0x001f280000300800 */
[----:B------:R-:W4:Y:S04]  /*9acc0*/  LDL.LU R17, [R1+0x1504] ;  /* 0x0015040001117983 */ /* 0x000f280000300800 */
[----:B------:R-:W3:Y:S04]  /*9acd0*/  LDL.LU R18, [R1+0x1508] ;  /* 0x0015080001127983 */ /* 0x000ee80000300800 */
[----:B------:R-:W3:Y:S01]  /*9ace0*/  LDL.LU R19, [R1+0x150c] ;  /* 0x00150c0001137983 */ /* 0x000ee20000300800 */
[C---:B--2---:R-:W-:Y:S03]  /*9acf0*/  HMMA.16816.F32.BF16 R20, R24.reuse, R10, R20 ;  /* 0x0000000a1814723c */ /* 0x044fe60000041814 */
[----:B---3--:R-:W-:Y:S04]  /*9ad00*/  STL.64 [R1+0x94a8], R18 ;  /* 0x0094a81201007387 */ /* 0x008fe80000100a00 */
[----:B----4-:R0:W-:Y:S04]  /*9ad10*/  STL.64 [R1+0x94a0], R16 ;  /* 0x0094a01001007387 */ /* 0x0101e80000100a00 */
[----:B0-----:R-:W2:Y:S04]  /*9ad20*/  LDL.LU.64 R16, [R1+0x540] ;  /* 0x0005400001107983 */ /* 0x001ea80000300a00 */
[----:B------:R-:W2:Y:S08]  /*9ad30*/  LDL.LU.64 R18, [R1+0x548] ;  /* 0x0005480001127983 */ /* 0x000eb00000300a00 */
[----:B------:R-:W-:Y:S04]  /*9ad40*/  STL.64 [R1+0x1480], R20 ;  /* 0x0014801401007387 */ /* 0x000fe80000100a00 */
[----:B------:R0:W-:Y:S04]  /*9ad50*/  STL.64 [R1+0x1488], R22 ;  /* 0x0014881601007387 */ /* 0x0001e80000100a00 */
[----:B0-----:R-:W3:Y:S04]  /*9ad60*/  LDL.LU.64 R22, [R1+0x9540] ;  /* 0x0095400001167983 */ /* 0x001ee80000300a00 */
[----:B------:R0:W-:Y:S01]  /*9ad70*/  STL.64 [R1+0x9408], R10 ;  /* 0x0094080a01007387 */ /* 0x0001e20000100a00 */
[----:B---3--:R-:W-:Y:S01]  /*9ad80*/  HMMA.16816.F32.BF16 R12, R24, R22, R12 ;  /* 0x00000016180c723c */ /* 0x008fe2000004180c */
        /* <DEDUP_REMOVED lines=16> */
[----:B------:R-:W4:Y:S04]  /*9ae90*/  LDL.LU R20, [R1+0x1510] ;  /* 0x0015100001147983 */ /* 0x000f280000300800 */
[----:B------:R-:W4:Y:S04]  /*9aea0*/  LDL.LU R21, [R1+0x1514] ;  /* 0x0015140001157983 */ /* 0x000f280000300800 */
[----:B0-----:R-:W4:Y:S04]  /*9aeb0*/  LDL.LU R22, [R1+0x1518] ;  /* 0x0015180001167983 */ /* 0x001f280000300800 */
[----:B------:R-:W4:Y:S01]  /*9aec0*/  LDL.LU R23, [R1+0x151c] ;  /* 0x00151c0001177983 */ /* 0x000f220000300800 */
        /* <DEDUP_REMOVED lines=10> */
[----:B---3--:R-:W-:Y:S02]  /*9af70*/  HMMA.16816.F32.BF16 R24, R24, R14, R4 ;  /* 0x0000000e1818723c */ /* 0x008fe40000041804 */
[----:B------:R-:W2:Y:S04]  /*9af80*/  LDL.LU.64 R6, [R1+0x94f8] ;  /* 0x0094f80001067983 */ /* 0x000ea80000300a00 */
[----:B------:R-:W2:Y:S11]  /*9af90*/  LDL.LU.64 R4, [R1+0x94f0] ;  /* 0x0094f00001047983 */ /* 0x000eb60000300a00 */
[----:B------:R-:W-:Y:S06]  /*9afa0*/  @!UPT UIADD3 URZ, URZ, URZ, URZ ;  /* 0x0000003f3f3ff290 */ /* 0x000fec000fffe03f */
        /* <DEDUP_REMOVED lines=20> */
[----:B--2---:R-:W-:Y:S11]  /*9b0f0*/  HMMA.16816.F32.BF16 R4, R16, R26, R4 ;  /* 0x0000001a1004723c */ /* 0x004ff60000041804 */
        /* <DEDUP_REMOVED lines=8> */
[----:B------:R-:W2:Y:S04]  /*9b180*/  LDL.LU.64 R16, [R1+0x94a0] ;  /* 0x0094a00001107983 */ /* 0x000ea80000300a00 */
[----:B------:R0:W-:Y:S04]  /*9b190*/  STL.64 [R1+0x9398], R26 ;  /* 0x0093981a01007387 */ /* 0x0001e80000100a00 */
[----:B0-----:R-:W3:Y:S01]  /*9b1a0*/  LDL.64 R26, [R1+0x7e8] ;  /* 0x0007e800011a7983 */ /* 0x001ee20000100a00 */
[----:B------:R-:W-:-:S02]  /*9b1b0*/  IMAD.MOV.U32 R24, RZ, RZ, R15 ;  /* 0x000000ffff187224 */ /* 0x000fc400078e000f */
[----:B------:R-:W-:Y:S01]  /*9b1c0*/  IMAD.MOV.U32 R25, RZ, RZ, R14 ;  /* 0x000000ffff197224 */ /* 0x000fe200078e000e */
[----:B---3--:R0:W-:Y:S02]  /*9b1d0*/  STL.64 [R1+0x93b0], R26 ;  /* 0x0093b01a01007387 */ /* 0x0081e40000100a00 */
[----:B0-----:R-:W-:Y:S02]  /*9b1e0*/  IMAD.MOV.U32 R26, RZ, RZ, R5 ;  /* 0x000000ffff1a7224 */ /* 0x001fe400078e0005 */
[----:B------:R-:W-:-:S07]  /*9b1f0*/  IMAD.MOV.U32 R27, RZ, RZ, R4 ;  /* 0x000000ffff1b7224 */ /* 0x000fce00078e0004 */
[C---:B--2---:R-:W-:Y:S01]  /*9b200*/  HMMA.16816.F32.BF16 R4, R24.reuse, R6, R16 ;  /* 0x000000061804723c */ /* 0x044fe20000041810 */
[----:B------:R-:W2:Y:S04]  /*9b210*/  LDL.LU.64 R18, [R1+0x9498] ;  /* 0x0094980001127983 */ /* 0x000ea80000300a00 */
[----:B------:R-:W3:Y:S11]  /*9b220*/  LDL.LU.64 R16, [R1+0x9490] ;  /* 0x0094900001107983 */ /* 0x000ef60000300a00 */
[----:B------:R-:W-:Y:S07]  /*9b230*/  @!UPT UIADD3 URZ, URZ, URZ, URZ ;  /* 0x0000003f3f3ff290 */ /* 0x000fee000fffe03f */
[----:B------:R-:W-:Y:S04]  /*9b240*/  STL.64 [R1+0x1500], R4 ;  /* 0x0015000401007387 */ /* 0x000fe80000100a00 */
[----:B------:R0:W-:Y:S04]  /*9b250*/  STL.64 [R1+0x1508], R6 ;  /* 0x0015080601007387 */ /* 0x0001e80000100a00 */
[----:B0-----:R-:W4:Y:S01]  /*9b260*/  LDL.LU.64 R6, [R1+0x9488] ;  /* 0x0094880001067983 */ /* 0x001f220000300a00 */
[----:B------:R-:W-:Y:S02]  /*9b270*/  IMAD.MOV.U32 R14, RZ, RZ, R13 ;  /* 0x000000ffff0e7224 */ /* 0x000fe400078e000d */
[----:B------:R-:W-:Y:S01]  /*9b280*/  IMAD.MOV.U32 R15, RZ, RZ, R12 ;  /* 0x000000ffff0f7224 */ /* 0x000fe200078e000c */
[----:B----4-:R-:W-:Y:S01]  /*9b290*/  HMMA.16816.F32.BF16 R20, R24, R6, R20 ;  /* 0x000000061814723c */ /* 0x010fe20000041814 */
[----:B------:R0:W-:Y:S04]  /*9b2a0*/  STL.64 [R1+0x9388], R6 ;  /* 0x0093880601007387 */ /* 0x0001e80000100a00 */
[----:B------:R-:W4:Y:S11]  /*9b2b0*/  LDL.LU R4, [R1+0x15a0] ;  /* 0x0015a00001047983 */ /* 0x000f360000300800 */
[----:B------:R-:W-:Y:S07]  /*9b2c0*/  @!UPT UIADD3 URZ, URZ, URZ, URZ ;  /* 0x0000003f3f3ff290 */ /* 0x000fee000fffe03f */
[----:B------:R-:W-:Y:S04]  /*9b2d0*/  STL.64 [R1+0x1510], R20 ;  /* 0x0015101401007387 */ /* 0x000fe80000100a00 */
[----:B------:R-:W-:Y:S04]  /*9b2e0*/  STL.64 [R1+0x1518], R22 ;  /* 0x0015181601007387 */ /* 0x000fe80000100a00 */
[----:B------:R-:W4:Y:S04]  /*9b2f0*/  LDL.LU R5, [R1+0x15a4] ;  /* 0x0015a40001057983 */ /* 0x000f280000300800 */
[----:B0-----:R-:W2:Y:S04]  /*9b300*/  LDL.LU R6, [R1+0x15a8] ;  /* 0x0015a80001067983 */ /* 0x001ea80000300800 */
[----:B------:R-:W2:Y:S04]  /*9b310*/  LDL.LU R7, [R1+0x15ac] ;  /* 0x0015ac0001077983 */ /* 0x000ea80000300800 */
        /* <DEDUP_REMOVED lines=20> */
[----:B------:R-:W-:-:S05]  /*9b460*/  IMAD.MOV.U32 R11, RZ, RZ, R8 ;  /* 0x000000ffff0b7224 */ /* 0x000fca00078e0008 */
[----:B------:R0:W-:Y:S04]  /*9b470*/  STL.64 [R1+0x9438], R10 ;  /* 0x0094380a01007387 */ /* 0x0001e80000100a00 */
[----:B------:R-:W2:Y:S04]  /*9b480*/  LDL.LU R20, [R1+0x1590] ;  /* 0x0015900001147983 */ /* 0x000ea80000300800 */
[----:B------:R-:W2:Y:S04]  /*9b490*/  LDL.LU R21, [R1+0x1594] ;  /* 0x0015940001157983 */ /* 0x000ea80000300800 */
[----:B------:R-:W2:Y:S04]  /*9b4a0*/  LDL.LU R22, [R1+0x1598] ;  /* 0x0015980001167983 */ /* 0x000ea80000300800 */
[----:B------:R-:W2:Y:S04]  /*9b4b0*/  LDL.LU R23, [R1+0x159c] ;  /* 0x00159c0001177983 */ /* 0x000ea80000300800 */
[----:B------:R-:W2:Y:S04]  /*9b4c0*/  LDL.LU R8, [R1+0x1550] ;  /* 0x0015500001087983 */ /* 0x000ea80000300800 */
[----:B------:R-:W2:Y:S04]  /*9b4d0*/  LDL.LU R9, [R1+0x1554] ;  /* 0x0015540001097983 */ /* 0x000ea80000300800 */
[----:B0-----:R-:W2:Y:S04]  /*9b4e0*/  LDL.LU R10, [R1+0x1558] ;  /* 0x00155800010a7983 */ /* 0x001ea80000300800 */
[----:B------:R-:W2:Y:S01]  /*9b4f0*/  LDL.LU R11, [R1+0x155c] ;  /* 0x00155c00010b7983 */ /* 0x000ea20000300800 */
[----:B------:R-:W-:-:S02]  /*9b500*/  IMAD.MOV.U32 R18, RZ, RZ, R28 ;  /* 0x000000ffff127224 */ /* 0x000fc400078e001c */
[----:B---3--:R-:W-:Y:S01]  /*9b510*/  IMAD.MOV.U32 R19, RZ, RZ, R17 ;  /* 0x000000ffff137224 */ /* 0x008fe200078e0011 */
[----:B--2---:R-:W-:Y:S04]  /*9b520*/  STL.64 [R1+0x9450], R10 ;  /* 0x0094500a01007387 */ /* 0x004fe80000100a00 */
[----:B------:R-:W-:Y:S04]  /*9b530*/  STL.64 [R1+0x9448], R8 ;  /* 0x0094480801007387 */ /* 0x000fe80000100a00 */
[----:B------:R0:W-:Y:S02]  /*9b540*/  STL.64 [R1+0x9458], R18 ;  /* 0x0094581201007387 */ /* 0x0001e40000100a00 */
[----:B0-----:R-:W-:-:S02]  /*9b550*/  IMAD.MOV.U32 R18, RZ, RZ, R16 ;  /* 0x000000ffff127224 */ /* 0x001fc400078e0010 */
[----:B------:R-:W-:-:S05]  /*9b560*/  IMAD.MOV.U32 R19, RZ, RZ, R3 ;  /* 0x000000ffff137224 */ /* 0x000fca00078e0003 */
[----:B------:R-:W-:Y:S04]  /*9b570*/  STL.64 [R1+0x9470], R18 ;  /* 0x0094701201007387 */ /* 0x000fe80000100a00 */
[----:B------:R-:W2:Y:S04]  /*9b580*/  LDL.LU R8, [R1+0x1540] ;  /* 0x0015400001087983 */ /* 0x000ea80000300800 */
        /* <DEDUP_REMOVED lines=21> */
[----:B------:R-:W2:Y:S04]  /*9b6e0*/  LDL.LU R12, [R1+0x1650] ;  /* 0x00165000010c7983 */ /* 0x000ea80000300800 */
[----:B------:R-:W2:Y:S04]  /*9b6f0*/  LDL.LU R13, [R1+0x1654] ;  /* 0x00165400010d7983 */ /* 0x000ea80000300800 */
[----:B------:R-:W2:Y:S04]  /*9b700*/  LDL.LU R14, [R1+0x1658] ;  /* 0x00165800010e7983 */ /* 0x000ea80000300800 */
[----:B------:R-:W2:Y:S04]  /*9b710*/  LDL.LU R15, [R1+0x165c] ;  /* 0x00165c00010f7983 */ /* 0x000ea80000300800 */
[----:B------:R-:W-:Y:S04]  /*9b720*/  STL.64 [R1+0x93a8], R6 ;  /* 0x0093a80601007387 */ /* 0x000fe80000100a00 */
[----:B----4-:R0:W-:Y:S04]  /*9b730*/  STL.64 [R1+0x93a0], R4 ;  /* 0x0093a00401007387 */ /* 0x0101e80000100a00 */
[----:B0-----:R-:W4:Y:S04]  /*9b740*/  LDL.LU R4, [R1+0x15d0] ;  /* 0x0015d00001047983 */ /* 0x001f280000300800 */
[----:B------:R-:W4:Y:S04]  /*9b750*/  LDL.LU R5, [R1+0x15d4] ;  /* 0x0015d40001057983 */ /* 0x000f280000300800 */
[----:B------:R-:W2:Y:S04]  /*9b760*/  LDL.LU R6, [R1+0x15d8] ;  /* 0x0015d80001067983 */ /* 0x000ea80000300800 */
[----:B------:R-:W2:Y:S01]  /*9b770*/  LDL.LU R7, [R1+0x15dc] ;  /* 0x0015dc0001077983 */ /* 0x000ea20000300800 */
[----:B------:R-:W-:-:S02]  /*9b780*/  IMAD.MOV.U32 R18, RZ, RZ, R2 ;  /* 0x000000ffff127224 */ /* 0x000fc400078e0002 */
[----:B------:R-:W-:Y:S01]  /*9b790*/  IMAD.MOV.U32 R19, RZ, RZ, R0 ;  /* 0x000000ffff137224 */ /* 0x000fe200078e0000 */
[----:B--2---:R-:W-:Y:S04]  /*9b7a0*/  STL.64 [R1+0x93c0], R6 ;  /* 0x0093c00601007387 */ /* 0x004fe80000100a00 */
[----:B----4-:R0:W-:Y:S04]  /*9b7b0*/  STL.64 [R1+0x93b8], R4 ;  /* 0x0093b80401007387 */ /* 0x0101e80000100a00 */
        /* <DEDUP_REMOVED lines=13> */
[----:B------:R-:W-:Y:S04]  /*9b890*/  STL.64 [R1+0x1520], R16 ;  /* 0x0015201001007387 */ /* 0x000fe80000100a00 */
        /* <DEDUP_REMOVED lines=21> */
[----:B0-----:R-:W3:Y:S04]  /*9b9f0*/  LDL.LU.64 R10, [R1+0x9438] ;  /* 0x00943800010a7983 */ /* 0x001ee80000300a00 */
[----:B------:R0:W-:Y:S04]  /*9ba00*/  STL.64 [R1+0x9350], R18 ;  /* 0x0093501201007387 */ /* 0x0001e80000100a00 */
[----:B------:R-:W4:Y:S04]  /*9ba10*/  LDL.64 R16, [R1+0x3f0] ;  /* 0x0003f00001107983 */ /* 0x000f280000100a00 */
[----:B0-----:R-:W4:Y:S01]  /*9ba20*/  LDL.64 R18, [R1+0x3f8] ;  /* 0x0003f80001127983 */ /* 0x001f220000100a00 */
        /* <DEDUP_REMOVED lines=21> */
[----:B0-----:R-:W2:Y:S01]  /*9bb80*/  LDL.64 R10, [R1+0x7d8] ;  /* 0x0007d800010a7983 */ /* 0x001ea20000100a00 */
[C---:B---3--:R-:W-:Y:S03]  /*9bb90*/  HMMA.16816.F32.BF16 R20, R24.reuse, R22, R12 ;  /* 0x000000161814723c */ /* 0x048fe6000004180c */
[----:B------:R-:W3:Y:S04]  /*9bba0*/  LDL.LU.64 R14, [R1+0x93f8] ;  /* 0x0093f800010e7983 */ /* 0x000ee80000300a00 */
[----:B------:R-:W3:Y:S11]  /*9bbb0*/  LDL.LU.64 R12, [R1+0x93f0] ;  /* 0x0093f000010c7983 */ /* 0x000ef60000300a00 */
[----:B------:R-:W-:Y:S05]  /*9bbc0*/  @!UPT UIADD3 URZ, URZ, URZ, URZ ;  /* 0x0000003f3f3ff290 */ /* 0x000fea000fffe03f */
        /* <DEDUP_REMOVED lines=22> */
[----:B------:R-:W4:Y:S04]  /*9bd30*/  LDL.LU.64 R6, [R1+0x93c0] ;  /* 0x0093c00001067983 */ /* 0x000f280000300a00 */
[----:B------:R-:W4:Y:S11]  /*9bd40*/  LDL.LU.64 R4, [R1+0x93b8] ;  /* 0x0093b80001047983 */ /* 0x000f360000300a00 */
[----:B------:R-:W-:Y:S06]  /*9bd50*/  @!UPT UIADD3 URZ, URZ, URZ, URZ ;  /* 0x0000003f3f3ff290 */ /* 0x000fec000fffe03f */
[----:B------:R-:W-:Y:S04]  /*9bd60*/  STL.64 [R1+0x1720], R24 ;  /* 0x0017201801007387 */ /* 0x000fe80000100a00 */
[----:B------:R0:W-:Y:S04]  /*9bd70*/  STL.64 [R1+0x1728], R26 ;  /* 0x0017281a01007387 */ /* 0x0001e80000100a00 */
[----:B0-----:R-:W4:Y:S02]  /*9bd80*/  LDL.LU.64 R26, [R1+0x93b0] ;  /* 0x0093b000011a7983 */ /* 0x001f240000300a00 */
[----:B----4-:R-:W-:Y:S01]  /*9bd90*/  HMMA.16816.F32.BF16 R4, R16, R26, R4 ;  /* 0x0000001a1004723c */ /* 0x010fe20000041804 */
[----:B------:R-:W-:-:S02]  /*9bda0*/  IMAD.MOV.U32 R2, RZ, RZ, R26 ;  /* 0x000000ffff027224 */ /* 0x000fc400078e001a */
[----:B------:R-:W-:Y:S11]  /*9bdb0*/  IMAD.MOV.U32 R0, RZ, RZ, R27 ;  /* 0x000000ffff007224 */ /* 0x000ff600078e001b */
[----:B------:R-:W-:Y:S09]  /*9bdc0*/  @!UPT UIADD3 URZ, URZ, URZ, URZ ;  /* 0x0000003f3f3ff290 */ /* 0x000ff2000fffe03f */
[----:B------:R-:W-:Y:S04]  /*9bdd0*/  STL.64 [R1+0x1710], R4 ;  /* 0x0017100401007387 */ /* 0x000fe80000100a00 */
[----:B------:R0:W-:Y:S04]  /*9bde0*/  STL.64 [R1+0x1718], R6 ;  /* 0x0017180601007387 */ /* 0x0001e80000100a00 */
[----:B0-----:R-:W2:Y:S04]  /*9bdf0*/  LDL.LU.64 R6, [R1+0x93a8] ;  /* 0x0093a80001067983 */ /* 0x001ea80000300a00 */
[----:B------:R-:W2:Y:S04]  /*9be00*/  LDL.LU.64 R4, [R1+0x93a0] ;  /* 0x0093a00001047983 */ /* 0x000ea80000300a00 */
[----:B------:R-:W2:Y:S01]  /*9be10*/  LDL.LU.64 R26, [R1+0x9398] ;  /* 0x00939800011a7983 */ /* 0x000ea20000300a00 */
[----:B---3--:R-:W-:Y:S01]  /*9be20*/  HMMA.16816.F32.BF16 R20, R16, R10, R20 ;  /* 0x0000000a1014723c */ /* 0x008fe20000041814 */
[----:B------:R-:W-:-:S02]  /*9be30*/  IMAD.MOV.U32 R12, RZ, RZ, R10 ;  /* 0x000000ffff0c7224 */ /* 0x000fc400078e000a */
[----:B------:R-:W-:Y:S02]  /*9be40*/  IMAD.MOV.U32 R3, RZ, RZ, R11 ;  /* 0x000000ffff037224 */ /* 0x000fe400078e000b */
[----:B------:R-:W-:Y:S02]  /*9be50*/  IMAD.MOV.U32 R24, RZ, RZ, R16 ;  /* 0x000000ffff187224 */ /* 0x000fe400078e0010 */
[----:B------:R-:W-:Y:S11]  /*9be60*/  IMAD.MOV.U32 R25, RZ, RZ, R17 ;  /* 0x000000ffff197224 */ /* 0x000ff600078e0011 */
[----:B------:R-:W-:Y:S05]  /*9be70*/  @!UPT UIADD3 URZ, URZ, URZ, URZ ;  /* 0x0000003f3f3ff290 */ /* 0x000fea000fffe03f */
[----:B------:R-:W-:Y:S04]  /*9be80*/  STL.64 [R1+0x1700], R20 ;  /* 0x0017001401007387 */ /* 0x000fe80000100a00 */
[----:B------:R-:W-:Y:S04]  /*9be90*/  STL.64 [R1+0x1708], R22 ;  /* 0x0017081601007387 */ /* 0x000fe80000100a00 */
[----:B------:R-:W-:Y:S04]  /*9bea0*/  STL.64 [R1+0x9348], R14 ;  /* 0x0093480e01007387 */ /* 0x000fe80000100a00 */
[----:B------:R-:W-:Y:S01]  /*9beb0*/  STL [R1+0x9344], R12 ;  /* 0x0093440c01007387 */ /* 0x000fe20000100800 */
[----:B--2---:R-:W-:Y:S11]  /*9bec0*/  HMMA.16816.F32.BF16 R4, R16, R26, R4 ;  /* 0x0000001a1004723c */ /* 0x004ff60000041804 */
[----:B------:R-:W-:Y:S11]  /*9bed0*/  @!UPT UIADD3 URZ, URZ, URZ, URZ ;  /* 0x0000003f3f3ff290 */ /* 0x000ff6000fffe03f */
[----:B------:R-:W-:Y:S01]  /*9bee0*/  @!UPT UIADD3 URZ, URZ, URZ, URZ ;  /* 0x0000003f3f3ff290 */ /* 0x000fe2000fffe03f */
[----:B------:R-:W-:Y:S04]  /*9bef0*/  STL.64 [R1+0x16f0], R4 ;  /* 0x0016f00401007387 */ /* 0x000fe80000100a00 */
[----:B------:R0:W-:Y:S04]  /*9bf00*/  STL.64 [R1+0x16f8], R6 ;  /* 0x0016f80601007387 */ /* 0x0001e80000100a00 */
[----:B0-----:R-:W2:Y:S04]  /*9bf10*/  LDL.64 R6, [R1+0x7b8] ;  /* 0x0007b80001067983 */ /* 0x001ea80000100a00 */
[----:B------:R-:W3:Y:S04]  /*9bf20*/  LDL.LU R8, [R1+0x13b0] ;  /* 0x0013b00001087983 */ /* 0x000ee80000300800 */
[----:B------:R-:W3:Y:S04]  /*9bf30*/  LDL.LU R9, [R1+0x13b4] ;  /* 0x0013b40001097983 */ /* 0x000ee80000300800 */
[----:B------:R-:W4:Y:S04]  /*9bf40*/  LDL.LU R10, [R1+0x13b8] ;  /* 0x0013b800010a7983 */ /* 0x000f280000300800 */
[----:B------:R-:W4:Y:S04]  /*9bf50*/  LDL.LU R11, [R1+0x13bc] ;  /* 0x0013bc00010b7983 */ /* 0x000f280000300800 */
[----:B------:R-:W2:Y:S04]  /*9bf60*/  LDL.LU R20, [R1+0x1580] ;  /* 0x0015800001147983 */ /* 0x000ea80000300800 */
[----:B------:R-:W2:Y:S01]  /*9bf70*/  LDL.LU R21, [R1+0x1584] ;  /* 0x0015840001157983 */ /* 0x000ea20000300800 */
[----:B------:R-:W-:-:S03]  /*9bf80*/  IMAD.MOV.U32 R5, RZ, RZ, R18 ;  /* 0x000000ffff057224 */ /* 0x000fc600078e0012 */
[----:B------:R-:W2:Y:S01]  /*9bf90*/  LDL.LU R22, [R1+0x1588] ;  /* 0x0015880001167983 */ /* 0x000ea20000300800 */
[----:B------:R-:W-:-:S03]  /*9bfa0*/  IMAD.MOV.U32 R4, RZ, RZ, R19 ;  /* 0x000000ffff047224 */ /* 0x000fc600078e0013 */
[----:B------:R-:W2:Y:S04]  /*9bfb0*/  LDL.LU R23, [R1+0x158c] ;  /* 0x00158c0001177983 */ /* 0x000ea80000300800 */
[----:B------:R-:W2:Y:S04]  /*9bfc0*/  LDL.LU R16, [R1+0x1410] ;  /* 0x0014100001107983 */ /* 0x000ea80000300800 */
[----:B------:R-:W2:Y:S04]  /*9bfd0*/  LDL.LU R17, [R1+0x1414] ;  /* 0x0014140001117983 */ /* 0x000ea80000300800 */
[----:B------:R-:W2:Y:S04]  /*9bfe0*/  LDL.LU R18, [R1+0x1418] ;  /* 0x0014180001127983 */ /* 0x000ea80000300800 */
[----:B------:R-:W2:Y:S04]  /*9bff0*/  LDL.LU R19, [R1+0x141c] ;  /* 0x00141c0001137983 */ /* 0x000ea80000300800 */
[----:B--2---:R0:W-:Y:S04]  /*9c000*/  STL.64 [R1+0x9360], R18 ;  /* 0x0093601201007387 */ /* 0x0041e80000100a00 */
[----:B------:R1:W-:Y:S04]  /*9c010*/  STL.64 [R1+0x9358], R16 ;  /* 0x0093581001007387 */ /* 0x0003e80000100a00 */
[----:B0-----:R-:W2:Y:S04]  /*9c020*/  LDL.64 R18, [R1+0x798] ;  /* 0x0007980001127983 */ /* 0x001ea80000100a00 */
[----:B--2---:R0:W-:Y:S04]  /*9c030*/  STL.64 [R1+0x9380], R18 ;  /* 0x0093801201007387 */ /* 0x0041e80000100a00 */
[----:B-1----:R-:W2:Y:S04]  /*9c040*/  LDL.LU R16, [R1+0x1560] ;  /* 0x0015600001107983 */ /* 0x002ea80000300800 */
[----:B------:R-:W2:Y:S04]  /*9c050*/  LDL.LU R17, [R1+0x1564] ;  /* 0x0015640001117983 */ /* 0x000ea80000300800 */
[----:B0-----:R-:W2:Y:S04]  /*9c060*/  LDL.LU R18, [R1+0x1568] ;  /* 0x0015680001127983 */ /* 0x001ea80000300800 */
[----:B------:R-:W2:Y:S04]  /*9c070*/  LDL.LU R19, [R1+0x156c] ;  /* 0x00156c0001137983 */ /* 0x000ea80000300800 */
[----:B------:R-:W2:Y:S04]  /*9c080*/  LDL.64 R14, [R1+0x788] ;  /* 0x00078800010e7983 */ /* 0x000ea80000100a00 */
[----:B--2---:R0:W-:Y:S04]  /*9c090*/  STL.64 [R1+0x9378], R14 ;  /* 0x0093780e01007387 */ /* 0x0041e80000100a00 */
[----:B------:R-:W2:Y:S04]  /*9c0a0*/  LDL.LU R12, [R1+0x1430] ;  /* 0x00143000010c7983 */ /* 0x000ea80000300800 */
[----:B------:R-:W2:Y:S04]  /*9c0b0*/  LDL.LU R13, [R1+0x1434] ;  /* 0x00143400010d7983 */ /* 0x000ea80000300800 */
[----:B0-----:R-:W2:Y:S04]  /*9c0c0*/  LDL.LU R14, [R1+0x1438] ;  /* 0x00143800010e7983 */ /* 0x001ea80000300800 */
[----:B------:R-:W2:Y:S04]  /*9c0d0*/  LDL.LU R15, [R1+0x143c] ;  /* 0x00143c00010f7983 */ /* 0x000ea80000300800 */
[----:B----4-:R-:W-:Y:S04]  /*9c0e0*/  STL.64 [R1+0x9328], R10 ;  /* 0x0093280a01007387 */ /* 0x010fe80000100a00 */
[----:B---3--:R0:W-:Y:S04]  /*9c0f0*/  STL.64 [R1+0x9320], R8 ;  /* 0x0093200801007387 */ /* 0x0081e80000100a00 */
[----:B0-----:R-:W3:Y:S04]  /*9c100*/  LDL.LU R8, [R1+0x13d0] ;  /* 0x0013d00001087983 */ /* 0x001ee80000300800 */
[----:B------:R-:W3:Y:S04]  /*9c110*/  LDL.LU R9, [R1+0x13d4] ;  /* 0x0013d40001097983 */ /* 0x000ee80000300800 */
[----:B------:R-:W4:Y:S04]  /*9c120*/  LDL.LU R10, [R1+0x13d8] ;  /* 0x0013d800010a7983 */ /* 0x000f280000300800 */
[----:B------:R-:W4:Y:S04]  /*9c130*/  LDL.LU R11, [R1+0x13dc] ;  /* 0x0013dc00010b7983 */ /* 0x000f280000300800 */
[----:B----4-:R0:W-:Y:S04]  /*9c140*/  STL.64 [R1+0x9338], R10 ;  /* 0x0093380a01007387 */ /* 0x0101e80000100a00 */
[----:B---3--:R-:W-:Y:S04]  /*9c150*/  STL.64 [R1+0x9330], R8 ;  /* 0x0093300801007387 */ /* 0x008fe80000100a00 */
[----:B0-----:R-:W3:Y:S04]  /*9c160*/  LDL.64 R10, [R1+0x778] ;  /* 0x00077800010a7983 */ /* 0x001ee80000100a00 */
[----:B------:R0:W-:Y:S02]  /*9c170*/  STL.64 [R1+0x9310], R26 ;  /* 0x0093101a01007387 */ /* 0x0001e40000100a00 */
[----:B0-----:R-:W-:-:S02]  /*9c180*/  IMAD.MOV.U32 R26, RZ, RZ, R5 ;  /* 0x000000ffff1a7224 */ /* 0x001fc400078e0005 */
[----:B------:R-:W-:-:S07]  /*9c190*/  IMAD.MOV.U32 R27, RZ, RZ, R4 ;  /* 0x000000ffff1b7224 */ /* 0x000fce00078e0004 */
[----:B------:R-:W-:Y:S01]  /*9c1a0*/  HMMA.16816.F32.BF16 R24, R24, R6, R20 ;  /* 0x000000061818723c */ /* 0x000fe20000041814 */
[----:B------:R-:W4:Y:S06]  /*9c1b0*/  LDL.LU.64 R22, [R1+0x9390] ;  /* 0x0093900001167983 */ /* 0x000f2c0000300a00 */
[----:B------:R-:W-:Y:S11]  /*9c1c0*/  IMAD.MOV.U32 R21, RZ, RZ, R7 ;  /* 0x000000ffff157224 */ /* 0x000ff600078e0007 */
[----:B------:R-:W-:Y:S05]  /*9c1d0*/  @!UPT UIADD3 URZ, URZ, URZ, URZ ;  /* 0x0000003f3f3ff290 */ /* 0x000fea000fffe03f */
[----:B------:R0:W-:Y:S04]  /*9c1e0*/  STL.64 [R1+0x16e0], R24 ;  /* 0x0016e01801007387 */ /* 0x0001e80000100a00 */
[----:B------:R-:W-:Y:S01]  /*9c1f0*/  STL.64 [R1+0x16e8], R26 ;  /* 0x0016e81a01007387 */ /* 0x000fe20000100a00 */
[----:B0-----:R-:W-:-:S03]  /*9c200*/  IMAD.MOV.U32 R24, RZ, RZ, R6 ;  /* 0x000000ffff187224 */ /* 0x001fc600078e0006 */
[----:B------:R-:W2:Y:S04]  /*9c210*/  LDL.LU.64 R6, [R1+0x9388] ;  /* 0x0093880001067983 */ /* 0x000ea80000300a00 */
[----:B----4-:R-:W-:Y:S04]  /*9c220*/  STL.64 [R1+0x9370], R22 ;  /* 0x0093701601007387 */ /* 0x010fe80000100a00 */
[----:B------:R0:W-:Y:S04]  /*9c230*/  STL [R1+0x9368], R21 ;  /* 0x0093681501007387 */ /* 0x0001e80000100800 */
[----:B0-----:R-:W2:Y:S04]  /*9c240*/  LDL.LU.64 R20, [R1+0x3f0] ;  /* 0x0003f00001147983 */ /* 0x001ea80000300a00 */
[----:B------:R-:W2:Y:S04]  /*9c250*/  LDL.LU.64 R22, [R1+0x3f8] ;  /* 0x0003f80001167983 */ /* 0x000ea80000300a00 */
[----:B------:R0:W-:Y:S04]  /*9c260*/  STL [R1+0x9340], R24 ;  /* 0x0093401801007387 */ /* 0x0001e80000100800 */
        /* <DEDUP_REMOVED lines=16> */
[----:B------:R0:W-:Y:S04]  /*9c370*/  STL.64 [R1+0x16c0], R12 ;  /* 0x0016c00c01007387 */ /* 0x0001e80000100a00 */
[----:B------:R1:W-:Y:S01]  /*9c380*/  STL.64 [R1+0x16c8], R14 ;  /* 0x0016c80e01007387 */ /* 0x0003e20000100a00 */
[----:B0-----:R-:W-:-:S03]  /*9c390*/  IMAD.MOV.U32 R12, RZ, RZ, R21 ;  /* 0x000000ffff0c7224 */ /* 0x001fc600078e0015 */
[----:B-1----:R-:W2:Y:S04]  /*9c3a0*/  LDL.LU.64 R14, [R1+0x9378] ;  /* 0x00937800010e7983 */ /* 0x002ea80000300a00 */
[----:B------:R-:W4:Y:S04]  /*9c3b0*/  LDL.LU.64 R22, [R1+0x9370] ;  /* 0x0093700001167983 */ /* 0x000f280000300a00 */
[----:B------:R-:W2:Y:S04]  /*9c3c0*/  LDL.LU R21, [R1+0x9368] ;  /* 0x0093680001157983 */ /* 0x000ea80000300800 */
[----:B------:R-:W2:Y:S04]  /*9c3d0*/  LDL.LU.64 R18, [R1+0x9360] ;  /* 0x0093600001127983 */ /* 0x000ea80000300a00 */
[----:B------:R-:W2:Y:S04]  /*9c3e0*/  LDL.LU.64 R16, [R1+0x9358] ;  /* 0x0093580001107983 */ /* 0x000ea80000300a00 */
[----:B------:R-:W-:Y:S04]  /*9c3f0*/  STL.64 [R1+0x9230], R6 ;  /* 0x0092300601007387 */ /* 0x000fe80000100a00 */
[----:B------:R0:W-:Y:S04]  /*9c400*/  STL.64 [R1+0x9228], R4 ;  /* 0x0092280401007387 */ /* 0x0001e80000100a00 */
[----:B0-----:R-:W2:Y:S04]  /*9c410*/  LDL.LU.64 R4, [R1+0x2a0] ;  /* 0x0002a00001047983 */ /* 0x001ea80000300a00 */
[----:B------:R-:W2:Y:S01]  /*9c420*/  LDL.LU.64 R6, [R1+0x2a8] ;  /* 0x0002a80001067983 */ /* 0x000ea20000300a00 */
[----:B------:R-:W-:-:S03]  /*9c430*/  IMAD.MOV.U32 R13, RZ, RZ, R20 ;  /* 0x000000ffff0d7224 */ /* 0x000fc600078e0014 */
[----:B--2---:R0:W-:Y:S04]  /*9c440*/  STL.64 [R1+0x9298], R6 ;  /* 0x0092980601007387 */ /* 0x0041e80000100a00 */
[----:B------:R1:W-:Y:S01]  /*9c450*/  STL.64 [R1+0x9290], R4 ;  /* 0x0092900401007387 */ /* 0x0003e20000100a00 */
[----:B0-----:R-:W-:Y:S02]  /*9c460*/  IMAD.MOV.U32 R6, RZ, RZ, R9 ;  /* 0x000000ffff067224 */ /* 0x001fe400078e0009 */
[----:B------:R-:W-:Y:S02]  /*9c470*/  IMAD.MOV.U32 R7, RZ, RZ, R8 ;  /* 0x000000ffff077224 */ /* 0x000fe400078e0008 */
[----:B-1----:R-:W-:Y:S02]  /*9c480*/  IMAD.MOV.U32 R4, RZ, RZ, R13 ;  /* 0x000000ffff047224 */ /* 0x002fe400078e000d */
[----:B------:R-:W-:-:S07]  /*9c490*/  IMAD.MOV.U32 R5, RZ, RZ, R12 ;  /* 0x000000ffff057224 */ /* 0x000fce00078e000c */
[----:B------:R-:W-:Y:S01]  /*9c4a0*/  HMMA.16816.F32.BF16 R16, R4, R14, R16 ;  /* 0x0000000e0410723c */ /* 0x000fe20000041810 */
[----:B------:R-:W-:Y:S11]  /*9c4b0*/  IMAD.MOV.U32 R13, RZ, RZ, R15 ;  /* 0x000000ffff0d7224 */ /* 0x000ff600078e000f */
[----:B------:R-:W-:Y:S11]  /*9c4c0*/  @!UPT UIADD3 URZ, URZ, URZ, URZ ;  /* 0x0000003f3f3ff290 */ /* 0x000ff6000fffe03f */
[----:B------:R0:W-:Y:S04]  /*9c4d0*/  STL.64 [R1+0x16b0], R16 ;  /* 0x0016b01001007387 */ /* 0x0001e80000100a00 */
[----:B------:R1:W-:Y:S01]  /*9c4e0*/  STL.64 [R1+0x16b8], R18 ;  /* 0x0016b81201007387 */ /* 0x0003e20000100a00 */
[----:B0-----:R-:W-:-:S03]  /*9c4f0*/  IMAD.MOV.U32 R16, RZ, RZ, R14 ;  /* 0x000000ffff107224 */ /* 0x001fc600078e000e */
[----:B-1----:R-:W2:Y:S04]  /*9c500*/  LDL.LU.64 R18, [R1+0x9350] ;  /* 0x0093500001127983 */ /* 0x002ea80000300a00 */
[----:B------:R-:W2:Y:S01]  /*9c510*/  LDL.LU.64 R14, [R1+0x9348] ;  /* 0x00934800010e7983 */ /* 0x000ea20000300a00 */
[C---:B---3--:R-:W-:Y:S03]  /*9c520*/  HMMA.16816.F32.BF16 R24, R4.reuse, R10, R24 ;  /* 0x0000000a0418723c */ /* 0x048fe60000041818 */
[----:B------:R-:W3:Y:S01]  /*9c530*/  LDL.LU R12, [R1+0x9344] ;  /* 0x00934400010c7983 */ /* 0x000ee20000300800 */
[----:B------:R-:W-:Y:S02]  /*9c540*/  IMAD.MOV.U32 R20, RZ, RZ, R10 ;  /* 0x000000ffff147224 */ /* 0x000fe400078e000a */
[----:B------:R-:W-:Y:S01]  /*9c550*/  IMAD.MOV.U32 R17, RZ, RZ, R11 ;  /* 0x000000ffff117224 */ /* 0x000fe200078e000b */
[----:B--2---:R-:W-:Y:S04]  /*9c560*/  STL.64 [R1+0x92c0], R14 ;  /* 0x0092c00e01007387 */ /* 0x004fe80000100a00 */
[----:B------:R-:W-:Y:S11]  /*9c570*/  STL [R1+0x92b8], R13 ;  /* 0x0092b80d01007387 */ /* 0x000ff60000100800 */
[----:B------:R-:W-:Y:S01]  /*9c580*/  @!UPT UIADD3 URZ, URZ, URZ, URZ ;  /* 0x0000003f3f3ff290 */ /* 0x000fe2000fffe03f */
[----:B------:R0:W-:Y:S04]  /*9c590*/  STL.64 [R1+0x16a0], R24 ;  /* 0x0016a01801007387 */ /* 0x0001e80000100a00 */
[----:B------:R-:W-:Y:S04]  /*9c5a0*/  STL.64 [R1+0x16a8], R26 ;  /* 0x0016a81a01007387 */ /* 0x000fe80000100a00 */
[----:B0-----:R-:W2:Y:S04]  /*9c5b0*/  LDL.LU R24, [R1+0x9340] ;  /* 0x0093400001187983 */ /* 0x001ea80000300800 */
[----:B------:R-:W2:Y:S04]  /*9c5c0*/  LDL.LU.64 R10, [R1+0x9338] ;  /* 0x00933800010a7983 */ /* 0x000ea80000300a00 */
[----:B------:R-:W2:Y:S04]  /*9c5d0*/  LDL.LU.64 R8, [R1+0x9330] ;  /* 0x0093300001087983 */ /* 0x000ea80000300a00 */
[----:B----4-:R-:W-:Y:S04]  /*9c5e0*/  STL.64 [R1+0x92e0], R22 ;  /* 0x0092e01601007387 */ /* 0x010fe80000100a00 */
[----:B------:R-:W-:Y:S01]  /*9c5f0*/  STL [R1+0x92d8], R20 ;  /* 0x0092d81401007387 */ /* 0x000fe20000100800 */
        /* <DEDUP_REMOVED lines=8> */
[----:B------:R-:W-:Y:S04]  /*9c680*/  STL.64 [R1+0x9220], R16 ;  /* 0x0092201001007387 */ /* 0x000fe80000100a00 */
[----:B0-----:R-:W2:Y:S02]  /*9c690*/  LDL.64 R18, [R1+0x758] ;  /* 0x0007580001127983 */ /* 0x001ea40000100a00 */
[----:B--2---:R-:W-:Y:S11]  /*9c6a0*/  HMMA.16816.F32.BF16 R8, R4, R18, R8 ;  /* 0x000000120408723c */ /* 0x004ff60000041808 */
[----:B------:R-:W-:Y:S11]  /*9c6b0*/  @!UPT UIADD3 URZ, URZ, URZ, URZ ;  /* 0x0000003f3f3ff290 */ /* 0x000ff6000fffe03f */
[----:B------:R-:W-:Y:S01]  /*9c6c0*/  @!UPT UIADD3 URZ, URZ, URZ, URZ ;  /* 0x0000003f3f3ff290 */ /* 0x000fe2000fffe03f */
[----:B------:R-:W-:Y:S04]  /*9c6d0*/  STL.64 [R1+0x1680], R8 ;  /* 0x0016800801007387 */ /* 0x000fe80000100a00 */
[----:B------:R0:W-:Y:S04]  /*9c6e0*/  STL.64 [R1+0x1688], R10 ;  /* 0x0016880a01007387 */ /* 0x0001e80000100a00 */
[----:B0-----:R-:W2:Y:S01]  /*9c6f0*/  LDL.LU.64 R10, [R1+0x9318] ;  /* 0x00931800010a7983 */ /* 0x001ea20000300a00 */
[----:B------:R-:W-:Y:S02]  /*9c700*/  IMAD.MOV.U32 R9, RZ, RZ, R18 ;  /* 0x000000ffff097224 */ /* 0x000fe400078e0012 */
[----:B------:R-:W-:Y:S01]  /*9c710*/  IMAD.MOV.U32 R8, RZ, RZ, R19 ;  /* 0x000000ffff087224 */ /* 0x000fe200078e0013 */
[----:B--2---:R-:W-:Y:S04]  /*9c720*/  STL.64 [R1+0x9308], R10 ;  /* 0x0093080a01007387 */ /* 0x004fe80000100a00 */
[----:B------:R-:W-:Y:S04]  /*9c730*/  STL.64 [R1+0x9300], R8 ;  /* 0x0093000801007387 */ /* 0x000fe80000100a00 */
[----:B------:R-:W2:Y:S04]  /*9c740*/  LDL.LU R16, [R1+0xda0] ;  /* 0x000da00001107983 */ /* 0x000ea80000300800 */
[----:B------:R-:W2:Y:S04]  /*9c750*/  LDL.LU R17, [R1+0xda4] ;  /* 0x000da40001117983 */ /* 0x000ea80000300800 */
[----:B------:R-:W4:Y:S04]  /*9c760*/  LDL.LU R18, [R1+0xda8] ;  /* 0x000da80001127983 */ /* 0x000f280000300800 */
[----:B------:R-:W4:Y:S04]  /*9c770*/  LDL.LU R19, [R1+0xdac] ;  /* 0x000dac0001137983 */ /* 0x000f280000300800 */
[----:B----4-:R0:W-:Y:S04]  /*9c780*/  STL.64 [R1+0x9240], R18 ;  /* 0x0092401201007387 */ /* 0x0101e80000100a00 */
[----:B--2---:R1:W-:Y:S01]  /*9c790*/  STL.64 [R1+0x9238], R16 ;  /* 0x0092381001007387 */ /* 0x0043e20000100a00 */
[----:B0-----:R-:W-:-:S02]  /*9c7a0*/  IMAD.MOV.U32 R18, RZ, RZ, R24 ;  /* 0x000000ffff127224 */ /* 0x001fc400078e0018 */
[----:B------:R-:W-:-:S05]  /*9c7b0*/  IMAD.MOV.U32 R19, RZ, RZ, R21 ;  /* 0x000000ffff137224 */ /* 0x000fca00078e0015 */
[----:B------:R0:W-:Y:S04]  /*9c7c0*/  STL.64 [R1+0x9250], R18 ;  /* 0x0092501201007387 */ /* 0x0001e80000100a00 */
[----:B-1----:R-:W2:Y:S04]  /*9c7d0*/  LDL.LU R16, [R1+0xdc0] ;  /* 0x000dc00001107983 */ /* 0x002ea80000300800 */
[----:B------:R-:W2:Y:S04]  /*9c7e0*/  LDL.LU R17, [R1+0xdc4] ;  /* 0x000dc40001117983 */ /* 0x000ea80000300800 */
[----:B0-----:R-:W4:Y:S04]  /*9c7f0*/  LDL.LU R18, [R1+0xdc8] ;  /* 0x000dc80001127983 */ /* 0x001f280000300800 */
[----:B------:R-:W4:Y:S04]  /*9c800*/  LDL.LU R19, [R1+0xdcc] ;  /* 0x000dcc0001137983 */ /* 0x000f280000300800 */
[----:B----4-:R3:W-:Y:S04]  /*9c810*/  STL.64 [R1+0x9260], R18 ;  /* 0x0092601201007387 */ /* 0x0107e80000100a00 */
[----:B--2---:R-:W-:Y:S01]  /*9c820*/  STL.64 [R1+0x9258], R16 ;  /* 0x0092581001007387 */ /* 0x004fe20000100a00 */
[----:B---3--:R-:W-:-:S02]  /*9c830*/  IMAD.MOV.U32 R18, RZ, RZ, R12 ;  /* 0x000000ffff127224 */ /* 0x008fc400078e000c */
[----:B------:R-:W-:-:S05]  /*9c840*/  IMAD.MOV.U32 R19, RZ, RZ, R3 ;  /* 0x000000ffff137224 */ /* 0x000fca00078e0003 */
[----:B------:R0:W-:Y:S04]  /*9c850*/  STL.64 [R1+0x9278], R18 ;  /* 0x0092781201007387 */ /* 0x0001e80000100a00 */
[----:B------:R-:W2:Y:S04]  /*9c860*/  LDL.LU R24, [R1+0x1390] ;  /* 0x0013900001187983 */ /* 0x000ea80000300800 */
[----:B------:R-:W2:Y:S01]  /*9c870*/  LDL.LU R25, [R1+0x1394] ;  /* 0x0013940001197983 */ /* 0x000ea20000300800 */
[----:B0-----:R-:W-:-:S03]  /*9c880*/  IMAD.MOV.U32 R18, RZ, RZ, R2 ;  /* 0x000000ffff127224 */ /* 0x001fc600078e0002 */
[----:B------:R-:W2:Y:S01]  /*9c890*/  LDL.LU R26, [R1+0x1398] ;  /* 0x00139800011a7983 */ /* 0x000ea20000300800 */
[----:B------:R-:W-:-:S03]  /*9c8a0*/  IMAD.MOV.U32 R19, RZ, RZ, R0 ;  /* 0x000000ffff137224 */ /* 0x000fc600078e0000 */
[----:B------:R-:W2:Y:S04]  /*9c8b0*/  LDL.LU R27, [R1+0x139c] ;  /* 0x00139c00011b7983 */ /* 0x000ea80000300800 */
[----:B------:R-:W2:Y:S04]  /*9c8c0*/  LDL.64 R10, [R1+0x748] ;  /* 0x00074800010a7983 */ /* 0x000ea80000100a00 */
[----:B------:R0:W-:Y:S04]  /*9c8d0*/  STL.64 [R1+0x92a0], R18 ;  /* 0x0092a01201007387 */ /* 0x0001e80000100a00 */
[----:B------:R-:W3:Y:S04]  /*9c8e0*/  LDL.LU R16, [R1+0x10d0] ;  /* 0x0010d00001107983 */ /* 0x000ee80000300800 */
[----:B------:R-:W3:Y:S04]  /*9c8f0*/  LDL.LU R17, [R1+0x10d4] ;  /* 0x0010d40001117983 */ /* 0x000ee80000300800 */
[----:B0-----:R-:W4:Y:S04]  /*9c900*/  LDL.LU R18, [R1+0x10d8] ;  /* 0x0010d80001127983 */ /* 0x001f280000300800 */
[----:B------:R-:W4:Y:S04]  /*9c910*/  LDL.LU R19, [R1+0x10dc] ;  /* 0x0010dc0001137983 */ /* 0x000f280000300800 */
        /* <DEDUP_REMOVED lines=16> */
[----:B------:R-:W-:Y:S03]  /*9ca20*/  HMMA.16816.F32.BF16 R24, R4, R10, R24 ;  /* 0x0000000a0418723c */ /* 0x000fe60000041818 */
[----:B--2---:R-:W-:Y:S04]  /*9ca30*/  STL.64 [R1+0x92f0], R14 ;  /* 0x0092f00e01007387 */ /* 0x004fe80000100a00 */
[----:B------:R0:W-:Y:S04]  /*9ca40*/  STL.64 [R1+0x92e8], R12 ;  /* 0x0092e80c01007387 */ /* 0x0001e80000100a00 */
[----:B0-----:R-:W2:Y:S04]  /*9ca50*/  LDL.LU R12, [R1+0x1140] ;  /* 0x00114000010c7983 */ /* 0x001ea80000300800 */
[----:B------:R-:W2:Y:S04]  /*9ca60*/  LDL.LU R13, [R1+0x1144] ;  /* 0x00114400010d7983 */ /* 0x000ea80000300800 */
[----:B------:R-:W2:Y:S04]  /*9ca70*/  LDL.LU R14, [R1+0x1148] ;  /* 0x00114800010e7983 */ /* 0x000ea80000300800 */
[----:B------:R-:W2:Y:S04]  /*9ca80*/  LDL.LU R15, [R1+0x114c] ;  /* 0x00114c00010f7983 */ /* 0x000ea80000300800 */
[----:B----4-:R0:W-:Y:S04]  /*9ca90*/  STL.64 [R1+0x92b0], R18 ;  /* 0x0092b01201007387 */ /* 0x0101e80000100a00 */
[----:B---3--:R-:W-:Y:S04]  /*9caa0*/  STL.64 [R1+0x92a8], R16 ;  /* 0x0092a81001007387 */ /* 0x008fe80000100a00 */
[----:B0-----:R-:W3:Y:S04]  /*9cab0*/  LDL.64 R18, [R1+0x708] ;  /* 0x0007080001127983 */ /* 0x001ee80000100a00 */
[----:B------:R-:W-:Y:S04]  /*9cac0*/  STL.64 [R1+0x1670], R24 ;  /* 0x0016701801007387 */ /* 0x000fe80000100a00 */
[----:B------:R0:W-:Y:S04]  /*9cad0*/  STL.64 [R1+0x1678], R26 ;  /* 0x0016781a01007387 */ /* 0x0001e80000100a00 */
[----:B0-----:R-:W4:Y:S01]  /*9cae0*/  LDL.LU.64 R26, [R1+0x9310] ;  /* 0x00931000011a7983 */ /* 0x001f220000300a00 */
[----:B------:R-:W-:-:S02]  /*9caf0*/  IMAD.MOV.U32 R25, RZ, RZ, R10 ;  /* 0x000000ffff197224 */ /* 0x000fc400078e000a */
[----:B------:R-:W-:Y:S02]  /*9cb00*/  IMAD.MOV.U32 R24, RZ, RZ, R11 ;  /* 0x000000ffff187224 */ /* 0x000fe400078e000b */
[----:B------:R-:W2:Y:S04]  /*9cb10*/  LDL.LU.64 R10, [R1+0x9308] ;  /* 0x00930800010a7983 */ /* 0x000ea80000300a00 */
[----:B------:R-:W2:Y:S04]  /*9cb20*/  LDL.LU.64 R8, [R1+0x9300] ;  /* 0x0093000001087983 */ /* 0x000ea80000300a00 */
[----:B----4-:R-:W-:Y:S04]  /*9cb30*/  STL.64 [R1+0x9270], R26 ;  /* 0x0092701a01007387 */ /* 0x010fe80000100a00 */
[----:B------:R0:W-:Y:S04]  /*9cb40*/  STL.64 [R1+0x9268], R24 ;  /* 0x0092681801007387 */ /* 0x0001e80000100a00 */
[----:B0-----:R-:W4:Y:S04]  /*9cb50*/  LDL.LU R24, [R1+0xdd0] ;  /* 0x000dd00001187983 */ /* 0x001f280000300800 */
[----:B------:R-:W4:Y:S04]  /*9cb60*/  LDL.LU R25, [R1+0xdd4] ;  /* 0x000dd40001197983 */ /* 0x000f280000300800 */
[----:B------:R-:W3:Y:S04]  /*9cb70*/  LDL.LU R26, [R1+0xdd8] ;  /* 0x000dd800011a7983 */ /* 0x000ee80000300800 */
[----:B------:R-:W3:Y:S01]  /*9cb80*/  LDL.LU R27, [R1+0xddc] ;  /* 0x000ddc00011b7983 */ /* 0x000ee20000300800 */
[C---:B--2---:R-:W-:Y:S03]  /*9cb90*/  HMMA.16816.F32.BF16 R20, R4.reuse, R10, R20 ;  /* 0x0000000a0414723c */ /* 0x044fe60000041814 */
[----:B---3--:R-:W-:Y:S04]  /*9cba0*/  STL.64 [R1+0x9288], R26 ;  /* 0x0092881a01007387 */ /* 0x008fe80000100a00 */
[----:B----4-:R0:W-:Y:S04]  /*9cbb0*/  STL.64 [R1+0x9280], R24 ;  /* 0x0092801801007387 */ /* 0x0101e80000100a00 */
[----:B0-----:R-:W2:Y:S04]  /*9cbc0*/  LDL.LU R24, [R1+0xde0] ;  /* 0x000de00001187983 */ /* 0x001ea80000300800 */
[----:B------:R-:W2:Y:S04]  /*9cbd0*/  LDL.LU R25, [R1+0xde4] ;  /* 0x000de40001197983 */ /* 0x000ea80000300800 */
[----:B------:R-:W2:Y:S04]  /*9cbe0*/  LDL.LU R26, [R1+0xde8] ;  /* 0x000de800011a7983 */ /* 0x000ea80000300800 */
[----:B------:R-:W2:Y:S04]  /*9cbf0*/  LDL.LU R27, [R1+0xdec] ;  /* 0x000dec00011b7983 */ /* 0x000ea80000300800 */
[----:B------:R-:W-:Y:S04]  /*9cc00*/  STL.64 [R1+0x1660], R20 ;  /* 0x0016601401007387 */ /* 0x000fe80000100a00 */
[----:B------:R0:W-:Y:S04]  /*9cc10*/  STL.64 [R1+0x1668], R22 ;  /* 0x0016681601007387 */ /* 0x0001e80000100a00 */
[----:B0-----:R-:W3:Y:S04]  /*9cc20*/  LDL.LU.64 R22, [R1+0x92f8] ;  /* 0x0092f80001167983 */ /* 0x001ee80000300a00 */
[----:B------:R-:W-:Y:S04]  /*9cc30*/  STL.64 [R1+0x91a8], R10 ;  /* 0x0091a80a01007387 */ /* 0x000fe80000100a00 */
[----:B------:R0:W-:Y:S04]  /*9cc40*/  STL.64 [R1+0x9248], R8 ;  /* 0x0092480801007387 */ /* 0x0001e80000100a00 */
[----:B0-----:R-:W4:Y:S04]  /*9cc50*/  LDL.LU R8, [R1+0xdb0] ;  /* 0x000db00001087983 */ /* 0x001f280000300800 */
[----:B------:R-:W4:Y:S04]  /*9cc60*/  LDL.LU R9, [R1+0xdb4] ;  /* 0x000db40001097983 */ /* 0x000f280000300800 */
[----:B------:R-:W4:Y:S04]  /*9cc70*/  LDL.LU R10, [R1+0xdb8] ;  /* 0x000db800010a7983 */ /* 0x000f280000300800 */
[----:B------:R-:W4:Y:S01]  /*9cc80*/  LDL.LU R11, [R1+0xdbc] ;  /* 0x000dbc00010b7983 */ /* 0x000f220000300800 */
        /* <DEDUP_REMOVED lines=8> */
[----:B------:R-:W3:Y:S04]  /*9cd10*/  LDL.LU.64 R22, [R1+0x92e0] ;  /* 0x0092e00001167983 */ /* 0x000ee80000300a00 */
[----:B------:R-:W2:Y:S01]  /*9cd20*/  LDL.LU R20, [R1+0x92d8] ;  /* 0x0092d80001147983 */ /* 0x000ea20000300800 */
[C---:B---3--:R-:W-:Y:S11]  /*9cd30*/  HMMA.16816.F32.BF16 R12, R4.reuse, R22, R12 ;  /* 0x00000016040c723c */ /* 0x048ff6000004180c */
[----:B------:R-:W-:Y:S11]  /*9cd40*/  @!UPT UIADD3 URZ, URZ, URZ, URZ ;  /* 0x0000003f3f3ff290 */ /* 0x000ff6000fffe03f */
[----:B------:R-:W-:Y:S01]  /*9cd50*/  @!UPT UIADD3 URZ, URZ, URZ, URZ ;  /* 0x0000003f3f3ff290 */ /* 0x000fe2000fffe03f */
[----:B------:R-:W-:Y:S04]  /*9cd60*/  STL.64 [R1+0x1640], R12 ;  /* 0x0016400c01007387 */ /* 0x000fe80000100a00 */
[----:B------:R0:W-:Y:S04]  /*9cd70*/  STL.64 [R1+0x1648], R14 ;  /* 0x0016480e01007387 */ /* 0x0001e80000100a00 */
[----:B0-----:R-:W3:Y:S04]  /*9cd80*/  LDL.LU.64 R14, [R1+0x92d0] ;  /* 0x0092d000010e7983 */ /* 0x001ee80000300a00 */
[----:B------:R-:W3:Y:S04]  /*9cd90*/  LDL.LU.64 R12, [R1+0x92c8] ;  /* 0x0092c800010c7983 */ /* 0x000ee80000300a00 */
[----:B------:R-:W-:Y:S01]  /*9cda0*/  STL.64 [R1+0x9190], R22 ;  /* 0x0091901601007387 */ /* 0x000fe20000100a00 */
[----:B------:R-:W-:Y:S01]  /*9cdb0*/  IMAD.MOV.U32 R3, RZ, RZ, R19 ;  /* 0x000000ffff037224 */ /* 0x000fe200078e0013 */
[----:B---3--:R-:W-:Y:S11]  /*9cdc0*/  HMMA.16816.F32.BF16 R12, R4, R18, R12 ;  /* 0x00000012040c723c */ /* 0x008ff6000004180c */
[----:B------:R-:W-:Y:S11]  /*9cdd0*/  @!UPT UIADD3 URZ, URZ, URZ, URZ ;  /* 0x0000003f3f3ff290 */ /* 0x000ff6000fffe03f */
[----:B------:R-:W-:Y:S01]  /*9cde0*/  @!UPT UIADD3 URZ, URZ, URZ, URZ ;  /* 0x0000003f3f3ff290 */ /* 0x000fe2000fffe03f */
[----:B------:R0:W-:Y:S04]  /*9cdf0*/  STL.64 [R1+0x1630], R12 ;  /* 0x0016300c01007387 */ /* 0x0001e80000100a00 */
[----:B------:R1:W-:Y:S01]  /*9ce00*/  STL.64 [R1+0x1638], R14 ;  /* 0x0016380e01007387 */ /* 0x0003e20000100a00 */
[----:B0-----:R-:W-:-:S03]  /*9ce10*/  IMAD.MOV.U32 R12, RZ, RZ, R18 ;  /* 0x000000ffff0c7224 */ /* 0x001fc600078e0012 */
[----:B-1----:R-:W3:Y:S04]  /*9ce20*/  LDL.LU.64 R14, [R1+0x92c0] ;  /* 0x0092c000010e7983 */ /* 0x002ee80000300a00 */
[----:B------:R-:W2:Y:S04]  /*9ce30*/  LDL.LU R13, [R1+0x92b8] ;  /* 0x0092b800010d7983 */ /* 0x000ea80000300800 */
[----:B------:R-:W3:Y:S04]  /*9ce40*/  LDL.LU.64 R18, [R1+0x92b0] ;  /* 0x0092b00001127983 */ /* 0x000ee80000300a00 */
[----:B------:R-:W3:Y:S02]  /*9ce50*/  LDL.LU.64 R16, [R1+0x92a8] ;  /* 0x0092a80001107983 */ /* 0x000ee40000300a00 */
[----:B---3--:R-:W-:Y:S02]  /*9ce60*/  HMMA.16816.F32.BF16 R4, R4, R14, R16 ;  /* 0x0000000e0404723c */ /* 0x008fe40000041810 */
[----:B------:R-:W2:Y:S11]  /*9ce70*/  LDL.LU.64 R18, [R1+0x92a0] ;  /* 0x0092a00001127983 */ /* 0x000eb60000300a00 */
[----:B------:R-:W-:Y:S10]  /*9ce80*/  @!UPT UIADD3 URZ, URZ, URZ, URZ ;  /* 0x0000003f3f3ff290 */ /* 0x000ff4000fffe03f */
[----:B------:R-:W-:Y:S04]  /*9ce90*/  STL.64 [R1+0x1600], R4 ;  /* 0x0016000401007387 */ /* 0x000fe80000100a00 */
[----:B------:R0:W-:Y:S04]  /*9cea0*/  STL.64 [R1+0x1608], R6 ;  /* 0x0016080601007387 */ /* 0x0001e80000100a00 */
[----:B0-----:R-:W2:Y:S04]  /*9ceb0*/  LDL.LU.64 R6, [R1+0x9298] ;  /* 0x0092980001067983 */ /* 0x001ea80000300a00 */
[----:B------:R-:W2:Y:S04]  /*9cec0*/  LDL.LU.64 R4, [R1+0x9290] ;  /* 0x0092900001047983 */ /* 0x000ea80000300a00 */
[----:B------:R-:W-:Y:S04]  /*9ced0*/  STL.64 [R1+0x9178], R14 ;  /* 0x0091780e01007387 */ /* 0x000fe80000100a00 */
[----:B------:R-:W-:Y:S01]  /*9cee0*/  STL [R1+0x9210], R12 ;  /* 0x0092100c01007387 */ /* 0x000fe20000100800 */
        /* <DEDUP_REMOVED lines=9> */
[----:B------:R-:W3:Y:S11]  /*9cf80*/  LDL.LU.64 R24, [R1+0x9268] ;  /* 0x0092680001187983 */ /* 0x000ef60000300a00 */
[----:B------:R-:W-:Y:S06]  /*9cf90*/  @!UPT UIADD3 URZ, URZ, URZ, URZ ;  /* 0x0000003f3f3ff290 */ /* 0x000fec000fffe03f */
        /* <DEDUP_REMOVED lines=9> */
[----:B0-----:R-:W4:Y:S04]  /*9d030*/  LDL.LU.64 R18, [R1+0x9250] ;  /* 0x0092500001127983 */ /* 0x001f280000300a00 */
[----:B------:R0:W-:Y:S04]  /*9d040*/  STL.64 [R1+0x9148], R26 ;  /* 0x0091481a01007387 */ /* 0x0001e80000100a00 */
[----:B0-----:R-:W2:Y:S01]  /*9d050*/  LDL.64 R26, [R1+0x7d8] ;  /* 0x0007d800011a7983 */ /* 0x001ea20000100a00 */
[----:B------:R-:W-:-:S02]  /*9d060*/  IMAD.MOV.U32 R14, RZ, RZ, R6 ;  /* 0x000000ffff0e7224 */ /* 0x000fc400078e0006 */
[----:B------:R-:W-:Y:S02]  /*9d070*/  IMAD.MOV.U32 R12, RZ, RZ, R7 ;  /* 0x000000ffff0c7224 */ /* 0x000fe400078e0007 */
[----:B------:R-:W-:Y:S02]  /*9d080*/  IMAD.MOV.U32 R21, RZ, RZ, R4 ;  /* 0x000000ffff157224 */ /* 0x000fe400078e0004 */
[----:B------:R-:W-:Y:S01]  /*9d090*/  IMAD.MOV.U32 R15, RZ, RZ, R5 ;  /* 0x000000ffff0f7224 */ /* 0x000fe200078e0005 */
[----:B----4-:R-:W-:Y:S07]  /*9d0a0*/  HMMA.16816.F32.BF16 R16, R4, R18, R8 ;  /* 0x000000120410723c */ /* 0x010fee0000041808 */
[----:B---3--:R-:W-:-:S02]  /*9d0b0*/  IMAD.MOV.U32 R10, RZ, RZ, R25 ;  /* 0x000000ffff0a7224 */ /* 0x008fc400078e0019 */
[----:B------:R-:W-:Y:S01]  /*9d0c0*/  IMAD.MOV.U32 R11, RZ, RZ, R24 ;  /* 0x000000ffff0b7224 */ /* 0x000fe200078e0018 */
[----:B--2---:R-:W-:Y:S04]  /*9d0d0*/  STL.64 [R1+0x9158], R26 ;  /* 0x0091581a01007387 */ /* 0x004fe80000100a00 */
[----:B------:R-:W2:Y:S09]  /*9d0e0*/  LDL.LU.64 R8, [R1+0x9248] ;  /* 0x0092480001087983 */ /* 0x000eb20000300a00 */
[----:B------:R-:W-:Y:S04]  /*9d0f0*/  STL.64 [R1+0x15a0], R16 ;  /* 0x0015a01001007387 */ /* 0x000fe80000100a00 */
[----:B------:R0:W-:Y:S04]  /*9d100*/  STL.64 [R1+0x15a8], R18 ;  /* 0x0015a81201007387 */ /* 0x0001e80000100a00 */
[----:B0-----:R-:W3:Y:S04]  /*9d110*/  LDL.LU.64 R18, [R1+0x9240] ;  /* 0x0092400001127983 */ /* 0x001ee80000300a00 */
[----:B------:R-:W3:Y:S04]  /*9d120*/  LDL.LU.64 R16, [R1+0x9238] ;  /* 0x0092380001107983 */ /* 0x000ee80000300a00 */
[----:B------:R-:W3:Y:S04]  /*9d130*/  LDL.LU.64 R6, [R1+0x9230] ;  /* 0x0092300001067983 */ /* 0x000ee80000300a00 */
[----:B------:R-:W4:Y:S04]  /*9d140*/  LDL.LU.64 R4, [R1+0x9228] ;  /* 0x0092280001047983 */ /* 0x000f280000300a00 */
[----:B------:R2:W-:Y:S04]  /*9d150*/  STL.64 [R1+0x91c0], R10 ;  /* 0x0091c00a01007387 */ /* 0x0005e80000100a00 */
[----:B------:R-:W3:Y:S01]  /*9d160*/  LDL.64 R26, [R1+0x7e8] ;  /* 0x0007e800011a7983 */ /* 0x000ee20000100a00 */
[----:B------:R-:W-:-:S02]  /*9d170*/  IMAD.MOV.U32 R24, RZ, RZ, R21 ;  /* 0x000000ffff187224 */ /* 0x000fc400078e0015 */
[----:B------:R-:W-:Y:S02]  /*9d180*/  IMAD.MOV.U32 R25, RZ, RZ, R15 ;  /* 0x000000ffff197224 */ /* 0x000fe400078e000f */
[----:B--2---:R-:W-:Y:S02]  /*9d190*/  IMAD.MOV.U32 R10, RZ, RZ, R9 ;  /* 0x000000ffff0a7224 */ /* 0x004fe400078e0009 */
[----:B------:R-:W-:Y:S01]  /*9d1a0*/  IMAD.MOV.U32 R11, RZ, RZ, R8 ;  /* 0x000000ffff0b7224 */ /* 0x000fe200078e0008 */
[----:B---3--:R0:W-:Y:S02]  /*9d1b0*/  STL.64 [R1+0x9160], R26 ;  /* 0x0091601a01007387 */ /* 0x0081e40000100a00 */
[----:B0-----:R-:W-:Y:S02]  /*9d1c0*/  IMAD.MOV.U32 R26, RZ, RZ, R14 ;  /* 0x000000ffff1a7224 */ /* 0x001fe400078e000e */
[----:B------:R-:W-:-:S07]  /*9d1d0*/  IMAD.MOV.U32 R27, RZ, RZ, R12 ;  /* 0x000000ffff1b7224 */ /* 0x000fce00078e000c */
[----:B------:R-:W-:Y:S11]  /*9d1e0*/  HMMA.16816.F32.BF16 R16, R24, R6, R16 ;  /* 0x000000061810723c */ /* 0x000ff60000041810 */
[----:B------:R-:W-:Y:S11]  /*9d1f0*/  @!UPT UIADD3 URZ, URZ, URZ, URZ ;  /* 0x0000003f3f3ff290 */ /* 0x000ff6000fffe03f */
[----:B------:R-:W-:Y:S01]  /*9d200*/  @!UPT UIADD3 URZ, URZ, URZ, URZ ;  /* 0x0000003f3f3ff290 */ /* 0x000fe2000fffe03f */
[----:B------:R0:W-:Y:S04]  /*9d210*/  STL.64 [R1+0x1580], R16 ;  /* 0x0015801001007387 */ /* 0x0001e80000100a00 */
[----:B------:R-:W-:Y:S04]  /*9d220*/  STL.64 [R1+0x1588], R18 ;  /* 0x0015881201007387 */ /* 0x000fe80000100a00 */
[----:B0-----:R-:W2:Y:S04]  /*9d230*/  LDL.LU.64 R16, [R1+0x9220] ;  /* 0x0092200001107983 */ /* 0x001ea80000300a00 */
[----:B------:R0:W-:Y:S04]  /*9d240*/  STL.64 [R1+0x91d8], R10 ;  /* 0x0091d80a01007387 */ /* 0x0001e80000100a00 */
[----:B------:R-:W3:Y:S04]  /*9d250*/  LDL.LU R8, [R1+0xd50] ;  /* 0x000d500001087983 */ /* 0x000ee80000300800 */
[----:B------:R-:W3:Y:S04]  /*9d260*/  LDL.LU R9, [R1+0xd54] ;  /* 0x000d540001097983 */ /* 0x000ee80000300800 */
[----:B0-----:R-:W3:Y:S04]  /*9d270*/  LDL.LU R10, [R1+0xd58] ;  /* 0x000d5800010a7983 */ /* 0x001ee80000300800 */
[----:B------:R-:W3:Y:S01]  /*9d280*/  LDL.LU R11, [R1+0xd5c] ;  /* 0x000d5c00010b7983 */ /* 0x000ee20000300800 */
[----:B------:R-:W-:-:S02]  /*9d290*/  IMAD.MOV.U32 R18, RZ, RZ, R20 ;  /* 0x000000ffff127224 */ /* 0x000fc400078e0014 */
[----:B--2---:R-:W-:Y:S01]  /*9d2a0*/  IMAD.MOV.U32 R19, RZ, RZ, R17 ;  /* 0x000000ffff137224 */ /* 0x004fe200078e0011 */
[----:B---3--:R-:W-:Y:S04]  /*9d2b0*/  STL.64 [R1+0x91f0], R10 ;  /* 0x0091f00a01007387 */ /* 0x008fe80000100a00 */
[----:B------:R0:W-:Y:S04]  /*9d2c0*/  STL.64 [R1+0x91e8], R8 ;  /* 0x0091e80801007387 */ /* 0x0001e80000100a00 */
[----:B------:R1:W-:Y:S04]  /*9d2d0*/  STL.64 [R1+0x91f8], R18 ;  /* 0x0091f81201007387 */ /* 0x0003e80000100a00 */
[----:B0-----:R-:W2:Y:S04]  /*9d2e0*/  LDL.LU R8, [R1+0xd60] ;  /* 0x000d600001087983 */ /* 0x001ea80000300800 */
[----:B------:R-:W2:Y:S04]  /*9d2f0*/  LDL.LU R9, [R1+0xd64] ;  /* 0x000d640001097983 */ /* 0x000ea80000300800 */
[----:B------:R-:W3:Y:S04]  /*9d300*/  LDL.LU R10, [R1+0xd68] ;  /* 0x000d6800010a7983 */ /* 0x000ee80000300800 */
[----:B------:R-:W3:Y:S01]  /*9d310*/  LDL.LU R11, [R1+0xd6c] ;  /* 0x000d6c00010b7983 */ /* 0x000ee20000300800 */
[----:B-1----:R-:W-:-:S02]  /*9d320*/  IMAD.MOV.U32 R18, RZ, RZ, R16 ;  /* 0x000000ffff127224 */ /* 0x002fc400078e0010 */
[----:B------:R-:W-:Y:S01]  /*9d330*/  IMAD.MOV.U32 R19, RZ, RZ, R13 ;  /* 0x000000ffff137224 */ /* 0x000fe200078e000d */
[----:B---3--:R-:W-:Y:S04]  /*9d340*/  STL.64 [R1+0x9208], R10 ;  /* 0x0092080a01007387 */ /* 0x008fe80000100a00 */
[----:B--2---:R-:W-:Y:S04]  /*9d350*/  STL.64 [R1+0x9200], R8 ;  /* 0x0092000801007387 */ /* 0x004fe80000100a00 */
[----:B------:R0:W-:Y:S04]  /*9d360*/  STL.64 [R1+0x9218], R18 ;  /* 0x0092181201007387 */ /* 0x0001e80000100a00 */
[----:B------:R-:W2:Y:S04]  /*9d370*/  LDL.LU R16, [R1+0xd80] ;  /* 0x000d800001107983 */ /* 0x000ea80000300800 */
[----:B------:R-:W2:Y:S04]  /*9d380*/  LDL.LU R17, [R1+0xd84] ;  /* 0x000d840001117983 */ /* 0x000ea80000300800 */
[----:B0-----:R-:W2:Y:S04]  /*9d390*/  LDL.LU R18, [R1+0xd88] ;  /* 0x000d880001127983 */ /* 0x001ea80000300800 */
[----:B------:R-:W2:Y:S04]  /*9d3a0*/  LDL.LU R19, [R1+0xd8c] ;  /* 0x000d8c0001137983 */ /* 0x000ea80000300800 */
[----:B------:R-:W3:Y:S04]  /*9d3b0*/  LDL.LU R8, [R1+0xd70] ;  /* 0x000d700001087983 */ /* 0x000ee80000300800 */
[----:B------:R-:W3:Y:S04]  /*9d3c0*/  LDL.LU R9, [R1+0xd74] ;  /* 0x000d740001097983 */ /* 0x000ee80000300800 */
[----:B------:R-:W3:Y:S04]  /*9d3d0*/  LDL.LU R10, [R1+0xd78] ;  /* 0x000d7800010a7983 */ /* 0x000ee80000300800 */
[----:B------:R-:W3:Y:S04]  /*9d3e0*/  LDL.LU R11, [R1+0xd7c] ;  /* 0x000d7c00010b7983 */ /* 0x000ee80000300800 */
        /* <DEDUP_REMOVED lines=10> */
[----:B--2---:R-:W-:Y:S04]  /*9d490*/  STL.64 [R1+0x91b8], R22 ;  /* 0x0091b81601007387 */ /* 0x004fe80000100a00 */
[----:B------:R0:W-:Y:S04]  /*9d4a0*/  STL.64 [R1+0x91b0], R20 ;  /* 0x0091b01401007387 */ /* 0x0001e80000100a00 */
[----:B0-----:R-:W2:Y:S01]  /*9d4b0*/  LDL.LU R20, [R1+0xd30] ;  /* 0x000d300001147983 */ /* 0x001ea20000300800 */
[----:B------:R-:W2:Y:S02]  /*9d4c0*/  LDL.LU R21, [R1+0xd34] ;  /* 0x000d340001157983 */ /* 0x000ea40000300800 */
[----:B------:R-:W2:Y:S02]  /*9d4d0*/  LDL.LU R22, [R1+0xd38] ;  /* 0x000d380001167983 */ /* 0x000ea40000300800 */
[----:B------:R-:W2:Y:S02]  /*9d4e0*/  LDL.LU R23, [R1+0xd3c] ;  /* 0x000d3c0001177983 */ /* 0x000ea40000300800 */
[----:B----4-:R-:W-:-:S02]  /*9d4f0*/  IMAD.MOV.U32 R14, RZ, RZ, R5 ;  /* 0x000000ffff0e7224 */ /* 0x010fc400078e0005 */
[----:B------:R-:W-:-:S07]  /*9d500*/  IMAD.MOV.U32 R15, RZ, RZ, R4 ;  /* 0x000000ffff0f7224 */ /* 0x000fce00078e0004 */
[C---:B------:R-:W-:Y:S01]  /*9d510*/  HMMA.16816.F32.BF16 R12, R24.reuse, R14, R16 ;  /* 0x0000000e180c723c */ /* 0x040fe20000041810 */
[----:B--2---:R-:W-:Y:S01]  /*9d520*/  STL.64 [R1+0x91d0], R22 ;  /* 0x0091d01601007387 */ /* 0x004fe20000100a00 */
[----:B------:R0:W-:Y:S03]  /*9d530*/  STL.64 [R1+0x91c8], R20 ;  /* 0x0091c81401007387 */ /* 0x0001e60000100a00 */
        /* <DEDUP_REMOVED lines=9> */
[----:B------:R-:W3:Y:S05]  /*9d5d0*/  LDL.LU.64 R18, [R1+0x9218] ;  /* 0x0092180001127983 */ /* 0x000eea0000300a00 */
[----:B------:R0:W-:Y:S01]  /*9d5e0*/  STL.64 [R1+0x1560], R12 ;  /* 0x0015600c01007387 */ /* 0x0001e20000100a00 */
[----:B------:R-:W-:Y:S04]  /*9d5f0*/  STL.64 [R1+0x1568], R14 ;  /* 0x0015680e01007387 */ /* 0x000fe80000100a00 */
[----:B0-----:R-:W2:Y:S01]  /*9d600*/  LDL.LU R12, [R1+0x9210] ;  /* 0x00921000010c7983 */ /* 0x001ea20000300800 */
[C---:B---3--:R-:W-:Y:S03]  /*9d610*/  HMMA.16816.F32.BF16 R16, R24.reuse, R18, R8 ;  /* 0x000000121810723c */ /* 0x048fe60000041808 */
[----:B------:R-:W3:Y:S01]  /*9d620*/  LDL.LU.64 R10, [R1+0x9208] ;  /* 0x00920800010a7983 */ /* 0x000ee20000300a00 */
[----:B------:R-:W3:Y:S11]  /*9d630*/  LDL.LU.64 R8, [R1+0x9200] ;  /* 0x0092000001087983 */ /* 0x000ef60000300a00 */
[----:B------:R-:W-:Y:S08]  /*9d640*/  @!UPT UIADD3 URZ, URZ, URZ, URZ ;  /* 0x0000003f3f3ff290 */ /* 0x000ff0000fffe03f */
        /* <DEDUP_REMOVED lines=15> */
[----:B0-----:R-:W2:Y:S01]  /*9d740*/  LDL.LU.64 R10, [R1+0x91d8] ;  /* 0x0091d800010a7983 */ /* 0x001ea20000300a00 */
        /* <DEDUP_REMOVED lines=23> */
[----:B------:R-:W3:Y:S01]  /*9d8c0*/  LDL R8, [R1+0x640] ;  /* 0x0006400001087983 */ /* 0x000ee20000100800 */
[----:B------:R-:W3:Y:S04]  /*9d8d0*/  LDL R9, [R1+0x644] ;  /* 0x0006440001097983 */ /* 0x000ee80000100800 */
[----:B0-----:R-:W2:Y:S04]  /*9d8e0*/  LDL R10, [R1+0x648] ;  /* 0x00064800010a7983 */ /* 0x001ea80000100800 */
[----:B------:R-:W2:Y:S04]  /*9d8f0*/  LDL R11, [R1+0x64c] ;  /* 0x00064c00010b7983 */ /* 0x000ea80000100800 */
[----:B--2---:R-:W-:Y:S01]  /*9d900*/  STL.64 [R1+0x9170], R10 ;  /* 0x0091700a01007387 */ /* 0x004fe20000100a00 */
[----:B---3--:R0:W-:Y:S03]  /*9d910*/  STL.64 [R1+0x9168], R8 ;  /* 0x0091680801007387 */ /* 0x0081e60000100a00 */
[----:B0-----:R-:W2:Y:S01]  /*9d920*/  LDL.LU R8, [R1+0xca0] ;  /* 0x000ca00001087983 */ /* 0x001ea20000300800 */
[----:B------:R-:W2:Y:S02]  /*9d930*/  LDL.LU R9, [R1+0xca4] ;  /* 0x000ca40001097983 */ /* 0x000ea40000300800 */
[----:B------:R-:W3:Y:S02]  /*9d940*/  LDL.LU R10, [R1+0xca8] ;  /* 0x000ca800010a7983 */ /* 0x000ee40000300800 */
[----:B------:R-:W3:Y:S02]  /*9d950*/  LDL.LU R11, [R1+0xcac] ;  /* 0x000cac00010b7983 */ /* 0x000ee40000300800 */
[----:B------:R-:W-:-:S02]  /*9d960*/  IMAD.MOV.U32 R18, RZ, RZ, R2 ;  /* 0x000000ffff127224 */ /* 0x000fc400078e0002 */
[----:B------:R-:W-:-:S07]  /*9d970*/  IMAD.MOV.U32 R19, RZ, RZ, R0 ;  /* 0x000000ffff137224 */ /* 0x000fce00078e0000 */
[----:B------:R-:W-:Y:S01]  /*9d980*/  HMMA.16816.F32.BF16 R16, R24, R18, R20 ;  /* 0x000000121810723c */ /* 0x000fe20000041814 */
[----:B---3--:R-:W-:Y:S01]  /*9d990*/  STL.64 [R1+0x9188], R10 ;  /* 0x0091880a01007387 */ /* 0x008fe20000100a00 */
[----:B--2---:R0:W-:Y:S03]  /*9d9a0*/  STL.64 [R1+0x9180], R8 ;  /* 0x0091800801007387 */ /* 0x0041e60000100a00 */
[----:B0-----:R-:W2:Y:S01]  /*9d9b0*/  LDL.LU R8, [R1+0xcd0] ;  /* 0x000cd00001087983 */ /* 0x001ea20000300800 */
[----:B------:R-:W2:Y:S02]  /*9d9c0*/  LDL.LU R9, [R1+0xcd4] ;  /* 0x000cd40001097983 */ /* 0x000ea40000300800 */
[----:B------:R-:W2:Y:S02]  /*9d9d0*/  LDL.LU R10, [R1+0xcd8] ;  /* 0x000cd800010a7983 */ /* 0x000ea40000300800 */
[----:B------:R-:W2:Y:S01]  /*9d9e0*/  LDL.LU R11, [R1+0xcdc] ;  /* 0x000cdc00010b7983 */ /* 0x000ea20000300800 */
[----:B------:R-:W4:Y:S01]  /*9d9f0*/  LDL.LU.64 R22, [R1+0x9190] ;  /* 0x0091900001167983 */ /* 0x000f220000300a00 */
[----:B------:R-:W-:-:S02]  /*9da00*/  IMAD.MOV.U32 R14, RZ, RZ, R12 ;  /* 0x000000ffff0e7224 */ /* 0x000fc400078e000c */
[----:B------:R-:W-:Y:S01]  /*9da10*/  IMAD.MOV.U32 R15, RZ, RZ, R3 ;  /* 0x000000ffff0f7224 */ /* 0x000fe200078e0003 */
[C---:B----4-:R-:W-:Y:S08]  /*9da20*/  HMMA.16816.F32.BF16 R4, R24.reuse, R22, R4 ;  /* 0x000000161804723c */ /* 0x050ff00000041804 */
[C---:B--2---:R-:W-:Y:S01]  /*9da30*/  HMMA.16816.F32.BF16 R12, R24.reuse, R14, R8 ;  /* 0x0000000e180c723c */ /* 0x044fe20000041808 */
[----:B------:R0:W-:Y:S01]  /*9da40*/  STL.64 [R1+0x9150], R22 ;  /* 0x0091501601007387 */ /* 0x0001e20000100a00 */
[----:B------:R-:W-:Y:S02]  /*9da50*/  STL.64 [R1+0x13b0], R16 ;  /* 0x0013b01001007387 */ /* 0x000fe40000100a00 */
[----:B------:R-:W-:Y:S02]  /*9da60*/  STL.64 [R1+0x13b8], R18 ;  /* 0x0013b81201007387 */ /* 0x000fe40000100a00 */
[----:B------:R-:W2:Y:S09]  /*9da70*/  LDL.LU R20, [R1+0x19a0] ;  /* 0x0019a00001147983 */ /* 0x000eb20000300800 */
[----:B------:R1:W-:Y:S01]  /*9da80*/  STL.64 [R1+0x1120], R4 ;  /* 0x0011200401007387 */ /* 0x0003e20000100a00 */
[----:B------:R3:W-:Y:S02]  /*9da90*/  STL.64 [R1+0x1128], R6 ;  /* 0x0011280601007387 */ /* 0x0007e40000100a00 */
[----:B------:R-:W2:Y:S02]  /*9daa0*/  LDL.LU R21, [R1+0x19a4] ;  /* 0x0019a40001157983 */ /* 0x000ea40000300800 */
[----:B0-----:R-:W2:Y:S01]  /*9dab0*/  LDL.LU R22, [R1+0x19a8] ;  /* 0x0019a80001167983 */ /* 0x001ea20000300800 */
[----:B------:R-:W2:Y:S04]  /*9dac0*/  LDL.LU R23, [R1+0x19ac] ;  /* 0x0019ac0001177983 */ /* 0x000ea80000300800 */
[----:B-1----:R-:W4:Y:S01]  /*9dad0*/  LDL.LU R4, [R1+0x1980] ;  /* 0x0019800001047983 */ /* 0x002f220000300800 */
[----:B------:R-:W4:Y:S02]  /*9dae0*/  LDL.LU R5, [R1+0x1984] ;  /* 0x0019840001057983 */ /* 0x000f240000300800 */
[----:B---3--:R-:W4:Y:S02]  /*9daf0*/  LDL.LU R6, [R1+0x1988] ;  /* 0x0019880001067983 */ /* 0x008f240000300800 */
[----:B------:R-:W4:Y:S01]  /*9db00*/  LDL.LU R7, [R1+0x198c] ;  /* 0x00198c0001077983 */ /* 0x000f220000300800 */
[----:B------:R-:W3:Y:S01]  /*9db10*/  LDL.64 R18, [R1+0x7b8] ;  /* 0x0007b80001127983 */ /* 0x000ee20000100a00 */
[----:B------:R-:W2:Y:S02]  /*9db20*/  LDL.LU.64 R10, [R1+0x9188] ;  /* 0x00918800010a7983 */ /* 0x000ea40000300a00 */
[----:B------:R-:W2:Y:S02]  /*9db30*/  LDL.LU.64 R8, [R1+0x9180] ;  /* 0x0091800001087983 */ /* 0x000ea40000300a00 */
[----:B------:R-:W-:Y:S01]  /*9db40*/  STL.64 [R1+0x1390], R12 ;  /* 0x0013900c01007387 */ /* 0x000fe20000100a00 */
[----:B------:R0:W-:Y:S04]  /*9db50*/  STL.64 [R1+0x1398], R14 ;  /* 0x0013980e01007387 */ /* 0x0001e80000100a00 */
        /* <DEDUP_REMOVED lines=8> */
[----:B------:R0:W-:Y:S02]  /*9dbe0*/  STL.64 [R1+0x9098], R14 ;  /* 0x0090980e01007387 */ /* 0x0001e40000100a00 */
[----:B------:R-:W2:Y:S02]  /*9dbf0*/  LDL.LU R12, [R1+0x19b0] ;  /* 0x0019b000010c7983 */ /* 0x000ea40000300800 */
[----:B------:R-:W2:Y:S01]  /*9dc00*/  LDL.LU R13, [R1+0x19b4] ;  /* 0x0019b400010d7983 */ /* 0x000ea20000300800 */
[----:B0-----:R-:W2:Y:S01]  /*9dc10*/  LDL.LU R14, [R1+0x19b8] ;  /* 0x0019b800010e7983 */ /* 0x001ea20000300800 */
[----:B------:R-:W2:Y:S02]  /*9dc20*/  LDL.LU R15, [R1+0x19bc] ;  /* 0x0019bc00010f7983 */ /* 0x000ea40000300800 */
[C---:B--2---:R-:W-:Y:S11]  /*9dc30*/  HMMA.16816.F32.BF16 R12, R8.reuse, R26, R12 ;  /* 0x0000001a080c723c */ /* 0x044ff6000004180c */
        /* <DEDUP_REMOVED lines=15> */
[----:B------:R-:W-:Y:S02]  /*9dd30*/  STL.64 [R1+0x90a8], R14 ;  /* 0x0090a80e01007387 */ /* 0x000fe40000100a00 */
[----:B------:R0:W-:Y:S02]  /*9dd40*/  STL.64 [R1+0x90a0], R12 ;  /* 0x0090a00c01007387 */ /* 0x0001e40000100a00 */
[----:B0-----:R-:W2:Y:S01]  /*9dd50*/  LDL.LU R12, [R1+0x1990] ;  /* 0x00199000010c7983 */ /* 0x001ea20000300800 */
[----:B------:R-:W2:Y:S02]  /*9dd60*/  LDL.LU R13, [R1+0x1994] ;  /* 0x00199400010d7983 */ /* 0x000ea40000300800 */
[----:B------:R-:W2:Y:S02]  /*9dd70*/  LDL.LU R14, [R1+0x1998] ;  /* 0x00199800010e7983 */ /* 0x000ea40000300800 */
[----:B------:R-:W2:Y:S02]  /*9dd80*/  LDL.LU R15, [R1+0x199c] ;  /* 0x00199c00010f7983 */ /* 0x000ea40000300800 */
[----:B--2---:R-:W-:Y:S01]  /*9dd90*/  HMMA.16816.F32.BF16 R12, R8, R26, R12 ;  /* 0x0000001a080c723c */ /* 0x004fe2000004180c */
[----:B------:R-:W2:Y:S04]  /*9dda0*/  LDL.64 R10, [R1+0x788] ;  /* 0x00078800010a7983 */ /* 0x000ea80000100a00 */
[----:B--2---:R-:W-:Y:S11]  /*9ddb0*/  STL.64 [R1+0x9128], R10 ;  /* 0x0091280a01007387 */ /* 0x004ff60000100a00 */
[----:B------:R-:W-:Y:S07]  /*9ddc0*/  @!UPT UIADD3 URZ, URZ, URZ, URZ ;  /* 0x0000003f3f3ff290 */ /* 0x000fee000fffe03f */
[----:B------:R-:W-:Y:S02]  /*9ddd0*/  STL.64 [R1+0x1740], R12 ;  /* 0x0017400c01007387 */ /* 0x000fe40000100a00 */
[----:B------:R0:W-:Y:S02]  /*9dde0*/  STL.64 [R1+0x1748], R14 ;  /* 0x0017480e01007387 */ /* 0x0001e40000100a00 */
[----:B0-----:R-:W2:Y:S04]  /*9ddf0*/  LDL.64 R14, [R1+0x728] ;  /* 0x00072800010e7983 */ /* 0x001ea80000100a00 */
[----:B--2---:R0:W-:Y:S01]  /*9de00*/  STL.64 [R1+0x9120], R14 ;  /* 0x0091200e01007387 */ /* 0x0041e20000100a00 */
        /* <DEDUP_REMOVED lines=9> */
[----:B------:R-:W2:Y:S01]  /*9dea0*/  LDL.LU R15, [R1+0x197c] ;  /* 0x00197c00010f7983 */ /* 0x000ea20000300800 */
[----:B------:R-:W2:Y:S01]  /*9deb0*/  LDL.64 R10, [R1+0x798] ;  /* 0x00079800010a7983 */ /* 0x000ea20000100a00 */
[----:B------:R0:W-:Y:S02]  /*9dec0*/  STL.64 [R1+0x9040], R26 ;  /* 0x0090401a01007387 */ /* 0x0001e40000100a00 */
[----:B------:R-:W4:Y:S01]  /*9ded0*/  LDL.LU.64 R24, [R1+0x640] ;  /* 0x0006400001187983 */ /* 0x000f220000300a00 */
[----:B0-----:R-:W4:Y:S01]  /*9dee0*/  LDL.LU.64 R26, [R1+0x648] ;  /* 0x00064800011a7983 */ /* 0x001f220000300a00 */
[----:B---3--:R-:W-:-:S02]  /*9def0*/  IMAD.MOV.U32 R21, RZ, RZ, R18 ;  /* 0x000000ffff157224 */ /* 0x008fc400078e0012 */
[----:B------:R-:W-:Y:S01]  /*9df00*/  IMAD.MOV.U32 R20, RZ, RZ, R19 ;  /* 0x000000ffff147224 */ /* 0x000fe200078e0013 */
[C---:B----4-:R-:W-:Y:S11]  /*9df10*/  HMMA.16816.F32.BF16 R4, R24.reuse, R18, R4 ;  /* 0x000000121804723c */ /* 0x050ff60000041804 */
[----:B------:R-:W-:Y:S11]  /*9df20*/  @!UPT UIADD3 URZ, URZ, URZ, URZ ;  /* 0x0000003f3f3ff290 */ /* 0x000ff6000fffe03f */
[----:B------:R-:W-:Y:S01]  /*9df30*/  @!UPT UIADD3 URZ, URZ, URZ, URZ ;  /* 0x0000003f3f3ff290 */ /* 0x000fe2000fffe03f */
[----:B------:R-:W-:Y:S01]  /*9df40*/  STL.64 [R1+0x1750], R4 ;  /* 0x0017500401007387 */ /* 0x000fe20000100a00 */
[----:B------:R0:W-:Y:S03]  /*9df50*/  STL.64 [R1+0x1758], R6 ;  /* 0x0017580601007387 */ /* 0x0001e60000100a00 */
[----:B0-----:R-:W2:Y:S01]  /*9df60*/  LDL.LU.64 R6, [R1+0x9140] ;  /* 0x0091400001067983 */ /* 0x001ea20000300a00 */
[----:B------:R-:W-:Y:S02]  /*9df70*/  STL.64 [R1+0x90b8], R22 ;  /* 0x0090b81601007387 */ /* 0x000fe40000100a00 */
[----:B------:R0:W-:Y:S02]  /*9df80*/  STL.64 [R1+0x90b0], R20 ;  /* 0x0090b01401007387 */ /* 0x0001e40000100a00 */
[----:B0-----:R-:W3:Y:S01]  /*9df90*/  LDL.LU R20, [R1+0x17e0] ;  /* 0x0017e00001147983 */ /* 0x001ee20000300800 */
[----:B------:R-:W3:Y:S02]  /*9dfa0*/  LDL.LU R21, [R1+0x17e4] ;  /* 0x0017e40001157983 */ /* 0x000ee40000300800 */
[----:B------:R-:W4:Y:S02]  /*9dfb0*/  LDL.LU R22, [R1+0x17e8] ;  /* 0x0017e80001167983 */ /* 0x000f240000300800 */
[----:B------:R-:W4:Y:S01]  /*9dfc0*/  LDL.LU R23, [R1+0x17ec] ;  /* 0x0017ec0001177983 */ /* 0x000f220000300800 */
[----:B------:R-:W2:Y:S04]  /*9dfd0*/  LDL.64 R18, [R1+0x778] ;  /* 0x0007780001127983 */ /* 0x000ea80000100a00 */
[----:B----4-:R0:W-:Y:S01]  /*9dfe0*/  STL.64 [R1+0x90c8], R22 ;  /* 0x0090c81601007387 */ /* 0x0101e20000100a00 */
[----:B---3--:R-:W-:Y:S03]  /*9dff0*/  STL.64 [R1+0x90c0], R20 ;  /* 0x0090c01401007387 */ /* 0x008fe60000100a00 */
[----:B0-----:R-:W3:Y:S04]  /*9e000*/  LDL.64 R22, [R1+0x748] ;  /* 0x0007480001167983 */ /* 0x001ee80000100a00 */
[----:B---3--:R0:W-:Y:S04]  /*9e010*/  STL.64 [R1+0x90e0], R22 ;  /* 0x0090e01601007387 */ /* 0x0081e80000100a00 */
[----:B0-----:R-:W3:Y:S01]  /*9e020*/  LDL.64 R22, [R1+0x758] ;  /* 0x0007580001167983 */ /* 0x001ee20000100a00 */
[C---:B--2---:R-:W-:Y:S03]  /*9e030*/  HMMA.16816.F32.BF16 R12, R24.reuse, R6, R12 ;  /* 0x00000006180c723c */ /* 0x044fe6000004180c */
[----:B---3--:R0:W-:Y:S01]  /*9e040*/  STL.64 [R1+0x90f8], R22 ;  /* 0x0090f81601007387 */ /* 0x0081e20000100a00 */
[----:B------:R-:W2:Y:S02]  /*9e050*/  LDL.LU R20, [R1+0x1930] ;  /* 0x0019300001147983 */ /* 0x000ea40000300800 */
[----:B------:R-:W2:Y:S01]  /*9e060*/  LDL.LU R21, [R1+0x1934] ;  /* 0x0019340001157983 */ /* 0x000ea20000300800 */
[----:B0-----:R-:W3:Y:S01]  /*9e070*/  LDL.LU R22, [R1+0x1938] ;  /* 0x0019380001167983 */ /* 0x001ee20000300800 */
[----:B------:R-:W3:Y:S03]  /*9e080*/  LDL.LU R23, [R1+0x193c] ;  /* 0x00193c0001177983 */ /* 0x000ee60000300800 */
[----:B---3--:R-:W-:Y:S01]  /*9e090*/  STL.64 [R1+0x9110], R22 ;  /* 0x0091101601007387 */ /* 0x008fe20000100a00 */
[----:B--2---:R0:W-:Y:S03]  /*9e0a0*/  STL.64 [R1+0x9108], R20 ;  /* 0x0091081401007387 */ /* 0x0041e60000100a00 */
[----:B0-----:R-:W2:Y:S01]  /*9e0b0*/  LDL.LU R20, [R1+0x1940] ;  /* 0x0019400001147983 */ /* 0x001ea20000300800 */
[----:B------:R-:W2:Y:S02]  /*9e0c0*/  LDL.LU R21, [R1+0x1944] ;  /* 0x0019440001157983 */ /* 0x000ea40000300800 */
[----:B------:R-:W2:Y:S02]  /*9e0d0*/  LDL.LU R22, [R1+0x1948] ;  /* 0x0019480001167983 */ /* 0x000ea40000300800 */
[----:B------:R-:W2:Y:S03]  /*9e0e0*/  LDL.LU R23, [R1+0x194c] ;  /* 0x00194c0001177983 */ /* 0x000ea60000300800 */
[----:B------:R-:W-:Y:S01]  /*9e0f0*/  STL.64 [R1+0x1760], R12 ;  /* 0x0017600c01007387 */ /* 0x000fe20000100a00 */
[----:B------:R0:W-:Y:S03]  /*9e100*/  STL.64 [R1+0x1768], R14 ;  /* 0x0017680e01007387 */ /* 0x0001e60000100a00 */
[----:B0-----:R-:W3:Y:S01]  /*9e110*/  LDL.LU.64 R14, [R1+0x9138] ;  /* 0x00913800010e7983 */ /* 0x001ee20000300a00 */
[----:B------:R-:W3:Y:S02]  /*9e120*/  LDL.LU.64 R12, [R1+0x9130] ;  /* 0x00913000010c7983 */ /* 0x000ee40000300a00 */
[----:B------:R0:W-:Y:S02]  /*9e130*/  STL.64 [R1+0x9018], R6 ;  /* 0x0090180601007387 */ /* 0x0001e40000100a00 */
[----:B------:R-:W4:Y:S01]  /*9e140*/  LDL.LU R4, [R1+0x1960] ;  /* 0x0019600001047983 */ /* 0x000f220000300800 */
[----:B------:R-:W4:Y:S04]  /*9e150*/  LDL.LU R5, [R1+0x1964] ;  /* 0x0019640001057983 */ /* 0x000f280000300800 */
[----:B0-----:R-:W4:Y:S01]  /*9e160*/  LDL.LU R6, [R1+0x1968] ;  /* 0x0019680001067983 */ /* 0x001f220000300800 */
[----:B------:R-:W4:Y:S02]  /*9e170*/  LDL.LU R7, [R1+0x196c] ;  /* 0x00196c0001077983 */ /* 0x000f240000300800 */
[C---:B----4-:R-:W-:Y:S11]  /*9e180*/  HMMA.16816.F32.BF16 R4, R24.reuse, R10, R4 ;  /* 0x0000000a1804723c */ /* 0x050ff60000041804 */
[----:B------:R-:W-:Y:S11]  /*9e190*/  @!UPT UIADD3 URZ, URZ, URZ, URZ ;  /* 0x0000003f3f3ff290 */ /* 0x000ff6000fffe03f */
[----:B------:R-:W-:Y:S01]  /*9e1a0*/  @!UPT UIADD3 URZ, URZ, URZ, URZ ;  /* 0x0000003f3f3ff290 */ /* 0x000fe2000fffe03f */
[----:B------:R-:W-:Y:S01]  /*9e1b0*/  STL.64 [R1+0x1770], R4 ;  /* 0x0017700401007387 */ /* 0x000fe20000100a00 */
[----:B------:R0:W-:Y:S02]  /*9e1c0*/  STL.64 [R1+0x1778], R6 ;  /* 0x0017780601007387 */ /* 0x0001e40000100a00 */
[----:B0-----:R-:W-:Y:S02]  /*9e1d0*/  IMAD.MOV.U32 R7, RZ, RZ, R10 ;  /* 0x000000ffff077224 */ /* 0x001fe400078e000a */
[----:B------:R-:W-:Y:S02]  /*9e1e0*/  IMAD.MOV.U32 R6, RZ, RZ, R11 ;  /* 0x000000ffff067224 */ /* 0x000fe400078e000b */
[----:B------:R-:W3:Y:S02]  /*9e1f0*/  LDL.LU.64 R10, [R1+0x9128] ;  /* 0x00912800010a7983 */ /* 0x000ee40000300a00 */
[C---:B---3--:R-:W-:Y:S01]  /*9e200*/  HMMA.16816.F32.BF16 R12, R24.reuse, R10, R12 ;  /* 0x0000000a180c723c */ /* 0x048fe2000004180c */
[----:B------:R-:W-:Y:S11]  /*9e210*/  IMAD.MOV.U32 R9, RZ, RZ, R11 ;  /* 0x000000ffff097224 */ /* 0x000ff600078e000b */
[----:B------:R-:W-:Y:S11]  /*9e220*/  @!UPT UIADD3 URZ, URZ, URZ, URZ ;  /* 0x0000003f3f3ff290 */ /* 0x000ff6000fffe03f */
[----:B------:R0:W-:Y:S01]  /*9e230*/  STL.64 [R1+0x1780], R12 ;  /* 0x0017800c01007387 */ /* 0x0001e20000100a00 */
[----:B------:R1:W-:Y:S02]  /*9e240*/  STL.64 [R1+0x1788], R14 ;  /* 0x0017880e01007387 */ /* 0x0003e40000100a00 */
[----:B0-----:R-:W-:Y:S01]  /*9e250*/  IMAD.MOV.U32 R12, RZ, RZ, R10 ;  /* 0x000000ffff0c7224 */ /* 0x001fe200078e000a */
[----:B-1----:R-:W3:Y:S01]  /*9e260*/  LDL.LU.64 R14, [R1+0x9120] ;  /* 0x00912000010e7983 */ /* 0x002ee20000300a00 */
[----:B------:R-:W4:Y:S01]  /*9e270*/  LDL.LU.64 R10, [R1+0x9118] ;  /* 0x00911800010a7983 */ /* 0x000f220000300a00 */
[C---:B--2---:R-:W-:Y:S01]  /*9e280*/  HMMA.16816.F32.BF16 R20, R24.reuse, R18, R20 ;  /* 0x000000121814723c */ /* 0x044fe20000041814 */
[----:B------:R-:W-:Y:S02]  /*9e290*/  IMAD.MOV.U32 R5, RZ, RZ, R18 ;  /* 0x000000ffff057224 */ /* 0x000fe400078e0012 */
[----:B------:R-:W-:Y:S01]  /*9e2a0*/  IMAD.MOV.U32 R4, RZ, RZ, R19 ;  /* 0x000000ffff047224 */ /* 0x000fe200078e0013 */
[----:B----4-:R-:W-:Y:S01]  /*9e2b0*/  STL.64 [R1+0x90f0], R10 ;  /* 0x0090f00a01007387 */ /* 0x010fe20000100a00 */
[----:B------:R0:W-:Y:S02]  /*9e2c0*/  STL [R1+0x90e8], R9 ;  /* 0x0090e80901007387 */ /* 0x0001e40000100800 */
[----:B------:R-:W2:Y:S01]  /*9e2d0*/  LDL.LU R8, [R1+0x1920] ;  /* 0x0019200001087983 */ /* 0x000ea20000300800 */
[----:B0-----:R-:W2:Y:S01]  /*9e2e0*/  LDL.LU R9, [R1+0x1924] ;  /* 0x0019240001097983 */ /* 0x001ea20000300800 */
[----:B------:R-:W2:Y:S02]  /*9e2f0*/  LDL.LU R10, [R1+0x1928] ;  /* 0x00192800010a7983 */ /* 0x000ea40000300800 */
[----:B------:R-:W2:Y:S02]  /*9e300*/  LDL.LU R11, [R1+0x192c] ;  /* 0x00192c00010b7983 */ /* 0x000ea40000300800 */
[----:B---3--:R-:W-:Y:S01]  /*9e310*/  STL.64 [R1+0x90d8], R14 ;  /* 0x0090d80e01007387 */ /* 0x008fe20000100a00 */
[----:B------:R0:W-:Y:S04]  /*9e320*/  STL [R1+0x90d0], R12 ;  /* 0x0090d00c01007387 */ /* 0x0001e80000100800 */
[----:B0-----:R-:W3:Y:S01]  /*9e330*/  LDL.LU R12, [R1+0x17c0] ;  /* 0x0017c000010c7983 */ /* 0x001ee20000300800 */
        /* <DEDUP_REMOVED lines=11> */
[----:B------:R-:W-:Y:S01]  /*9e3f0*/  STL.64 [R1+0x17a0], R20 ;  /* 0x0017a01401007387 */ /* 0x000fe20000100a00 */
[----:B------:R0:W-:Y:S03]  /*9e400*/  STL.64 [R1+0x17a8], R22 ;  /* 0x0017a81601007387 */ /* 0x0001e60000100a00 */
[----:B0-----:R-:W2:Y:S01]  /*9e410*/  LDL.LU.64 R22, [R1+0x90f8] ;  /* 0x0090f80001167983 */ /* 0x001ea20000300a00 */
[----:B------:R0:W-:Y:S02]  /*9e420*/  STL.64 [R1+0x8fe0], R18 ;  /* 0x008fe01201007387 */ /* 0x0001e40000100a00 */
[----:B------:R-:W4:Y:S02]  /*9e430*/  LDL.LU R16, [R1+0x17d0] ;  /* 0x0017d00001107983 */ /* 0x000f240000300800 */
[----:B------:R-:W4:Y:S01]  /*9e440*/  LDL.LU R17, [R1+0x17d4] ;  /* 0x0017d40001117983 */ /* 0x000f220000300800 */
[----:B0-----:R-:W4:Y:S01]  /*9e450*/  LDL.LU R18, [R1+0x17d8] ;  /* 0x0017d80001127983 */ /* 0x001f220000300800 */
[----:B------:R-:W4:Y:S01]  /*9e460*/  LDL.LU R19, [R1+0x17dc] ;  /* 0x0017dc0001137983 */ /* 0x000f220000300800 */
[----:B--2---:R-:W-:Y:S01]  /*9e470*/  HMMA.16816.F32.BF16 R8, R24, R22, R8 ;  /* 0x000000161808723c */ /* 0x004fe20000041808 */
[----:B------:R-:W-:-:S02]  /*9e480*/  IMAD.MOV.U32 R2, RZ, RZ, R22 ;  /* 0x000000ffff027224 */ /* 0x000fc400078e0016 */
[----:B------:R-:W-:Y:S11]  /*9e490*/  IMAD.MOV.U32 R0, RZ, RZ, R23 ;  /* 0x000000ffff007224 */ /* 0x000ff600078e0017 */
[----:B------:R-:W-:Y:S09]  /*9e4a0*/  @!UPT UIADD3 URZ, URZ, URZ, URZ ;  /* 0x0000003f3f3ff290 */ /* 0x000ff2000fffe03f */
[----:B------:R-:W-:Y:S01]  /*9e4b0*/  STL.64 [R1+0x17b0], R8 ;  /* 0x0017b00801007387 */ /* 0x000fe20000100a00 */
[----:B------:R0:W-:Y:S03]  /*9e4c0*/  STL.64 [R1+0x17b8], R10 ;  /* 0x0017b80a01007387 */ /* 0x0001e60000100a00 */
[----:B0-----:R-:W4:Y:S01]  /*9e4d0*/  LDL.LU.64 R10, [R1+0x90f0] ;  /* 0x0090f000010a7983 */ /* 0x001f220000300a00 */
[----:B------:R-:W2:Y:S02]  /*9e4e0*/  LDL.LU R9, [R1+0x90e8] ;  /* 0x0090e80001097983 */ /* 0x000ea40000300800 */
        /* <DEDUP_REMOVED lines=8> */
[----:B------:R-:W3:Y:S02]  /*9e570*/  LDL.LU R12, [R1+0x90d0] ;  /* 0x0090d000010c7983 */ /* 0x000ee40000300800 */
[----:B------:R-:W3:Y:S02]  /*9e580*/  LDL.LU.64 R22, [R1+0x90c8] ;  /* 0x0090c80001167983 */ /* 0x000ee40000300a00 */
[----:B------:R-:W3:Y:S01]  /*9e590*/  LDL.LU.64 R20, [R1+0x90c0] ;  /* 0x0090c00001147983 */ /* 0x000ee20000300a00 */
[C---:B----4-:R-:W-:Y:S11]  /*9e5a0*/  HMMA.16816.F32.BF16 R16, R24.reuse, R10, R16 ;  /* 0x0000000a1810723c */ /* 0x050ff60000041810 */
[----:B------:R-:W-:Y:S11]  /*9e5b0*/  @!UPT UIADD3 URZ, URZ, URZ, URZ ;  /* 0x0000003f3f3ff290 */ /* 0x000ff6000fffe03f */
[----:B------:R-:W-:Y:S01]  /*9e5c0*/  @!UPT UIADD3 URZ, URZ, URZ, URZ ;  /* 0x0000003f3f3ff290 */ /* 0x000fe2000fffe03f */
[----:B------:R-:W-:Y:S01]  /*9e5d0*/  STL.64 [R1+0x17d0], R16 ;  /* 0x0017d01001007387 */ /* 0x000fe20000100a00 */
[----:B------:R2:W-:Y:S02]  /*9e5e0*/  STL.64 [R1+0x17d8], R18 ;  /* 0x0017d81201007387 */ /* 0x0005e40000100a00 */
[----:B--2---:R-:W-:Y:S01]  /*9e5f0*/  IMAD.MOV.U32 R19, RZ, RZ, R9 ;  /* 0x000000ffff137224 */ /* 0x004fe200078e0009 */
[----:B---3--:R-:W-:Y:S01]  /*9e600*/  HMMA.16816.F32.BF16 R20, R24, R14, R20 ;  /* 0x0000000e1814723c */ /* 0x008fe20000041814 */
[----:B------:R-:W-:-:S05]  /*9e610*/  IMAD.MOV.U32 R18, RZ, RZ, R12 ;  /* 0x000000ffff127224 */ /* 0x000fca00078e000c */
[----:B------:R0:W-:Y:S01]  /*9e620*/  STL.64 [R1+0x8ff8], R18 ;  /* 0x008ff81201007387 */ /* 0x0001e20000100a00 */
[----:B------:R-:W2:Y:S02]  /*9e630*/  LDL.LU R16, [R1+0x17f0] ;  /* 0x0017f00001107983 */ /* 0x000ea40000300800 */
[----:B------:R-:W2:Y:S01]  /*9e640*/  LDL.LU R17, [R1+0x17f4] ;  /* 0x0017f40001117983 */ /* 0x000ea20000300800 */
[----:B0-----:R-:W2:Y:S01]  /*9e650*/  LDL.LU R18, [R1+0x17f8] ;  /* 0x0017f80001127983 */ /* 0x001ea20000300800 */
[----:B------:R-:W2:Y:S02]  /*9e660*/  LDL.LU R19, [R1+0x17fc] ;  /* 0x0017fc0001137983 */ /* 0x000ea40000300800 */
[----:B------:R-:W-:Y:S10]  /*9e670*/  STL.64 [R1+0x8fa0], R10 ;  /* 0x008fa00a01007387 */ /* 0x000ff40000100a00 */
[----:B------:R-:W-:Y:S01]  /*9e680*/  STL.64 [R1+0x17e0], R20 ;  /* 0x0017e01401007387 */ /* 0x000fe20000100a00 */
[----:B------:R0:W-:Y:S03]  /*9e690*/  STL.64 [R1+0x17e8], R22 ;  /* 0x0017e81601007387 */ /* 0x0001e60000100a00 */
[----:B0-----:R-:W2:Y:S01]  /*9e6a0*/  LDL.LU.64 R22, [R1+0x90b8] ;  /* 0x0090b80001167983 */ /* 0x001ea20000300a00 */
[----:B------:R-:W-:-:S02]  /*9e6b0*/  IMAD.MOV.U32 R10, RZ, RZ, R14 ;  /* 0x000000ffff0a7224 */ /* 0x000fc400078e000e */
[----:B------:R-:W-:Y:S02]  /*9e6c0*/  IMAD.MOV.U32 R9, RZ, RZ, R15 ;  /* 0x000000ffff097224 */ /* 0x000fe400078e000f */
[----:B------:R-:W3:Y:S01]  /*9e6d0*/  LDL.LU.64 R20, [R1+0x90b0] ;  /* 0x0090b00001147983 */ /* 0x000ee20000300a00 */
[----:B------:R-:W4:Y:S01]  /*9e6e0*/  LDL.LU.64 R14, [R1+0x90a8] ;  /* 0x0090a800010e7983 */ /* 0x000f220000300a00 */
[----:B------:R-:W3:Y:S02]  /*9e6f0*/  LDL.LU.64 R12, [R1+0x90a0] ;  /* 0x0090a000010c7983 */ /* 0x000ee40000300a00 */
[----:B------:R-:W-:Y:S02]  /*9e700*/  STL [R1+0x9090], R10 ;  /* 0x0090900a01007387 */ /* 0x000fe40000100800 */
[----:B------:R-:W-:Y:S01]  /*9e710*/  STL.64 [R1+0x9088], R8 ;  /* 0x0090880801007387 */ /* 0x000fe20000100a00 */
[----:B--2---:R-:W-:Y:S11]  /*9e720*/  HMMA.16816.F32.BF16 R16, R24, R22, R16 ;  /* 0x000000161810723c */ /* 0x004ff60000041810 */
[----:B------:R-:W-:Y:S11]  /*9e730*/  @!UPT UIADD3 URZ, URZ, URZ, URZ ;  /* 0x0000003f3f3ff290 */ /* 0x000ff6000fffe03f */
[----:B------:R-:W-:Y:S01]  /*9e740*/  @!UPT UIADD3 URZ, URZ, URZ, URZ ;  /* 0x0000003f3f3ff290 */ /* 0x000fe2000fffe03f */
[----:B------:R-:W-:Y:S01]  /*9e750*/  STL.64 [R1+0x17f0], R16 ;  /* 0x0017f01001007387 */ /* 0x000fe20000100a00 */
[----:B------:R0:W-:Y:S02]  /*9e760*/  STL.64 [R1+0x17f8], R18 ;  /* 0x0017f81201007387 */ /* 0x0001e40000100a00 */
[----:B0-----:R-:W-:Y:S02]  /*9e770*/  IMAD.MOV.U32 R18, RZ, RZ, R7 ;  /* 0x000000ffff127224 */ /* 0x001fe400078e0007 */
[----:B------:R-:W-:-:S05]  /*9e780*/  IMAD.MOV.U32 R19, RZ, RZ, R6 ;  /* 0x000000ffff137224 */ /* 0x000fca00078e0006 */
[----:B------:R0:W-:Y:S01]  /*9e790*/  STL.64 [R1+0x9010], R18 ;  /* 0x0090101201007387 */ /* 0x0001e20000100a00 */
[----:B------:R-:W2:Y:S02]  /*9e7a0*/  LDL.LU R16, [R1+0x18b0] ;  /* 0x0018b00001107983 */ /* 0x000ea40000300800 */
[----:B------:R-:W2:Y:S01]  /*9e7b0*/  LDL.LU R17, [R1+0x18b4] ;  /* 0x0018b40001117983 */ /* 0x000ea20000300800 */
[----:B0-----:R-:W2:Y:S01]  /*9e7c0*/  LDL.LU R18, [R1+0x18b8] ;  /* 0x0018b80001127983 */ /* 0x001ea20000300800 */
[----:B------:R-:W2:Y:S02]  /*9e7d0*/  LDL.LU R19, [R1+0x18bc] ;  /* 0x0018bc0001137983 */ /* 0x000ea40000300800 */
[----:B---3--:R-:W-:Y:S02]  /*9e7e0*/  IMAD.MOV.U32 R6, RZ, RZ, R21 ;  /* 0x000000ffff067224 */ /* 0x008fe400078e0015 */
[----:B------:R-:W-:Y:S01]  /*9e7f0*/  IMAD.MOV.U32 R7, RZ, RZ, R20 ;  /* 0x000000ffff077224 */ /* 0x000fe200078e0014 */
[----:B--2---:R-:W-:Y:S01]  /*9e800*/  STL.64 [R1+0x9028], R18 ;  /* 0x0090281201007387 */ /* 0x004fe20000100a00 */
[----:B------:R-:W-:Y:S03]  /*9e810*/  STL.64 [R1+0x9020], R16 ;  /* 0x0090201001007387 */ /* 0x000fe60000100a00 */
[----:B------:R-:W-:Y:S02]  /*9e820*/  STL.64 [R1+0x9038], R6 ;  /* 0x0090380601007387 */ /* 0x000fe40000100a00 */
[----:B------:R0:W-:Y:S02]  /*9e830*/  STL.64 [R1+0x9030], R4 ;  /* 0x0090300401007387 */ /* 0x0001e40000100a00 */
[----:B0-----:R-:W2:Y:S01]  /*9e840*/  LDL.LU R4, [R1+0x1870] ;  /* 0x0018700001047983 */ /* 0x001ea20000300800 */
[----:B------:R-:W2:Y:S02]  /*9e850*/  LDL.LU R5, [R1+0x1874] ;  /* 0x0018740001057983 */ /* 0x000ea40000300800 */
[----:B------:R-:W3:Y:S02]  /*9e860*/  LDL.LU R6, [R1+0x1878] ;  /* 0x0018780001067983 */ /* 0x000ee40000300800 */
[----:B------:R-:W3:Y:S02]  /*9e870*/  LDL.LU R7, [R1+0x187c] ;  /* 0x00187c0001077983 */ /* 0x000ee40000300800 */
[----:B------:R-:W-:-:S02]  /*9e880*/  IMAD.MOV.U32 R9, RZ, RZ, R26 ;  /* 0x000000ffff097224 */ /* 0x000fc400078e001a */
[----:B------:R-:W-:Y:S02]  /*9e890*/  IMAD.MOV.U32 R8, RZ, RZ, R27 ;  /* 0x000000ffff087224 */ /* 0x000fe400078e001b */
[----:B----4-:R-:W-:Y:S02]  /*9e8a0*/  IMAD.MOV.U32 R26, RZ, RZ, R15 ;  /* 0x000000ffff1a7224 */ /* 0x010fe400078e000f */
[----:B------:R-:W-:Y:S01]  /*9e8b0*/  IMAD.MOV.U32 R27, RZ, RZ, R14 ;  /* 0x000000ffff1b7224 */ /* 0x000fe200078e000e */
[----:B---3--:R-:W-:Y:S01]  /*9e8c0*/  STL.64 [R1+0x9050], R6 ;  /* 0x0090500601007387 */ /* 0x008fe20000100a00 */
[----:B--2---:R0:W-:Y:S03]  /*9e8d0*/  STL.64 [R1+0x9048], R4 ;  /* 0x0090480401007387 */ /* 0x0041e60000100a00 */
[----:B------:R1:W-:Y:S01]  /*9e8e0*/  STL.64 [R1+0x9058], R26 ;  /* 0x0090581a01007387 */ /* 0x0003e20000100a00 */
[----:B0-----:R-:W2:Y:S01]  /*9e8f0*/  LDL.LU R4, [R1+0x1850] ;  /* 0x0018500001047983 */ /* 0x001ea20000300800 */
[----:B------:R-:W2:Y:S02]  /*9e900*/  LDL.LU R5, [R1+0x1854] ;  /* 0x0018540001057983 */ /* 0x000ea40000300800 */
[----:B------:R-:W3:Y:S02]  /*9e910*/  LDL.LU R6, [R1+0x1858] ;  /* 0x0018580001067983 */ /* 0x000ee40000300800 */
[----:B------:R-:W3:Y:S02]  /*9e920*/  LDL.LU R7, [R1+0x185c] ;  /* 0x00185c0001077983 */ /* 0x000ee40000300800 */
[----:B-1----:R-:W-:-:S02]  /*9e930*/  IMAD.MOV.U32 R26, RZ, RZ, R13 ;  /* 0x000000ffff1a7224 */ /* 0x002fc400078e000d */
[----:B------:R-:W-:Y:S02]  /*9e940*/  IMAD.MOV.U32 R27, RZ, RZ, R12 ;  /* 0x000000ffff1b7224 */ /* 0x000fe400078e000c */
[----:B------:R-:W-:Y:S02]  /*9e950*/  IMAD.MOV.U32 R11, RZ, RZ, R24 ;  /* 0x000000ffff0b7224 */ /* 0x000fe400078e0018 */
[----:B------:R-:W-:Y:S02]  /*9e960*/  IMAD.MOV.U32 R10, RZ, RZ, R25 ;  /* 0x000000ffff0a7224 */ /* 0x000fe400078e0019 */
[----:B------:R-:W-:Y:S02]  /*9e970*/  IMAD.MOV.U32 R24, RZ, RZ, R11 ;  /* 0x000000ffff187224 */ /* 0x000fe400078e000b */
[----:B------:R-:W-:Y:S01]  /*9e980*/  IMAD.MOV.U32 R25, RZ, RZ, R10 ;  /* 0x000000ffff197224 */ /* 0x000fe200078e000a */
[----:B---3--:R-:W-:Y:S01]  /*9e990*/  STL.64 [R1+0x9068], R6 ;  /* 0x0090680601007387 */ /* 0x008fe20000100a00 */
[----:B--2---:R0:W-:Y:S02]  /*9e9a0*/  STL.64 [R1+0x9060], R4 ;  /* 0x0090600401007387 */ /* 0x0041e40000100a00 */
[----:B------:R-:W-:Y:S02]  /*9e9b0*/  STL.64 [R1+0x9070], R26 ;  /* 0x0090701a01007387 */ /* 0x000fe40000100a00 */
[----:B------:R-:W2:Y:S01]  /*9e9c0*/  LDL.LU R12, [R1+0x1810] ;  /* 0x00181000010c7983 */ /* 0x000ea20000300800 */
[----:B------:R-:W2:Y:S01]  /*9e9d0*/  LDL.LU R13, [R1+0x1814] ;  /* 0x00181400010d7983 */ /* 0x000ea20000300800 */
[----:B------:R-:W2:Y:S02]  /*9e9e0*/  LDL.LU R14, [R1+0x1818] ;  /* 0x00181800010e7983 */ /* 0x000ea40000300800 */
[----:B------:R-:W2:Y:S02]  /*9e9f0*/  LDL.LU R15, [R1+0x181c] ;  /* 0x00181c00010f7983 */ /* 0x000ea40000300800 */
[----:B------:R-:W2:Y:S01]  /*9ea00*/  LDL.64 R10, [R1+0x708] ;  /* 0x00070800010a7983 */ /* 0x000ea20000100a00 */
        /* <DEDUP_REMOVED lines=14> */
[----:B------:R0:W-:Y:S01]  /*9eaf0*/  STL.64 [R1+0x8f80], R22 ;  /* 0x008f801601007387 */ /* 0x0001e20000100a00 */
[----:B------:R-:W3:Y:S02]  /*9eb00*/  LDL.LU R20, [R1+0x1900] ;  /* 0x0019000001147983 */ /* 0x000ee40000300800 */
[----:B------:R-:W3:Y:S01]  /*9eb10*/  LDL.LU R21, [R1+0x1904] ;  /* 0x0019040001157983 */ /* 0x000ee20000300800 */
[----:B0-----:R-:W3:Y:S01]  /*9eb20*/  LDL.LU R22, [R1+0x1908] ;  /* 0x0019080001167983 */ /* 0x001ee20000300800 */
[----:B------:R-:W3:Y:S02]  /*9eb30*/  LDL.LU R23, [R1+0x190c] ;  /* 0x00190c0001177983 */ /* 0x000ee40000300800 */
[----:B------:R-:W-:-:S02]  /*9eb40*/  IMAD.MOV.U32 R26, RZ, RZ, R9 ;  /* 0x000000ffff1a7224 */ /* 0x000fc400078e0009 */
[----:B------:R-:W-:-:S07]  /*9eb50*/  IMAD.MOV.U32 R27, RZ, RZ, R8 ;  /* 0x000000ffff1b7224 */ /* 0x000fce00078e0008 */
        /* <DEDUP_REMOVED lines=17> */
[----:B------:R-:W2:Y:S02]  /*9ec70*/  LDL.LU R10, [R1+0x9090] ;  /* 0x00909000010a7983 */ /* 0x000ea40000300800 */
[----:B------:R-:W4:Y:S01]  /*9ec80*/  LDL.LU.64 R8, [R1+0x9088] ;  /* 0x0090880001087983 */ /* 0x000f220000300a00 */
[----:B---3--:R-:W-:Y:S01]  /*9ec90*/  HMMA.16816.F32.BF16 R24, R24, R14, R4 ;  /* 0x0000000e1818723c */ /* 0x008fe20000041804 */
[----:B--2---:R-:W-:Y:S01]  /*9eca0*/  STL.64 [R1+0x8fd8], R10 ;  /* 0x008fd80a01007387 */ /* 0x004fe20000100a00 */
[----:B----4-:R0:W-:Y:S03]  /*9ecb0*/  STL.64 [R1+0x8fd0], R8 ;  /* 0x008fd00801007387 */ /* 0x0101e60000100a00 */
[----:B0-----:R-:W2:Y:S01]  /*9ecc0*/  LDL.LU.64 R8, [R1+0x4f0] ;  /* 0x0004f00001087983 */ /* 0x001ea20000300a00 */
[----:B------:R-:W2:Y:S02]  /*9ecd0*/  LDL.LU.64 R10, [R1+0x4f8] ;  /* 0x0004f800010a7983 */ /* 0x000ea40000300a00 */
[----:B------:R-:W2:Y:S02]  /*9ece0*/  LDL.LU.64 R6, [R1+0x9080] ;  /* 0x0090800001067983 */ /* 0x000ea40000300a00 */
[----:B------:R-:W2:Y:S11]  /*9ecf0*/  LDL.LU.64 R4, [R1+0x9078] ;  /* 0x0090780001047983 */ /* 0x000eb60000300a00 */
[----:B------:R-:W-:Y:S02]  /*9ed00*/  @!UPT UIADD3 URZ, URZ, URZ, URZ ;  /* 0x0000003f3f3ff290 */ /* 0x000fe4000fffe03f */
        /* <DEDUP_REMOVED lines=24> */
[----:B------:R-:W3:Y:S02]  /*9ee90*/  LDL.LU.64 R4, [R1+0x9030] ;  /* 0x0090300001047983 */ /* 0x000ee40000300a00 */
[----:B------:R3:W-:Y:S02]  /*9eea0*/  STL.64 [R1+0x8f40], R26 ;  /* 0x008f401a01007387 */ /* 0x0007e40000100a00 */
[----:B---3--:R-:W-:Y:S02]  /*9eeb0*/  IMAD.MOV.U32 R26, RZ, RZ, R5 ;  /* 0x000000ffff1a7224 */ /* 0x008fe400078e0005 */
[----:B------:R-:W-:-:S02]  /*9eec0*/  IMAD.MOV.U32 R27, RZ, RZ, R4 ;  /* 0x000000ffff1b7224 */ /* 0x000fc400078e0004 */
[C---:B--2---:R-:W-:Y:S01]  /*9eed0*/  HMMA.16816.F32.BF16 R4, R8.reuse, R6, R16 ;  /* 0x000000060804723c */ /* 0x044fe20000041810 */
[----:B------:R-:W2:Y:S01]  /*9eee0*/  LDL.LU.64 R18, [R1+0x9028] ;  /* 0x0090280001127983 */ /* 0x000ea20000300a00 */
[----:B------:R-:W2:Y:S11]  /*9eef0*/  LDL.LU.64 R16, [R1+0x9020] ;  /* 0x0090200001107983 */ /* 0x000eb60000300a00 */
[----:B------:R-:W-:Y:S10]  /*9ef00*/  @!UPT UIADD3 URZ, URZ, URZ, URZ ;  /* 0x0000003f3f3ff290 */ /* 0x000ff4000fffe03f */
        /* <DEDUP_REMOVED lines=28> */
[C---:B---3--:R-:W-:Y:S01]  /*9f0d0*/  HMMA.16816.F32.BF16 R24, R8.reuse, R26, R4 ;  /* 0x0000001a0818723c */ /* 0x048fe20000041804 */
[----:B------:R-:W-:Y:S02]  /*9f0e0*/  IMAD.MOV.U32 R14, RZ, RZ, R10 ;  /* 0x000000ffff0e7224 */ /* 0x000fe400078e000a */
[----:B------:R-:W-:Y:S02]  /*9f0f0*/  IMAD.MOV.U32 R13, RZ, RZ, R11 ;  /* 0x000000ffff0d7224 */ /* 0x000fe400078e000b */
[----:B------:R-:W-:Y:S11]  /*9f100*/  IMAD.MOV.U32 R15, RZ, RZ, R9 ;  /* 0x000000ffff0f7224 */ /* 0x000ff600078e0009 */
[----:B------:R-:W-:Y:S07]  /*9f110*/  @!UPT UIADD3 URZ, URZ, URZ, URZ ;  /* 0x0000003f3f3ff290 */ /* 0x000fee000fffe03f */
[----:B------:R-:W-:Y:S01]  /*9f120*/  STL.64 [R1+0x1910], R24 ;  /* 0x0019101801007387 */ /* 0x000fe20000100a00 */
[----:B------:R-:W-:Y:S01]  /*9f130*/  STL.64 [R1+0x1918], R26 ;  /* 0x0019181a01007387 */ /* 0x000fe20000100a00 */
[----:B--2---:R-:W-:Y:S07]  /*9f140*/  HMMA.16816.F32.BF16 R4, R8, R18, R20 ;  /* 0x000000120804723c */ /* 0x004fee0000041814 */
[----:B------:R-:W-:Y:S11]  /*9f150*/  IMAD.MOV.U32 R20, RZ, RZ, R8 ;  /* 0x000000ffff147224 */ /* 0x000ff600078e0008 */
[----:B------:R-:W-:Y:S05]  /*9f160*/  @!UPT UIADD3 URZ, URZ, URZ, URZ ;  /* 0x0000003f3f3ff290 */ /* 0x000fea000fffe03f */
[----:B------:R-:W-:Y:S01]  /*9f170*/  STL.64 [R1+0x1930], R4 ;  /* 0x0019300401007387 */ /* 0x000fe20000100a00 */
[----:B------:R-:W-:Y:S02]  /*9f180*/  STL.64 [R1+0x1938], R6 ;  /* 0x0019380601007387 */ /* 0x000fe40000100a00 */
[----:B------:R-:W2:Y:S02]  /*9f190*/  LDL.LU.64 R10, [R1+0x8fd8] ;  /* 0x008fd800010a7983 */ /* 0x000ea40000300a00 */
[----:B------:R-:W3:Y:S01]  /*9f1a0*/  LDL.LU.64 R8, [R1+0x8fd0] ;  /* 0x008fd00001087983 */ /* 0x000ee20000300a00 */
[----:B------:R0:W-:Y:S01]  /*9f1b0*/  STL.64 [R1+0x8ed8], R18 ;  /* 0x008ed81201007387 */ /* 0x0001e20000100a00 */
[----:B------:R-:W4:Y:S02]  /*9f1c0*/  LDL.LU R16, [R1+0x1010] ;  /* 0x0010100001107983 */ /* 0x000f240000300800 */
[----:B------:R-:W4:Y:S01]  /*9f1d0*/  LDL.LU R17, [R1+0x1014] ;  /* 0x0010140001117983 */ /* 0x000f220000300800 */
[----:B0-----:R-:W2:Y:S01]  /*9f1e0*/  LDL.LU R18, [R1+0x1018] ;  /* 0x0010180001127983 */ /* 0x001ea20000300800 */
[----:B------:R-:W2:Y:S02]  /*9f1f0*/  LDL.LU R19, [R1+0x101c] ;  /* 0x00101c0001137983 */ /* 0x000ea40000300800 */
        /* <DEDUP_REMOVED lines=15> */
[----:B------:R1:W-:Y:S02]  /*9f2f0*/  STL.64 [R1+0x8f48], R24 ;  /* 0x008f481801007387 */ /* 0x0003e40000100a00 */
[----:B0-----:R-:W-:-:S02]  /*9f300*/  IMAD.MOV.U32 R26, RZ, RZ, R14 ;  /* 0x000000ffff1a7224 */ /* 0x001fc400078e000e */
[----:B-1----:R-:W-:Y:S02]  /*9f310*/  IMAD.MOV.U32 R25, RZ, RZ, R15 ;  /* 0x000000ffff197224 */ /* 0x002fe400078e000f */
[----:B------:R-:W-:Y:S02]  /*9f320*/  IMAD.MOV.U32 R14, RZ, RZ, R12 ;  /* 0x000000ffff0e7224 */ /* 0x000fe400078e000c */
[----:B------:R-:W-:Y:S02]  /*9f330*/  IMAD.MOV.U32 R15, RZ, RZ, R11 ;  /* 0x000000ffff0f7224 */ /* 0x000fe400078e000b */
[----:B------:R-:W-:-:S03]  /*9f340*/  IMAD.MOV.U32 R27, RZ, RZ, R13 ;  /* 0x000000ffff1b7224 */ /* 0x000fc600078e000d */
[----:B------:R0:W-:Y:S01]  /*9f350*/  STL.64 [R1+0x8f78], R14 ;  /* 0x008f780e01007387 */ /* 0x0001e20000100a00 */
[----:B------:R-:W2:Y:S02]  /*9f360*/  LDL.LU R12, [R1+0x1860] ;  /* 0x00186000010c7983 */ /* 0x000ea40000300800 */
[----:B------:R-:W2:Y:S01]  /*9f370*/  LDL.LU R13, [R1+0x1864] ;  /* 0x00186400010d7983 */ /* 0x000ea20000300800 */
[----:B0-----:R-:W2:Y:S01]  /*9f380*/  LDL.LU R14, [R1+0x1868] ;  /* 0x00186800010e7983 */ /* 0x001ea20000300800 */
[----:B------:R-:W2:Y:S02]  /*9f390*/  LDL.LU R15, [R1+0x186c] ;  /* 0x00186c00010f7983 */ /* 0x000ea40000300800 */
[----:B------:R-:W-:Y:S02]  /*9f3a0*/  IMAD.MOV.U32 R22, RZ, RZ, R10 ;  /* 0x000000ffff167224 */ /* 0x000fe400078e000a */
[----:B---3--:R-:W-:Y:S01]  /*9f3b0*/  IMAD.MOV.U32 R23, RZ, RZ, R9 ;  /* 0x000000ffff177224 */ /* 0x008fe200078e0009 */
[----:B--2---:R-:W-:Y:S01]  /*9f3c0*/  STL.64 [R1+0x8f90], R14 ;  /* 0x008f900e01007387 */ /* 0x004fe20000100a00 */
[----:B------:R0:W-:Y:S03]  /*9f3d0*/  STL.64 [R1+0x8f88], R12 ;  /* 0x008f880c01007387 */ /* 0x0001e60000100a00 */
[----:B------:R1:W-:Y:S01]  /*9f3e0*/  STL.64 [R1+0x8f98], R22 ;  /* 0x008f981601007387 */ /* 0x0003e20000100a00 */
[----:B0-----:R-:W2:Y:S01]  /*9f3f0*/  LDL.LU R12, [R1+0x1880] ;  /* 0x00188000010c7983 */ /* 0x001ea20000300800 */
[----:B------:R-:W2:Y:S02]  /*9f400*/  LDL.LU R13, [R1+0x1884] ;  /* 0x00188400010d7983 */ /* 0x000ea40000300800 */
[----:B------:R-:W3:Y:S02]  /*9f410*/  LDL.LU R14, [R1+0x1888] ;  /* 0x00188800010e7983 */ /* 0x000ee40000300800 */
[----:B------:R-:W3:Y:S02]  /*9f420*/  LDL.LU R15, [R1+0x188c] ;  /* 0x00188c00010f7983 */ /* 0x000ee40000300800 */
[----:B------:R-:W-:Y:S01]  /*9f430*/  IMAD.MOV.U32 R24, RZ, RZ, R20 ;  /* 0x000000ffff187224 */ /* 0x000fe200078e0014 */
[----:B---3--:R-:W-:Y:S01]  /*9f440*/  STL.64 [R1+0x8fb0], R14 ;  /* 0x008fb00e01007387 */ /* 0x008fe20000100a00 */
[----:B--2---:R0:W-:Y:S02]  /*9f450*/  STL.64 [R1+0x8fa8], R12 ;  /* 0x008fa80c01007387 */ /* 0x0041e40000100a00 */
[----:B------:R-:W2:Y:S02]  /*9f460*/  LDL.LU R20, [R1+0x18a0] ;  /* 0x0018a00001147983 */ /* 0x000ea40000300800 */
[----:B------:R-:W2:Y:S01]  /*9f470*/  LDL.LU R21, [R1+0x18a4] ;  /* 0x0018a40001157983 */ /* 0x000ea20000300800 */
[----:B-1----:R-:W3:Y:S01]  /*9f480*/  LDL.LU R22, [R1+0x18a8] ;  /* 0x0018a80001167983 */ /* 0x002ee20000300800 */
[----:B------:R-:W3:Y:S02]  /*9f490*/  LDL.LU R23, [R1+0x18ac] ;  /* 0x0018ac0001177983 */ /* 0x000ee40000300800 */
[----:B------:R-:W-:-:S02]  /*9f4a0*/  IMAD.MOV.U32 R10, RZ, RZ, R8 ;  /* 0x000000ffff0a7224 */ /* 0x000fc400078e0008 */
[----:B------:R-:W-:Y:S01]  /*9f4b0*/  IMAD.MOV.U32 R11, RZ, RZ, R3 ;  /* 0x000000ffff0b7224 */ /* 0x000fe200078e0003 */
[----:B---3--:R-:W-:Y:S01]  /*9f4c0*/  STL.64 [R1+0x8fc0], R22 ;  /* 0x008fc01601007387 */ /* 0x008fe20000100a00 */
[----:B--2---:R-:W-:Y:S03]  /*9f4d0*/  STL.64 [R1+0x8fb8], R20 ;  /* 0x008fb81401007387 */ /* 0x004fe60000100a00 */
[----:B------:R1:W-:Y:S02]  /*9f4e0*/  STL.64 [R1+0x8fc8], R10 ;  /* 0x008fc80a01007387 */ /* 0x0003e40000100a00 */
[----:B0-----:R-:W2:Y:S01]  /*9f4f0*/  LDL.LU R12, [R1+0x18c0] ;  /* 0x0018c000010c7983 */ /* 0x001ea20000300800 */
[----:B------:R-:W2:Y:S01]  /*9f500*/  LDL.LU R13, [R1+0x18c4] ;  /* 0x0018c400010d7983 */ /* 0x000ea20000300800 */
[----:B------:R-:W2:Y:S02]  /*9f510*/  LDL.LU R14, [R1+0x18c8] ;  /* 0x0018c800010e7983 */ /* 0x000ea40000300800 */
[----:B------:R-:W2:Y:S02]  /*9f520*/  LDL.LU R15, [R1+0x18cc] ;  /* 0x0018cc00010f7983 */ /* 0x000ea40000300800 */
[----:B------:R-:W3:Y:S01]  /*9f530*/  LDL.LU R8, [R1+0x18e0] ;  /* 0x0018e00001087983 */ /* 0x000ee20000300800 */
[----:B------:R-:W3:Y:S04]  /*9f540*/  LDL.LU R9, [R1+0x18e4] ;  /* 0x0018e40001097983 */ /* 0x000ee80000300800 */
[----:B-1----:R-:W3:Y:S01]  /*9f550*/  LDL.LU R10, [R1+0x18e8] ;  /* 0x0018e800010a7983 */ /* 0x002ee20000300800 */
[----:B------:R-:W3:Y:S02]  /*9f560*/  LDL.LU R11, [R1+0x18ec] ;  /* 0x0018ec00010b7983 */ /* 0x000ee40000300800 */
[----:B------:R0:W-:Y:S02]  /*9f570*/  STL.64 [R1+0x8f28], R6 ;  /* 0x008f280601007387 */ /* 0x0001e40000100a00 */
[----:B------:R-:W-:Y:S01]  /*9f580*/  STL.64 [R1+0x8f20], R4 ;  /* 0x008f200401007387 */ /* 0x000fe20000100a00 */
[----:B0-----:R-:W2:Y:S04]  /*9f590*/  LDL.64 R6, [R1+0x7d8] ;  /* 0x0007d80001067983 */ /* 0x001ea80000100a00 */
[----:B--2---:R0:W-:Y:S04]  /*9f5a0*/  STL.64 [R1+0x8f38], R6 ;  /* 0x008f380601007387 */ /* 0x0041e80000100a00 */
        /* <DEDUP_REMOVED lines=12> */
[----:B------:R-:W-:Y:S01]  /*9f670*/  STL.64 [R1+0x8ee8], R18 ;  /* 0x008ee81201007387 */ /* 0x000fe20000100a00 */
[----:B----4-:R0:W-:Y:S03]  /*9f680*/  STL.64 [R1+0x8ee0], R16 ;  /* 0x008ee01001007387 */ /* 0x0101e60000100a00 */
[----:B0-----:R-:W4:Y:S01]  /*9f690*/  LDL.LU R16, [R1+0x1030] ;  /* 0x0010300001107983 */ /* 0x001f220000300800 */
[----:B------:R-:W4:Y:S02]  /*9f6a0*/  LDL.LU R17, [R1+0x1034] ;  /* 0x0010340001117983 */ /* 0x000f240000300800 */
[----:B------:R-:W2:Y:S02]  /*9f6b0*/  LDL.LU R18, [R1+0x1038] ;  /* 0x0010380001127983 */ /* 0x000ea40000300800 */
[----:B------:R-:W2:Y:S02]  /*9f6c0*/  LDL.LU R19, [R1+0x103c] ;  /* 0x00103c0001137983 */ /* 0x000ea40000300800 */
[----:B------:R-:W-:Y:S01]  /*9f6d0*/  IMAD.MOV.U32 R22, RZ, RZ, R2 ;  /* 0x000000ffff167224 */ /* 0x000fe200078e0002 */
[----:B--2---:R0:W-:Y:S01]  /*9f6e0*/  STL.64 [R1+0x8ef8], R18 ;  /* 0x008ef81201007387 */ /* 0x0041e20000100a00 */
[----:B----4-:R1:W-:Y:S03]  /*9f6f0*/  STL.64 [R1+0x8ef0], R16 ;  /* 0x008ef01001007387 */ /* 0x0103e60000100a00 */
[----:B0-----:R-:W2:Y:S01]  /*9f700*/  LDL.64 R18, [R1+0x7b8] ;  /* 0x0007b80001127983 */ /* 0x001ea20000100a00 */
[----:B------:R-:W-:-:S07]  /*9f710*/  IMAD.MOV.U32 R23, RZ, RZ, R0 ;  /* 0x000000ffff177224 */ /* 0x000fce00078e0000 */
[C---:B---3--:R-:W-:Y:S01]  /*9f720*/  HMMA.16816.F32.BF16 R20, R24.reuse, R22, R8 ;  /* 0x000000161814723c */ /* 0x048fe20000041808 */
[----:B--2---:R0:W-:Y:S01]  /*9f730*/  STL.64 [R1+0x8f30], R18 ;  /* 0x008f301201007387 */ /* 0x0041e20000100a00 */
[----:B-1----:R-:W2:Y:S02]  /*9f740*/  LDL.LU R16, [R1+0x1090] ;  /* 0x0010900001107983 */ /* 0x002ea40000300800 */
[----:B------:R-:W2:Y:S01]  /*9f750*/  LDL.LU R17, [R1+0x1094] ;  /* 0x0010940001117983 */ /* 0x000ea20000300800 */
[----:B0-----:R-:W2:Y:S01]  /*9f760*/  LDL.LU R18, [R1+0x1098] ;  /* 0x0010980001127983 */ /* 0x001ea20000300800 */
[----:B------:R-:W2:Y:S02]  /*9f770*/  LDL.LU R19, [R1+0x109c] ;  /* 0x00109c0001137983 */ /* 0x000ea40000300800 */
[----:B------:R-:W3:Y:S11]  /*9f780*/  LDL.LU.64 R10, [R1+0x8fc8] ;  /* 0x008fc800010a7983 */ /* 0x000ef60000300a00 */
[----:B------:R-:W-:Y:S04]  /*9f790*/  @!UPT UIADD3 URZ, URZ, URZ, URZ ;  /* 0x0000003f3f3ff290 */ /* 0x000fe8000fffe03f */
[----:B------:R-:W-:Y:S01]  /*9f7a0*/  STL.64 [R1+0x1950], R20 ;  /* 0x0019501401007387 */ /* 0x000fe20000100a00 */
[----:B------:R0:W-:Y:S04]  /*9f7b0*/  STL.64 [R1+0x1958], R22 ;  /* 0x0019581601007387 */ /* 0x0001e80000100a00 */
[----:B0-----:R-:W4:Y:S01]  /*9f7c0*/  LDL.LU.64 R22, [R1+0x8fc0] ;  /* 0x008fc00001167983 */ /* 0x001f220000300a00 */
[----:B------:R-:W4:Y:S01]  /*9f7d0*/  LDL.LU.64 R20, [R1+0x8fb8] ;  /* 0x008fb80001147983 */ /* 0x000f220000300a00 */
[C---:B---3--:R-:W-:Y:S02]  /*9f7e0*/  HMMA.16816.F32.BF16 R8, R24.reuse, R10, R12 ;  /* 0x0000000a1808723c */ /* 0x048fe4000004180c */
[----:B------:R-:W3:Y:S01]  /*9f7f0*/  LDL.LU.64 R14, [R1+0x8fb0] ;  /* 0x008fb000010e7983 */ /* 0x000ee20000300a00 */
[----:B------:R-:W3:Y:S11]  /*9f800*/  LDL.LU.64 R12, [R1+0x8fa8] ;  /* 0x008fa800010c7983 */ /* 0x000ef60000300a00 */
[----:B------:R-:W-:Y:S09]  /*9f810*/  @!UPT UIADD3 URZ, URZ, URZ, URZ ;  /* 0x0000003f3f3ff290 */ /* 0x000ff2000fffe03f */
[----:B------:R-:W-:Y:S01]  /*9f820*/  STL.64 [R1+0x1970], R8 ;  /* 0x0019700801007387 */ /* 0x000fe20000100a00 */
[----:B------:R0:W-:Y:S03]  /*9f830*/  STL.64 [R1+0x1978], R10 ;  /* 0x0019780a01007387 */ /* 0x0001e60000100a00 */
[----:B0-----:R-:W4:Y:S02]  /*9f840*/  LDL.LU.64 R10, [R1+0x8fa0] ;  /* 0x008fa000010a7983 */ /* 0x001f240000300a00 */
[C---:B----4-:R-:W-:Y:S11]  /*9f850*/  HMMA.16816.F32.BF16 R20, R24.reuse, R10, R20 ;  /* 0x0000000a1814723c */ /* 0x050ff60000041814 */
[----:B------:R-:W-:Y:S11]  /*9f860*/  @!UPT UIADD3 URZ, URZ, URZ, URZ ;  /* 0x0000003f3f3ff290 */ /* 0x000ff6000fffe03f */
[----:B------:R-:W-:Y:S01]  /*9f870*/  @!UPT UIADD3 URZ, URZ, URZ, URZ ;  /* 0x0000003f3f3ff290 */ /* 0x000fe2000fffe03f */
[----:B------:R-:W-:Y:S01]  /*9f880*/  STL.64 [R1+0x1980], R20 ;  /* 0x0019801401007387 */ /* 0x000fe20000100a00 */
[----:B------:R0:W-:Y:S03]  /*9f890*/  STL.64 [R1+0x1988], R22 ;  /* 0x0019881601007387 */ /* 0x0001e60000100a00 */
[----:B0-----:R-:W3:Y:S01]  /*9f8a0*/  LDL.LU.64 R22, [R1+0x8f98] ;  /* 0x008f980001167983 */ /* 0x001ee20000300a00 */
[----:B------:R0:W-:Y:S02]  /*9f8b0*/  STL.64 [R1+0x8f00], R10 ;  /* 0x008f000a01007387 */ /* 0x0001e40000100a00 */
[----:B------:R-:W4:Y:S01]  /*9f8c0*/  LDL.64 R8, [R1+0x3a0] ;  /* 0x0003a00001087983 */ /* 0x000f220000100a00 */
[----:B0-----:R-:W4:Y:S01]  /*9f8d0*/  LDL.64 R10, [R1+0x3a8] ;  /* 0x0003a800010a7983 */ /* 0x001f220000100a00 */
[C---:B---3--:R-:W-:Y:S03]  /*9f8e0*/  HMMA.16816.F32.BF16 R20, R24.reuse, R22, R12 ;  /* 0x000000161814723c */ /* 0x048fe6000004180c */
[----:B------:R-:W3:Y:S01]  /*9f8f0*/  LDL.LU.64 R14, [R1+0x8f90] ;  /* 0x008f9000010e7983 */ /* 0x000ee20000300a00 */
[----:B------:R-:W3:Y:S11]  /*9f900*/  LDL.LU.64 R12, [R1+0x8f88] ;  /* 0x008f8800010c7983 */ /* 0x000ef60000300a00 */
[----:B------:R-:W-:Y:S08]  /*9f910*/  @!UPT UIADD3 URZ, URZ, URZ, URZ ;  /* 0x0000003f3f3ff290 */ /* 0x000ff0000fffe03f */
        /* <DEDUP_REMOVED lines=12> */
[----:B------:R-:W3:Y:S01]  /*9f9e0*/  LDL.LU.64 R6, [R1+0x8f70] ;  /* 0x008f700001067983 */ /* 0x000ee20000300a00 */
[----:B------:R-:W3:Y:S11]  /*9f9f0*/  LDL.LU.64 R4, [R1+0x8f68] ;  /* 0x008f680001047983 */ /* 0x000ef60000300a00 */
[----:B------:R-:W-:Y:S08]  /*9fa00*/  @!UPT UIADD3 URZ, URZ, URZ, URZ ;  /* 0x0000003f3f3ff290 */ /* 0x000ff0000fffe03f */
[----:B------:R-:W-:Y:S01]  /*9fa10*/  STL.64 [R1+0x1bb0], R12 ;  /* 0x001bb00c01007387 */ /* 0x000fe20000100a00 */
[----:B------:R0:W-:Y:S03]  /*9fa20*/  STL.64 [R1+0x1bb8], R14 ;  /* 0x001bb80e01007387 */ /* 0x0001e60000100a00 */
[----:B0-----:R-:W3:Y:S02]  /*9fa30*/  LDL.LU.64 R14, [R1+0x8f60] ;  /* 0x008f6000010e7983 */ /* 0x001ee40000300a00 */
[----:B---3--:R-:W-:Y:S02]  /*9fa40*/  HMMA.16816.F32.BF16 R24, R24, R14, R4 ;  /* 0x0000000e1818723c */ /* 0x008fe40000041804 */
[----:B------:R-:W4:Y:S11]  /*9fa50*/  LDL.LU.64 R6, [R1+0x8f58] ;  /* 0x008f580001067983 */ /* 0x000f360000300a00 */
[----:B------:R-:W-:Y:S10]  /*9fa60*/  @!UPT UIADD3 URZ, URZ, URZ, URZ ;  /* 0x0000003f3f3ff290 */ /* 0x000ff4000fffe03f */
[----:B------:R-:W-:Y:S01]  /*9fa70*/  STL.64 [R1+0x1ba0], R24 ;  /* 0x001ba01801007387 */ /* 0x000fe20000100a00 */
[----:B------:R0:W-:Y:S03]  /*9fa80*/  STL.64 [R1+0x1ba8], R26 ;  /* 0x001ba81a01007387 */ /* 0x0001e60000100a00 */
[----:B0-----:R-:W4:Y:S01]  /*9fa90*/  LDL.LU.64 R26, [R1+0x8f50] ;  /* 0x008f5000011a7983 */ /* 0x001f220000300a00 */
[----:B------:R-:W4:Y:S02]  /*9faa0*/  LDL.LU.64 R24, [R1+0x8f48] ;  /* 0x008f480001187983 */ /* 0x000f240000300a00 */
[----:B------:R-:W-:Y:S01]  /*9fab0*/  STL [R1+0x8e28], R15 ;  /* 0x008e280f01007387 */ /* 0x000fe20000100800 */
[C---:B----4-:R-:W-:Y:S11]  /*9fac0*/  HMMA.16816.F32.BF16 R24, R8.reuse, R6, R24 ;  /* 0x000000060818723c */ /* 0x050ff60000041818 */
        /* <DEDUP_REMOVED lines=25> */
[----:B------:R-:W-:Y:S02]  /*9fc60*/  IMAD.MOV.U32 R2, RZ, RZ, R10 ;  /* 0x000000ffff027224 */ /* 0x000fe400078e000a */
[----:B------:R-:W-:-:S02]  /*9fc70*/  IMAD.MOV.U32 R0, RZ, RZ, R11 ;  /* 0x000000ffff007224 */ /* 0x000fc400078e000b */
[----:B--2---:R-:W-:Y:S02]  /*9fc80*/  IMAD.MOV.U32 R27, RZ, RZ, R18 ;  /* 0x000000ffff1b7224 */ /* 0x004fe400078e0012 */
[----:B------:R-:W-:Y:S01]  /*9fc90*/  IMAD.MOV.U32 R26, RZ, RZ, R19 ;  /* 0x000000ffff1a7224 */ /* 0x000fe200078e0013 */
[----:B---3--:R-:W-:Y:S11]  /*9fca0*/  HMMA.16816.F32.BF16 R4, R8, R18, R4 ;  /* 0x000000120804723c */ /* 0x008ff60000041804 */
[----:B------:R-:W-:Y:S11]  /*9fcb0*/  @!UPT UIADD3 URZ, URZ, URZ, URZ ;  /* 0x0000003f3f3ff290 */ /* 0x000ff6000fffe03f */
[----:B------:R-:W-:Y:S01]  /*9fcc0*/  @!UPT UIADD3 URZ, URZ, URZ, URZ ;  /* 0x0000003f3f3ff290 */ /* 0x000fe2000fffe03f */
[----:B------:R-:W-:Y:S01]  /*9fcd0*/  STL.64 [R1+0x1b60], R4 ;  /* 0x001b600401007387 */ /* 0x000fe20000100a00 */
[----:B------:R0:W-:Y:S03]  /*9fce0*/  STL.64 [R1+0x1b68], R6 ;  /* 0x001b680601007387 */ /* 0x0001e60000100a00 */
[----:B0-----:R-:W2:Y:S01]  /*9fcf0*/  LDL.LU.64 R6, [R1+0x8f08] ;  /* 0x008f080001067983 */ /* 0x001ea20000300a00 */
[----:B------:R-:W3:Y:S02]  /*9fd00*/  LDL.LU.64 R10, [R1+0x8f00] ;  /* 0x008f0000010a7983 */ /* 0x000ee40000300a00 */
[----:B------:R-:W2:Y:S02]  /*9fd10*/  LDL.LU.64 R18, [R1+0x8ef8] ;  /* 0x008ef80001127983 */ /* 0x000ea40000300a00 */
[----:B------:R-:W2:Y:S02]  /*9fd20*/  LDL.LU.64 R16, [R1+0x8ef0] ;  /* 0x008ef00001107983 */ /* 0x000ea40000300a00 */
[----:B------:R-:W-:-:S02]  /*9fd30*/  IMAD.MOV.U32 R4, RZ, RZ, R8 ;  /* 0x000000ffff047224 */ /* 0x000fc400078e0008 */
[----:B------:R-:W-:Y:S01]  /*9fd40*/  IMAD.MOV.U32 R3, RZ, RZ, R9 ;  /* 0x000000ffff037224 */ /* 0x000fe200078e0009 */
[----:B------:R0:W-:Y:S01]  /*9fd50*/  STL.64 [R1+0x8e38], R26 ;  /* 0x008e381a01007387 */ /* 0x0001e20000100a00 */
[----:B------:R1:W-:Y:S02]  /*9fd60*/  STL.64 [R1+0x8e30], R24 ;  /* 0x008e301801007387 */ /* 0x0003e40000100a00 */
[----:B0-----:R-:W-:Y:S02]  /*9fd70*/  IMAD.MOV.U32 R26, RZ, RZ, R2 ;  /* 0x000000ffff1a7224 */ /* 0x001fe400078e0002 */
[----:B-1----:R-:W-:Y:S02]  /*9fd80*/  IMAD.MOV.U32 R24, RZ, RZ, R4 ;  /* 0x000000ffff187224 */ /* 0x002fe400078e0004 */
[----:B------:R-:W-:Y:S02]  /*9fd90*/  IMAD.MOV.U32 R25, RZ, RZ, R3 ;  /* 0x000000ffff197224 */ /* 0x000fe400078e0003 */
[----:B------:R-:W-:-:S07]  /*9fda0*/  IMAD.MOV.U32 R27, RZ, RZ, R0 ;  /* 0x000000ffff1b7224 */ /* 0x000fce00078e0000 */
        /* <DEDUP_REMOVED lines=8> */
[----:B------:R-:W-:Y:S01]  /*9fe30*/  IMAD.MOV.U32 R9, RZ, RZ, R23 ;  /* 0x000000ffff097224 */ /* 0x000fe200078e0017 */
[----:B0-----:R-:W4:Y:S01]  /*9fe40*/  LDL.64 R6, [R1+0x788] ;  /* 0x0007880001067983 */ /* 0x001f220000100a00 */
[----:B--2---:R-:W-:Y:S03]  /*9fe50*/  HMMA.16816.F32.BF16 R24, R24, R22, R16 ;  /* 0x000000161818723c */ /* 0x004fe60000041810 */
[----:B------:R-:W2:Y:S04]  /*9fe60*/  LDL.LU.64 R18, [R1+0x8ed8] ;  /* 0x008ed80001127983 */ /* 0x000ea80000300a00 */
[----:B------:R-:W-:Y:S11]  /*9fe70*/  IMAD.MOV.U32 R16, RZ, RZ, R22 ;  /* 0x000000ffff107224 */ /* 0x000ff600078e0016 */
[----:B------:R-:W-:Y:S05]  /*9fe80*/  @!UPT UIADD3 URZ, URZ, URZ, URZ ;  /* 0x0000003f3f3ff290 */ /* 0x000fea000fffe03f */
[----:B------:R-:W-:Y:S01]  /*9fe90*/  STL.64 [R1+0x1b40], R24 ;  /* 0x001b401801007387 */ /* 0x000fe20000100a00 */
[----:B------:R-:W-:Y:S02]  /*9fea0*/  STL.64 [R1+0x1b48], R26 ;  /* 0x001b481a01007387 */ /* 0x000fe40000100a00 */
[----:B------:R-:W2:Y:S02]  /*9feb0*/  LDL.LU R20, [R1+0xfe0] ;  /* 0x000fe00001147983 */ /* 0x000ea40000300800 */
[----:B------:R-:W2:Y:S01]  /*9fec0*/  LDL.LU R21, [R1+0xfe4] ;  /* 0x000fe40001157983 */ /* 0x000ea20000300800 */
[----:B------:R-:W2:Y:S01]  /*9fed0*/  LDL.LU R22, [R1+0xfe8] ;  /* 0x000fe80001167983 */ /* 0x000ea20000300800 */
[----:B------:R-:W2:Y:S02]  /*9fee0*/  LDL.LU R23, [R1+0xfec] ;  /* 0x000fec0001177983 */ /* 0x000ea40000300800 */
[----:B---3--:R-:W-:Y:S02]  /*9fef0*/  STL.64 [R1+0x8e88], R10 ;  /* 0x008e880a01007387 */ /* 0x008fe40000100a00 */
[----:B------:R0:W-:Y:S01]  /*9ff00*/  STL [R1+0x8e80], R9 ;  /* 0x008e800901007387 */ /* 0x0001e20000100800 */
[----:B------:R-:W3:Y:S04]  /*9ff10*/  LDL.LU R8, [R1+0xff0] ;  /* 0x000ff00001087983 */ /* 0x000ee80000300800 */
[----:B0-----:R-:W3:Y:S01]  /*9ff20*/  LDL.LU R9, [R1+0xff4] ;  /* 0x000ff40001097983 */ /* 0x001ee20000300800 */
[----:B------:R-:W3:Y:S02]  /*9ff30*/  LDL.LU R10, [R1+0xff8] ;  /* 0x000ff800010a7983 */ /* 0x000ee40000300800 */
[----:B------:R-:W3:Y:S02]  /*9ff40*/  LDL.LU R11, [R1+0xffc] ;  /* 0x000ffc00010b7983 */ /* 0x000ee40000300800 */
[----:B------:R-:W2:Y:S01]  /*9ff50*/  LDL.LU R24, [R1+0xf50] ;  /* 0x000f500001187983 */ /* 0x000ea20000300800 */
[----:B------:R-:W2:Y:S01]  /*9ff60*/  LDL.LU R25, [R1+0xf54] ;  /* 0x000f540001197983 */ /* 0x000ea20000300800 */
[----:B------:R-:W2:Y:S02]  /*9ff70*/  LDL.LU R26, [R1+0xf58] ;  /* 0x000f5800011a7983 */ /* 0x000ea40000300800 */
[----:B------:R-:W2:Y:S02]  /*9ff80*/  LDL.LU R27, [R1+0xf5c] ;  /* 0x000f5c00011b7983 */ /* 0x000ea40000300800 */
[----:B--2---:R-:W-:Y:S01]  /*9ff90*/  STL.64 [R1+0x8e48], R26 ;  /* 0x008e481a01007387 */ /* 0x004fe20000100a00 */
[----:B------:R0:W-:Y:S03]  /*9ffa0*/  STL.64 [R1+0x8e40], R24 ;  /* 0x008e401801007387 */ /* 0x0001e60000100a00 */
[----:B0-----:R-:W3:Y:S01]  /*9ffb0*/  LDL.LU.64 R24, [R1+0x3a0] ;  /* 0x0003a00001187983 */ /* 0x001ee20000300a00 */
[----:B------:R-:W3:Y:S02]  /*9ffc0*/  LDL.LU.64 R26, [R1+0x3a8] ;  /* 0x0003a800011a7983 */ /* 0x000ee40000300a00 */
[----:B----4-:R-:W-:-:S02]  /*9ffd0*/  IMAD.MOV.U32 R17, RZ, RZ, R7 ;  /* 0x000000ffff117224 */ /* 0x010fc400078e0007 */
[----:B------:R-:W-:Y:S01]  /*9ffe0*/  IMAD.MOV.U32 R15, RZ, RZ, R6 ;  /* 0x000000ffff0f7224 */ /* 0x000fe200078e0006 */
[C---:B---3--:R-:W-:Y:S11]  /*9fff0*/  HMMA.16816.F32.BF16 R8, R24.reuse, R6, R8 ;  /* 0x000000061808723c */ /* 0x048ff60000041808 */
[----:B------:R-:W-:Y:S11]  /*a0000*/  @!UPT UIADD3 URZ, URZ, URZ, URZ ;  /* 0x0000003f3f3ff290 */ /* 0x000ff6000fffe03f */
[----:B------:R-:W-:Y:S01]  /*a0010*/  @!UPT UIADD3 URZ, URZ, URZ, URZ ;  /* 0x0000003f3f3ff290 */ /* 0x000fe2000fffe03f */
[----:B------:R-:W-:Y:S01]  /*a0020*/  STL.64 [R1+0x1b30], R8 ;  /* 0x001b300801007387 */ /* 0x000fe20000100a00 */
[----:B------:R-:W-:Y:S02]  /*a0030*/  STL.64 [R1+0x1b38], R10 ;  /* 0x001b380a01007387 */ /* 0x000fe40000100a00 */
[----:B------:R0:W-:Y:S02]  /*a0040*/  STL.64 [R1+0x8ec8], R18 ;  /* 0x008ec81201007387 */ /* 0x0001e40000100a00 */
[----:B------:R-:W-:Y:S01]  /*a0050*/  STL.64 [R1+0x8ec0], R16 ;  /* 0x008ec01001007387 */ /* 0x000fe20000100a00 */
        /* <DEDUP_REMOVED lines=9> */
[----:B------:R-:W3:Y:S02]  /*a00f0*/  LDL.LU R6, [R1+0xfd8] ;  /* 0x000fd80001067983 */ /* 0x000ee40000300800 */
[----:B------:R-:W3:Y:S01]  /*a0100*/  LDL.LU R7, [R1+0xfdc] ;  /* 0x000fdc0001077983 */ /* 0x000ee20000300800 */
[----:B------:R0:W-:Y:S01]  /*a0110*/  STL.64 [R1+0x8e90], R14 ;  /* 0x008e900e01007387 */ /* 0x0001e20000100a00 */
[----:B------:R-:W4:Y:S02]  /*a0120*/  LDL.LU R12, [R1+0xfb0] ;  /* 0x000fb000010c7983 */ /* 0x000f240000300800 */
[----:B------:R-:W4:Y:S01]  /*a0130*/  LDL.LU R13, [R1+0xfb4] ;  /* 0x000fb400010d7983 */ /* 0x000f220000300800 */
[----:B0-----:R-:W3:Y:S01]  /*a0140*/  LDL.LU R14, [R1+0xfb8] ;  /* 0x000fb800010e7983 */ /* 0x001ee20000300800 */
[----:B------:R-:W3:Y:S01]  /*a0150*/  LDL.LU R15, [R1+0xfbc] ;  /* 0x000fbc00010f7983 */ /* 0x000ee20000300800 */
[C---:B--2---:R-:W-:Y:S02]  /*a0160*/  HMMA.16816.F32.BF16 R20, R24.reuse, R18, R20 ;  /* 0x000000121814723c */ /* 0x044fe40000041814 */
[----:B---3--:R0:W-:Y:S01]  /*a0170*/  STL.64 [R1+0x8ea0], R14 ;  /* 0x008ea00e01007387 */ /* 0x0081e20000100a00 */
[----:B----4-:R-:W-:Y:S02]  /*a0180*/  STL.64 [R1+0x8e98], R12 ;  /* 0x008e980c01007387 */ /* 0x010fe40000100a00 */
[----:B------:R-:W2:Y:S01]  /*a0190*/  LDL.64 R10, [R1+0x748] ;  /* 0x00074800010a7983 */ /* 0x000ea20000100a00 */
[----:B0-----:R-:W3:Y:S11]  /*a01a0*/  LDL.64 R14, [R1+0x758] ;  /* 0x00075800010e7983 */ /* 0x001ef60000100a00 */
[----:B------:R-:W-:Y:S06]  /*a01b0*/  @!UPT UIADD3 URZ, URZ, URZ, URZ ;  /* 0x0000003f3f3ff290 */ /* 0x000fec000fffe03f */
[----:B------:R-:W-:Y:S02]  /*a01c0*/  STL.64 [R1+0x1b20], R20 ;  /* 0x001b201401007387 */ /* 0x000fe40000100a00 */
[----:B------:R0:W-:Y:S02]  /*a01d0*/  STL.64 [R1+0x1b28], R22 ;  /* 0x001b281601007387 */ /* 0x0001e40000100a00 */
[----:B0-----:R-:W4:Y:S01]  /*a01e0*/  LDL.LU.64 R22, [R1+0x8ed0] ;  /* 0x008ed00001167983 */ /* 0x001f220000300a00 */
[----:B------:R-:W-:Y:S02]  /*a01f0*/  IMAD.MOV.U32 R21, RZ, RZ, R18 ;  /* 0x000000ffff157224 */ /* 0x000fe400078e0012 */
[----:B------:R-:W-:Y:S02]  /*a0200*/  IMAD.MOV.U32 R20, RZ, RZ, R19 ;  /* 0x000000ffff147224 */ /* 0x000fe400078e0013 */
[----:B------:R-:W2:Y:S01]  /*a0210*/  LDL.LU.64 R18, [R1+0x8ec8] ;  /* 0x008ec80001127983 */ /* 0x000ea20000300a00 */
[----:B------:R-:W2:Y:S03]  /*a0220*/  LDL.LU.64 R16, [R1+0x8ec0] ;  /* 0x008ec00001107983 */ /* 0x000ea60000300a00 */
[----:B----4-:R0:W-:Y:S01]  /*a0230*/  STL.64 [R1+0x8e60], R22 ;  /* 0x008e601601007387 */ /* 0x0101e20000100a00 */
[----:B------:R1:W-:Y:S03]  /*a0240*/  STL.64 [R1+0x8e58], R20 ;  /* 0x008e581401007387 */ /* 0x0003e60000100a00 */
[----:B0-----:R-:W4:Y:S01]  /*a0250*/  LDL.64 R22, [R1+0x728] ;  /* 0x0007280001167983 */ /* 0x001f220000100a00 */
[C---:B--2---:R-:W-:Y:S03]  /*a0260*/  HMMA.16816.F32.BF16 R4, R24.reuse, R18, R4 ;  /* 0x000000121804723c */ /* 0x044fe60000041804 */
[----:B----4-:R0:W-:Y:S01]  /*a0270*/  STL.64 [R1+0x8e78], R22 ;  /* 0x008e781601007387 */ /* 0x0101e20000100a00 */
[----:B-1----:R-:W2:Y:S02]  /*a0280*/  LDL.LU R20, [R1+0xf90] ;  /* 0x000f900001147983 */ /* 0x002ea40000300800 */
[----:B------:R-:W2:Y:S01]  /*a0290*/  LDL.LU R21, [R1+0xf94] ;  /* 0x000f940001157983 */ /* 0x000ea20000300800 */
[----:B0-----:R-:W2:Y:S01]  /*a02a0*/  LDL.LU R22, [R1+0xf98] ;  /* 0x000f980001167983 */ /* 0x001ea20000300800 */
[----:B------:R-:W2:Y:S11]  /*a02b0*/  LDL.LU R23, [R1+0xf9c] ;  /* 0x000f9c0001177983 */ /* 0x000eb60000300800 */
[----:B------:R-:W-:Y:S04]  /*a02c0*/  @!UPT UIADD3 URZ, URZ, URZ, URZ ;  /* 0x0000003f3f3ff290 */ /* 0x000fe8000fffe03f */
[----:B------:R-:W-:Y:S02]  /*a02d0*/  STL.64 [R1+0x1b10], R4 ;  /* 0x001b100401007387 */ /* 0x000fe40000100a00 */
[----:B------:R0:W-:Y:S02]  /*a02e0*/  STL.64 [R1+0x1b18], R6 ;  /* 0x001b180601007387 */ /* 0x0001e40000100a00 */
[----:B0-----:R-:W3:Y:S01]  /*a02f0*/  LDL.LU.64 R6, [R1+0x8eb8] ;  /* 0x008eb80001067983 */ /* 0x001ee20000300a00 */
[----:B------:R-:W3:Y:S02]  /*a0300*/  LDL.LU.64 R4, [R1+0x8eb0] ;  /* 0x008eb00001047983 */ /* 0x000ee40000300a00 */
[----:B------:R-:W-:Y:S02]  /*a0310*/  STL.64 [R1+0x8d68], R18 ;  /* 0x008d681201007387 */ /* 0x000fe40000100a00 */
[----:B------:R0:W-:Y:S02]  /*a0320*/  STL.64 [R1+0x8e50], R16 ;  /* 0x008e501001007387 */ /* 0x0001e40000100a00 */
        /* <DEDUP_REMOVED lines=20> */
[----:B---3--:R0:W-:Y:S01]  /*a0470*/  STL.64 [R1+0x8dc0], R6 ;  /* 0x008dc00601007387 */ /* 0x0081e20000100a00 */
[----:B------:R-:W-:Y:S03]  /*a0480*/  STL.64 [R1+0x8db8], R4 ;  /* 0x008db80401007387 */ /* 0x000fe60000100a00 */
[----:B0-----:R-:W3:Y:S11]  /*a0490*/  LDL.64 R6, [R1+0x708] ;  /* 0x0007080001067983 */ /* 0x001ef60000100a00 */
[----:B------:R-:W-:Y:S07]  /*a04a0*/  @!UPT UIADD3 URZ, URZ, URZ, URZ ;  /* 0x0000003f3f3ff290 */ /* 0x000fee000fffe03f */
[----:B------:R0:W-:Y:S01]  /*a04b0*/  STL.64 [R1+0x1af0], R12 ;  /* 0x001af00c01007387 */ /* 0x0001e20000100a00 */
[----:B------:R1:W-:Y:S02]  /*a04c0*/  STL.64 [R1+0x1af8], R14 ;  /* 0x001af80e01007387 */ /* 0x0003e40000100a00 */
[----:B0-----:R-:W-:Y:S01]  /*a04d0*/  IMAD.MOV.U32 R13, RZ, RZ, R10 ;  /* 0x000000ffff0d7224 */ /* 0x001fe200078e000a */
[----:B-1----:R-:W4:Y:S01]  /*a04e0*/  LDL.LU.64 R14, [R1+0x8e90] ;  /* 0x008e9000010e7983 */ /* 0x002f220000300a00 */
[----:B------:R-:W-:Y:S02]  /*a04f0*/  IMAD.MOV.U32 R12, RZ, RZ, R11 ;  /* 0x000000ffff0c7224 */ /* 0x000fe400078e000b */
[----:B------:R-:W2:Y:S02]  /*a0500*/  LDL.LU.64 R10, [R1+0x8e88] ;  /* 0x008e8800010a7983 */ /* 0x000ea40000300a00 */
[----:B------:R-:W3:Y:S01]  /*a0510*/  LDL.LU R9, [R1+0x8e80] ;  /* 0x008e800001097983 */ /* 0x000ee20000300800 */
[C---:B--2---:R-:W-:Y:S11]  /*a0520*/  HMMA.16816.F32.BF16 R20, R24.reuse, R10, R20 ;  /* 0x0000000a1814723c */ /* 0x044ff60000041814 */
[----:B------:R-:W-:Y:S11]  /*a0530*/  @!UPT UIADD3 URZ, URZ, URZ, URZ ;  /* 0x0000003f3f3ff290 */ /* 0x000ff6000fffe03f */
[----:B------:R-:W-:Y:S01]  /*a0540*/  @!UPT UIADD3 URZ, URZ, URZ, URZ ;  /* 0x0000003f3f3ff290 */ /* 0x000fe2000fffe03f */
        /* <DEDUP_REMOVED lines=12> */
[----:B------:R-:W3:Y:S02]  /*a0610*/  LDL.LU.64 R20, [R1+0x8e58] ;  /* 0x008e580001147983 */ /* 0x000ee40000300a00 */
[----:B------:R-:W-:-:S02]  /*a0620*/  IMAD.MOV.U32 R4, RZ, RZ, R26 ;  /* 0x000000ffff047224 */ /* 0x000fc400078e001a */
[----:B------:R-:W-:Y:S02]  /*a0630*/  IMAD.MOV.U32 R3, RZ, RZ, R27 ;  /* 0x000000ffff037224 */ /* 0x000fe400078e001b */
[----:B------:R-:W-:Y:S02]  /*a0640*/  IMAD.MOV.U32 R8, RZ, RZ, R24 ;  /* 0x000000ffff087224 */ /* 0x000fe400078e0018 */
[----:B------:R-:W-:Y:S01]  /*a0650*/  IMAD.MOV.U32 R5, RZ, RZ, R25 ;  /* 0x000000ffff057224 */ /* 0x000fe200078e0019 */
[----:B--2---:R-:W-:Y:S11]  /*a0660*/  HMMA.16816.F32.BF16 R16, R24, R22, R16 ;  /* 0x000000161810723c */ /* 0x004ff60000041810 */
[----:B------:R-:W-:Y:S11]  /*a0670*/  @!UPT UIADD3 URZ, URZ, URZ, URZ ;  /* 0x0000003f3f3ff290 */ /* 0x000ff6000fffe03f */
[----:B------:R-:W-:Y:S01]  /*a0680*/  @!UPT UIADD3 URZ, URZ, URZ, URZ ;  /* 0x0000003f3f3ff290 */ /* 0x000fe2000fffe03f */
[----:B------:R0:W-:Y:S01]  /*a0690*/  STL.64 [R1+0x1ac0], R16 ;  /* 0x001ac01001007387 */ /* 0x0001e20000100a00 */
[----:B------:R3:W-:Y:S03]  /*a06a0*/  STL.64 [R1+0x1ac8], R18 ;  /* 0x001ac81201007387 */ /* 0x0007e60000100a00 */
[----:B0-----:R-:W2:Y:S01]  /*a06b0*/  LDL.LU.64 R16, [R1+0x8e50] ;  /* 0x008e500001107983 */ /* 0x001ea20000300a00 */
[----:B---3--:R-:W-:Y:S02]  /*a06c0*/  IMAD.MOV.U32 R18, RZ, RZ, R21 ;  /* 0x000000ffff127224 */ /* 0x008fe400078e0015 */
[----:B------:R-:W-:Y:S02]  /*a06d0*/  IMAD.MOV.U32 R19, RZ, RZ, R20 ;  /* 0x000000ffff137224 */ /* 0x000fe400078e0014 */
[----:B------:R-:W3:Y:S01]  /*a06e0*/  LDL.LU.64 R26, [R1+0x8e48] ;  /* 0x008e4800011a7983 */ /* 0x000ee20000300a00 */
[----:B------:R-:W3:Y:S02]  /*a06f0*/  LDL.LU.64 R24, [R1+0x8e40] ;  /* 0x008e400001187983 */ /* 0x000ee40000300a00 */
[----:B------:R-:W-:Y:S02]  /*a0700*/  STL.64 [R1+0x8d80], R18 ;  /* 0x008d801201007387 */ /* 0x000fe40000100a00 */
[----:B------:R0:W-:Y:S02]  /*a0710*/  STL.64 [R1+0x8d38], R22 ;  /* 0x008d381601007387 */ /* 0x0001e40000100a00 */
[----:B------:R-:W2:Y:S01]  /*a0720*/  LDL.LU.64 R20, [R1+0x240] ;  /* 0x0002400001147983 */ /* 0x000ea20000300a00 */
[----:B0-----:R-:W2:Y:S01]  /*a0730*/  LDL.LU.64 R22, [R1+0x248] ;  /* 0x0002480001167983 */ /* 0x001ea20000300a00 */
[----:B----4-:R-:W-:-:S03]  /*a0740*/  IMAD.MOV.U32 R18, RZ, RZ, R15 ;  /* 0x000000ffff127224 */ /* 0x010fc600078e000f */
[----:B--2---:R0:W-:Y:S01]  /*a0750*/  STL.64 [R1+0x8e18], R22 ;  /* 0x008e181601007387 */ /* 0x0041e20000100a00 */
[----:B------:R1:W-:Y:S02]  /*a0760*/  STL.64 [R1+0x8e10], R20 ;  /* 0x008e101401007387 */ /* 0x0003e40000100a00 */
[----:B0-----:R-:W-:Y:S02]  /*a0770*/  IMAD.MOV.U32 R22, RZ, RZ, R4 ;  /* 0x000000ffff167224 */ /* 0x001fe400078e0004 */
[----:B-1----:R-:W-:Y:S02]  /*a0780*/  IMAD.MOV.U32 R20, RZ, RZ, R8 ;  /* 0x000000ffff147224 */ /* 0x002fe400078e0008 */
[----:B------:R-:W-:Y:S02]  /*a0790*/  IMAD.MOV.U32 R21, RZ, RZ, R5 ;  /* 0x000000ffff157224 */ /* 0x000fe400078e0005 */
[----:B------:R-:W-:-:S07]  /*a07a0*/  IMAD.MOV.U32 R23, RZ, RZ, R3 ;  /* 0x000000ffff177224 */ /* 0x000fce00078e0003 */
[----:B---3--:R-:W-:Y:S01]  /*a07b0*/  HMMA.16816.F32.BF16 R24, R20, R6, R24 ;  /* 0x000000061418723c */ /* 0x008fe20000041818 */
[----:B------:R-:W-:Y:S02]  /*a07c0*/  IMAD.MOV.U32 R19, RZ, RZ, R17 ;  /* 0x000000ffff137224 */ /* 0x000fe400078e0011 */
[----:B------:R-:W-:Y:S11]  /*a07d0*/  IMAD.MOV.U32 R8, RZ, RZ, R6 ;  /* 0x000000ffff087224 */ /* 0x000ff600078e0006 */
[----:B------:R-:W-:Y:S09]  /*a07e0*/  @!UPT UIADD3 URZ, URZ, URZ, URZ ;  /* 0x0000003f3f3ff290 */ /* 0x000ff2000fffe03f */
[----:B------:R-:W-:Y:S01]  /*a07f0*/  STL.64 [R1+0x1ab0], R24 ;  /* 0x001ab01801007387 */ /* 0x000fe20000100a00 */
[----:B------:R0:W-:Y:S03]  /*a0800*/  STL.64 [R1+0x1ab8], R26 ;  /* 0x001ab81a01007387 */ /* 0x0001e60000100a00 */
[----:B0-----:R-:W2:Y:S01]  /*a0810*/  LDL.LU.64 R26, [R1+0x8e38] ;  /* 0x008e3800011a7983 */ /* 0x001ea20000300a00 */
[----:B------:R-:W3:Y:S02]  /*a0820*/  LDL.LU.64 R24, [R1+0x8e30] ;  /* 0x008e300001187983 */ /* 0x000ee40000300a00 */
[----:B------:R-:W4:Y:S02]  /*a0830*/  LDL.LU R15, [R1+0x8e28] ;  /* 0x008e2800010f7983 */ /* 0x000f240000300800 */
[----:B------:R0:W-:Y:S02]  /*a0840*/  STL.64 [R1+0x8d98], R18 ;  /* 0x008d981201007387 */ /* 0x0001e40000100a00 */
[----:B0-----:R-:W-:-:S02]  /*a0850*/  IMAD.MOV.U32 R18, RZ, RZ, R16 ;  /* 0x000000ffff127224 */ /* 0x001fc400078e0010 */
[----:B------:R-:W-:-:S05]  /*a0860*/  IMAD.MOV.U32 R19, RZ, RZ, R9 ;  /* 0x000000ffff137224 */ /* 0x000fca00078e0009 */
[----:B------:R-:W-:Y:S01]  /*a0870*/  STL.64 [R1+0x8db0], R18 ;  /* 0x008db01201007387 */ /* 0x000fe20000100a00 */
[----:B------:R-:W-:Y:S02]  /*a0880*/  STL.64 [R1+0x8d60], R10 ;  /* 0x008d600a01007387 */ /* 0x000fe40000100a00 */
[----:B------:R0:W-:Y:S02]  /*a0890*/  STL [R1+0x8d58], R8 ;  /* 0x008d580801007387 */ /* 0x0001e40000100800 */
[----:B0-----:R-:W3:Y:S01]  /*a08a0*/  LDL.LU R8, [R1+0xbb0] ;  /* 0x000bb00001087983 */ /* 0x001ee20000300800 */
[----:B------:R-:W3:Y:S02]  /*a08b0*/  LDL.LU R9, [R1+0xbb4] ;  /* 0x000bb40001097983 */ /* 0x000ee40000300800 */
[----:B------:R-:W3:Y:S02]  /*a08c0*/  LDL.LU R10, [R1+0xbb8] ;  /* 0x000bb800010a7983 */ /* 0x000ee40000300800 */
[----:B------:R-:W3:Y:S01]  /*a08d0*/  LDL.LU R11, [R1+0xbbc] ;  /* 0x000bbc00010b7983 */ /* 0x000ee20000300800 */
[----:B------:R-:W3:Y:S01]  /*a08e0*/  LDL.LU R16, [R1+0xc00] ;  /* 0x000c000001107983 */ /* 0x000ee20000300800 */
[----:B------:R-:W3:Y:S02]  /*a08f0*/  LDL.LU R17, [R1+0xc04] ;  /* 0x000c040001117983 */ /* 0x000ee40000300800 */
[----:B------:R-:W3:Y:S02]  /*a0900*/  LDL.LU R18, [R1+0xc08] ;  /* 0x000c080001127983 */ /* 0x000ee40000300800 */
[----:B------:R-:W3:Y:S02]  /*a0910*/  LDL.LU R19, [R1+0xc0c] ;  /* 0x000c0c0001137983 */ /* 0x000ee40000300800 */
[----:B------:R-:W-:-:S02]  /*a0920*/  IMAD.MOV.U32 R3, RZ, RZ, R7 ;  /* 0x000000ffff037224 */ /* 0x000fc400078e0007 */
[----:B--2---:R-:W-:Y:S02]  /*a0930*/  IMAD.MOV.U32 R6, RZ, RZ, R27 ;  /* 0x000000ffff067224 */ /* 0x004fe400078e001b */
[----:B------:R-:W-:Y:S02]  /*a0940*/  IMAD.MOV.U32 R7, RZ, RZ, R26 ;  /* 0x000000ffff077224 */ /* 0x000fe400078e001a */
[----:B------:R-:W-:Y:S02]  /*a0950*/  IMAD.MOV.U32 R26, RZ, RZ, R29 ;  /* 0x000000ffff1a7224 */ /* 0x000fe400078e001d */
[----:B------:R-:W-:Y:S01]  /*a0960*/  IMAD.MOV.U32 R27, RZ, RZ, R28 ;  /* 0x000000ffff1b7224 */ /* 0x000fe200078e001c */
[----:B---3--:R-:W-:Y:S01]  /*a0970*/  STL.64 [R1+0x8dd0], R18 ;  /* 0x008dd01201007387 */ /* 0x008fe20000100a00 */
[----:B------:R-:W-:Y:S03]  /*a0980*/  STL.64 [R1+0x8dc8], R16 ;  /* 0x008dc81001007387 */ /* 0x000fe60000100a00 */
[----:B------:R-:W-:Y:S02]  /*a0990*/  STL.64 [R1+0x8df8], R26 ;  /* 0x008df81a01007387 */ /* 0x000fe40000100a00 */
[----:B------:R0:W-:Y:S01]  /*a09a0*/  STL.64 [R1+0x8dd8], R6 ;  /* 0x008dd80601007387 */ /* 0x0001e20000100a00 */
[----:B------:R-:W2:Y:S01]  /*a09b0*/  LDL.LU R4, [R1+0xc30] ;  /* 0x000c300001047983 */ /* 0x000ea20000300800 */
[----:B------:R-:W2:Y:S03]  /*a09c0*/  LDL.LU R5, [R1+0xc34] ;  /* 0x000c340001057983 */ /* 0x000ea60000300800 */
[----:B0-----:R-:W3:Y:S01]  /*a09d0*/  LDL.LU R6, [R1+0xc38] ;  /* 0x000c380001067983 */ /* 0x001ee20000300800 */
[----:B------:R-:W3:Y:S02]  /*a09e0*/  LDL.LU R7, [R1+0xc3c] ;  /* 0x000c3c0001077983 */ /* 0x000ee40000300800 */
[----:B------:R-:W-:-:S02]  /*a09f0*/  IMAD.MOV.U32 R26, RZ, RZ, R25 ;  /* 0x000000ffff1a7224 */ /* 0x000fc400078e0019 */
[----:B------:R-:W-:-:S05]  /*a0a00*/  IMAD.MOV.U32 R27, RZ, RZ, R24 ;  /* 0x000000ffff1b7224 */ /* 0x000fca00078e0018 */
[----:B------:R0:W-:Y:S01]  /*a0a10*/  STL.64 [R1+0x8e20], R26 ;  /* 0x008e201a01007387 */ /* 0x0001e20000100a00 */
[----:B------:R-:W4:Y:S02]  /*a0a20*/  LDL.LU R24, [R1+0xf30] ;  /* 0x000f300001187983 */ /* 0x000f240000300800 */
[----:B------:R-:W4:Y:S01]  /*a0a30*/  LDL.LU R25, [R1+0xf34] ;  /* 0x000f340001197983 */ /* 0x000f220000300800 */
[----:B0-----:R-:W4:Y:S01]  /*a0a40*/  LDL.LU R26, [R1+0xf38] ;  /* 0x000f3800011a7983 */ /* 0x001f220000300800 */
[----:B------:R-:W4:Y:S03]  /*a0a50*/  LDL.LU R27, [R1+0xf3c] ;  /* 0x000f3c00011b7983 */ /* 0x000f260000300800 */
        /* <DEDUP_REMOVED lines=35> */
[----:B------:R-:W4:Y:S01]  /*a0c90*/  LDL.LU.64 R26, [R1+0x8e20] ;  /* 0x008e2000011a7983 */ /* 0x000f220000300a00 */
[----:B------:R-:W-:Y:S02]  /*a0ca0*/  STL.64 [R1+0x1a90], R20 ;  /* 0x001a901401007387 */ /* 0x000fe40000100a00 */
[----:B------:R0:W-:Y:S02]  /*a0cb0*/  STL.64 [R1+0x1a98], R22 ;  /* 0x001a981601007387 */ /* 0x0001e40000100a00 */
[----:B0-----:R-:W4:Y:S01]  /*a0cc0*/  LDL.LU.64 R22, [R1+0x8e18] ;  /* 0x008e180001167983 */ /* 0x001f220000300a00 */
[----:B------:R-:W4:Y:S02]  /*a0cd0*/  LDL.LU.64 R20, [R1+0x8e10] ;  /* 0x008e100001147983 */ /* 0x000f240000300a00 */
[----:B------:R-:W-:Y:S01]  /*a0ce0*/  STL.64 [R1+0x8d18], R14 ;  /* 0x008d180e01007387 */ /* 0x000fe20000100a00 */
        /* <DEDUP_REMOVED lines=25> */
[C---:B---3--:R-:W-:Y:S02]  /*a0e80*/  HMMA.16816.F32.BF16 R4, R20.reuse, R6, R16 ;  /* 0x000000061404723c */ /* 0x048fe40000041810 */
[----:B------:R-:W3:Y:S01]  /*a0e90*/  LDL.LU.64 R18, [R1+0x8dd0] ;  /* 0x008dd00001127983 */ /* 0x000ee20000300a00 */
[----:B------:R-:W3:Y:S11]  /*a0ea0*/  LDL.LU.64 R16, [R1+0x8dc8] ;  /* 0x008dc80001107983 */ /* 0x000ef60000300a00 */
[----:B------:R-:W-:Y:S09]  /*a0eb0*/  @!UPT UIADD3 URZ, URZ, URZ, URZ ;  /* 0x0000003f3f3ff290 */ /* 0x000ff2000fffe03f */
[----:B------:R-:W-:Y:S01]  /*a0ec0*/  STL.64 [R1+0x1a50], R4 ;  /* 0x001a500401007387 */ /* 0x000fe20000100a00 */
[----:B------:R0:W-:Y:S03]  /*a0ed0*/  STL.64 [R1+0x1a58], R6 ;  /* 0x001a580601007387 */ /* 0x0001e60000100a00 */
[----:B0-----:R-:W3:Y:S01]  /*a0ee0*/  LDL.LU.64 R6, [R1+0x8dc0] ;  /* 0x008dc00001067983 */ /* 0x001ee20000300a00 */
[----:B------:R-:W2:Y:S01]  /*a0ef0*/  LDL.LU.64 R4, [R1+0x8db8] ;  /* 0x008db80001047983 */ /* 0x000ea20000300a00 */
        /* <DEDUP_REMOVED lines=30> */
[----:B------:R-:W3:Y:S11]  /*a10e0*/  LDL.LU R8, [R1+0x8d58] ;  /* 0x008d580001087983 */ /* 0x000ef60000300800 */
[----:B------:R-:W-:Y:S09]  /*a10f0*/  @!UPT UIADD3 URZ, URZ, URZ, URZ ;  /* 0x0000003f3f3ff290 */ /* 0x000ff2000fffe03f */
[----:B------:R0:W-:Y:S01]  /*a1100*/  STL.64 [R1+0x1a00], R16 ;  /* 0x001a001001007387 */ /* 0x0001e20000100a00 */
[----:B------:R1:W-:Y:S03]  /*a1110*/  STL.64 [R1+0x1a08], R18 ;  /* 0x001a081201007387 */ /* 0x0003e60000100a00 */
[----:B0-----:R-:W2:Y:S04]  /*a1120*/  LDL.LU R16, [R1+0x490] ;  /* 0x0004900001107983 */ /* 0x001ea80000300800 */
[----:B--2---:R0:W-:Y:S01]  /*a1130*/  STL [R1+0x8bd8], R16 ;  /* 0x008bd81001007387 */ /* 0x0041e20000100800 */
[----:B------:R-:W2:Y:S03]  /*a1140*/  LDL.LU R17, [R1+0x494] ;  /* 0x0004940001117983 */ /* 0x000ea60000300800 */
[----:B--2---:R2:W-:Y:S01]  /*a1150*/  STL [R1+0x8bdc], R17 ;  /* 0x008bdc1101007387 */ /* 0x0045e20000100800 */
[----:B-1----:R-:W2:Y:S03]  /*a1160*/  LDL.LU R18, [R1+0x498] ;  /* 0x0004980001127983 */ /* 0x002ea60000300800 */
[----:B--2---:R1:W-:Y:S01]  /*a1170*/  STL [R1+0x8be0], R18 ;  /* 0x008be01201007387 */ /* 0x0043e20000100800 */
[----:B------:R-:W2:Y:S02]  /*a1180*/  LDL.LU R19, [R1+0x49c] ;  /* 0x00049c0001137983 */ /* 0x000ea40000300800 */
[----:B------:R-:W-:-:S02]  /*a1190*/  IMAD.MOV.U32 R6, RZ, RZ, R5 ;  /* 0x000000ffff067224 */ /* 0x000fc400078e0005 */
[----:B------:R-:W-:Y:S01]  /*a11a0*/  IMAD.MOV.U32 R7, RZ, RZ, R4 ;  /* 0x000000ffff077224 */ /* 0x000fe200078e0004 */
[----:B--2---:R2:W-:Y:S01]  /*a11b0*/  STL [R1+0x8c78], R19 ;  /* 0x008c781301007387 */ /* 0x0045e20000100800 */
[----:B0-----:R-:W3:Y:S02]  /*a11c0*/  LDL.LU R16, [R1+0xba0] ;  /* 0x000ba00001107983 */ /* 0x001ee40000300800 */
[----:B------:R-:W3:Y:S02]  /*a11d0*/  LDL.LU R17, [R1+0xba4] ;  /* 0x000ba40001117983 */ /* 0x000ee40000300800 */
[----:B-1----:R-:W3:Y:S01]  /*a11e0*/  LDL.LU R18, [R1+0xba8] ;  /* 0x000ba80001127983 */ /* 0x002ee20000300800 */
[----:B--2---:R-:W3:Y:S01]  /*a11f0*/  LDL.LU R19, [R1+0xbac] ;  /* 0x000bac0001137983 */ /* 0x004ee20000300800 */
[----:B------:R-:W-:Y:S02]  /*a1200*/  IMAD.MOV.U32 R14, RZ, RZ, R13 ;  /* 0x000000ffff0e7224 */ /* 0x000fe400078e000d */
[----:B------:R-:W-:Y:S01]  /*a1210*/  IMAD.MOV.U32 R15, RZ, RZ, R12 ;  /* 0x000000ffff0f7224 */ /* 0x000fe200078e000c */
[C---:B---3--:R-:W-:Y:S08]  /*a1220*/  HMMA.16816.F32.BF16 R16, R20.reuse, R6, R16 ;  /* 0x000000061410723c */ /* 0x048ff00000041810 */
[----:B----4-:R-:W-:Y:S11]  /*a1230*/  HMMA.16816.F32.BF16 R4, R20, R14, R24 ;  /* 0x0000000e1404723c */ /* 0x010ff60000041818 */
[----:B------:R-:W-:Y:S04]  /*a1240*/  @!UPT UIADD3 URZ, URZ, URZ, URZ ;  /* 0x0000003f3f3ff290 */ /* 0x000fe8000fffe03f */
[----:B------:R-:W-:Y:S01]  /*a1250*/  STL.64 [R1+0x19f0], R16 ;  /* 0x0019f01001007387 */ /* 0x000fe20000100a00 */
[----:B------:R-:W-:Y:S07]  /*a1260*/  STL.64 [R1+0x19f8], R18 ;  /* 0x0019f81201007387 */ /* 0x000fee0000100a00 */
[----:B------:R0:W-:Y:S02]  /*a1270*/  STL.64 [R1+0x19e0], R4 ;  /* 0x0019e00401007387 */ /* 0x0001e40000100a00 */
[----:B------:R1:W-:Y:S01]  /*a1280*/  STL.64 [R1+0x19e8], R6 ;  /* 0x0019e80601007387 */ /* 0x0003e20000100a00 */
[----:B0-----:R-:W2:Y:S01]  /*a1290*/  LDL.LU R4, [R1+0xb20] ;  /* 0x000b200001047983 */ /* 0x001ea20000300800 */
[----:B------:R-:W2:Y:S02]  /*a12a0*/  LDL.LU R5, [R1+0xb24] ;  /* 0x000b240001057983 */ /* 0x000ea40000300800 */
[----:B-1----:R-:W3:Y:S02]  /*a12b0*/  LDL.LU R6, [R1+0xb28] ;  /* 0x000b280001067983 */ /* 0x002ee40000300800 */
[----:B------:R-:W3:Y:S02]  /*a12c0*/  LDL.LU R7, [R1+0xb2c] ;  /* 0x000b2c0001077983 */ /* 0x000ee40000300800 */
[----:B------:R-:W-:-:S02]  /*a12d0*/  IMAD.MOV.U32 R14, RZ, RZ, R20 ;  /* 0x000000ffff0e7224 */ /* 0x000fc400078e0014 */
[----:B------:R-:W-:Y:S01]  /*a12e0*/  IMAD.MOV.U32 R12, RZ, RZ, R22 ;  /* 0x000000ffff0c7224 */ /* 0x000fe200078e0016 */
[----:B---3--:R0:W-:Y:S01]  /*a12f0*/  STL.64 [R1+0x8ce8], R6 ;  /* 0x008ce80601007387 */ /* 0x0081e20000100a00 */
[----:B--2---:R1:W-:Y:S03]  /*a1300*/  STL.64 [R1+0x8ce0], R4 ;  /* 0x008ce00401007387 */ /* 0x0043e60000100a00 */
[----:B0-----:R-:W2:Y:S01]  /*a1310*/  LDL.64 R6, [R1+0x7e8] ;  /* 0x0007e80001067983 */ /* 0x001ea20000100a00 */
[----:B-1----:R-:W-:Y:S02]  /*a1320*/  IMAD.MOV.U32 R4, RZ, RZ, R14 ;  /* 0x000000ffff047224 */ /* 0x002fe400078e000e */
[----:B------:R-:W-:Y:S02]  /*a1330*/  IMAD.MOV.U32 R14, RZ, RZ, R8 ;  /* 0x000000ffff0e7224 */ /* 0x000fe400078e0008 */
[----:B------:R-:W-:-:S02]  /*a1340*/  IMAD.MOV.U32 R15, RZ, RZ, R3 ;  /* 0x000000ffff0f7224 */ /* 0x000fc400078e0003 */
[----:B------:R-:W-:-:S04]  /*a1350*/  IMAD.MOV.U32 R13, RZ, RZ, R21 ;  /* 0x000000ffff0d7224 */ /* 0x000fc800078e0015 */
[----:B------:R-:W-:Y:S01]  /*a1360*/  IMAD.MOV.U32 R5, RZ, RZ, R13 ;  /* 0x000000ffff057224 */ /* 0x000fe200078e000d */
[----:B--2---:R0:W-:Y:S01]  /*a1370*/  STL.64 [R1+0x8cf8], R6 ;  /* 0x008cf80601007387 */ /* 0x0041e20000100a00 */
[----:B------:R1:W-:Y:S02]  /*a1380*/  STL.64 [R1+0x8d30], R14 ;  /* 0x008d300e01007387 */ /* 0x0003e40000100a00 */
[----:B0-----:R-:W-:Y:S02]  /*a1390*/  IMAD.MOV.U32 R6, RZ, RZ, R12 ;  /* 0x000000ffff067224 */ /* 0x001fe400078e000c */
[----:B------:R-:W2:Y:S01]  /*a13a0*/  LDL.LU R12, [R1+0xb60] ;  /* 0x000b6000010c7983 */ /* 0x000ea20000300800 */
[----:B------:R-:W2:Y:S02]  /*a13b0*/  LDL.LU R13, [R1+0xb64] ;  /* 0x000b6400010d7983 */ /* 0x000ea40000300800 */
[----:B-1----:R-:W3:Y:S02]  /*a13c0*/  LDL.LU R14, [R1+0xb68] ;  /* 0x000b6800010e7983 */ /* 0x002ee40000300800 */
[----:B------:R-:W3:Y:S02]  /*a13d0*/  LDL.LU R15, [R1+0xb6c] ;  /* 0x000b6c00010f7983 */ /* 0x000ee40000300800 */
[----:B------:R-:W-:-:S02]  /*a13e0*/  IMAD.MOV.U32 R9, RZ, RZ, R23 ;  /* 0x000000ffff097224 */ /* 0x000fc400078e0017 */
[----:B------:R-:W-:Y:S02]  /*a13f0*/  IMAD.MOV.U32 R22, RZ, RZ, R2 ;  /* 0x000000ffff167224 */ /* 0x000fe400078e0002 */
[----:B------:R-:W-:Y:S01]  /*a1400*/  IMAD.MOV.U32 R23, RZ, RZ, R0 ;  /* 0x000000ffff177224 */ /* 0x000fe200078e0000 */
[----:B---3--:R-:W-:Y:S01]  /*a1410*/  STL.64 [R1+0x8d48], R14 ;  /* 0x008d480e01007387 */ /* 0x008fe20000100a00 */
[----:B--2---:R-:W-:Y:S03]  /*a1420*/  STL.64 [R1+0x8d40], R12 ;  /* 0x008d400c01007387 */ /* 0x004fe60000100a00 */
[----:B------:R0:W-:Y:S02]  /*a1430*/  STL.64 [R1+0x8d50], R22 ;  /* 0x008d501601007387 */ /* 0x0001e40000100a00 */
[----:B------:R-:W2:Y:S01]  /*a1440*/  LDL.LU R20, [R1+0xb80] ;  /* 0x000b800001147983 */ /* 0x000ea20000300800 */
[----:B------:R-:W2:Y:S04]  /*a1450*/  LDL.LU R21, [R1+0xb84] ;  /* 0x000b840001157983 */ /* 0x000ea80000300800 */
[----:B0-----:R-:W2:Y:S01]  /*a1460*/  LDL.LU R22, [R1+0xb88] ;  /* 0x000b880001167983 */ /* 0x001ea20000300800 */
[----:B------:R-:W2:Y:S02]  /*a1470*/  LDL.LU R23, [R1+0xb8c] ;  /* 0x000b8c0001177983 */ /* 0x000ea40000300800 */
[----:B------:R-:W3:Y:S02]  /*a1480*/  LDL.LU R12, [R1+0xb70] ;  /* 0x000b7000010c7983 */ /* 0x000ee40000300800 */
[----:B------:R-:W3:Y:S01]  /*a1490*/  LDL.LU R13, [R1+0xb74] ;  /* 0x000b7400010d7983 */ /* 0x000ee20000300800 */
[----:B------:R-:W3:Y:S01]  /*a14a0*/  LDL.LU R14, [R1+0xb78] ;  /* 0x000b7800010e7983 */ /* 0x000ee20000300800 */
[----:B------:R-:W3:Y:S02]  /*a14b0*/  LDL.LU R15, [R1+0xb7c] ;  /* 0x000b7c00010f7983 */ /* 0x000ee40000300800 */
[----:B------:R-:W4:Y:S02]  /*a14c0*/  LDL.64 R26, [R1+0x7d8] ;  /* 0x0007d800011a7983 */ /* 0x000f240000100a00 */
[----:B----4-:R0:W-:Y:S01]  /*a14d0*/  STL.64 [R1+0x8cf0], R26 ;  /* 0x008cf01a01007387 */ /* 0x0101e20000100a00 */
[----:B------:R-:W4:Y:S02]  /*a14e0*/  LDL.LU R24, [R1+0xb30] ;  /* 0x000b300001187983 */ /* 0x000f240000300800 */
[----:B------:R-:W4:Y:S01]  /*a14f0*/  LDL.LU R25, [R1+0xb34] ;  /* 0x000b340001197983 */ /* 0x000f220000300800 */
[----:B0-----:R-:W2:Y:S01]  /*a1500*/  LDL.LU R26, [R1+0xb38] ;  /* 0x000b3800011a7983 */ /* 0x001ea20000300800 */
[----:B------:R-:W2:Y:S03]  /*a1510*/  LDL.LU R27, [R1+0xb3c] ;  /* 0x000b3c00011b7983 */ /* 0x000ea60000300800 */
        /* <DEDUP_REMOVED lines=12> */
[----:B------:R-:W4:Y:S01]  /*a15e0*/  LDL.64 R18, [R1+0x798] ;  /* 0x0007980001127983 */ /* 0x000f220000100a00 */
[----:B------:R-:W-:-:S07]  /*a15f0*/  IMAD.MOV.U32 R7, RZ, RZ, R9 ;  /* 0x000000ffff077224 */ /* 0x000fce00078e0009 */
[C---:B------:R-:W-:Y:S01]  /*a1600*/  HMMA.16816.F32.BF16 R20, R4.reuse, R10, R20 ;  /* 0x0000000a0414723c */ /* 0x040fe20000041814 */
[----:B----4-:R0:W-:Y:S04]  /*a1610*/  STL.64 [R1+0x8cc0], R18 ;  /* 0x008cc01201007387 */ /* 0x0101e80000100a00 */
[----:B0-----:R-:W4:Y:S04]  /*a1620*/  LDL.64 R18, [R1+0x7b8] ;  /* 0x0007b80001127983 */ /* 0x001f280000100a00 */
[----:B----4-:R0:W-:Y:S01]  /*a1630*/  STL.64 [R1+0x8cc8], R18 ;  /* 0x008cc81201007387 */ /* 0x0101e20000100a00 */
[----:B------:R-:W4:Y:S02]  /*a1640*/  LDL.LU R16, [R1+0xb10] ;  /* 0x000b100001107983 */ /* 0x000f240000300800 */
[----:B------:R-:W4:Y:S01]  /*a1650*/  LDL.LU R17, [R1+0xb14] ;  /* 0x000b140001117983 */ /* 0x000f220000300800 */
[----:B0-----:R-:W4:Y:S01]  /*a1660*/  LDL.LU R18, [R1+0xb18] ;  /* 0x000b180001127983 */ /* 0x001f220000300800 */
[----:B------:R-:W4:Y:S09]  /*a1670*/  LDL.LU R19, [R1+0xb1c] ;  /* 0x000b1c0001137983 */ /* 0x000f320000300800 */
[----:B------:R-:W-:Y:S02]  /*a1680*/  STL.64 [R1+0x19d0], R20 ;  /* 0x0019d01401007387 */ /* 0x000fe40000100a00 */
[----:B------:R0:W-:Y:S02]  /*a1690*/  STL.64 [R1+0x19d8], R22 ;  /* 0x0019d81601007387 */ /* 0x0001e40000100a00 */
[----:B0-----:R-:W3:Y:S01]  /*a16a0*/  LDL.LU.64 R22, [R1+0x8d50] ;  /* 0x008d500001167983 */ /* 0x001ee20000300a00 */
[----:B------:R0:W-:Y:S02]  /*a16b0*/  STL.64 [R1+0x8cb8], R10 ;  /* 0x008cb80a01007387 */ /* 0x0001e40000100a00 */
[----:B------:R-:W2:Y:S02]  /*a16c0*/  LDL R8, [R1+0x5e0] ;  /* 0x0005e00001087983 */ /* 0x000ea40000100800 */
[----:B------:R-:W2:Y:S01]  /*a16d0*/  LDL R9, [R1+0x5e4] ;  /* 0x0005e40001097983 */ /* 0x000ea20000100800 */
[----:B0-----:R-:W2:Y:S04]  /*a16e0*/  LDL R10, [R1+0x5e8] ;  /* 0x0005e800010a7983 */ /* 0x001ea80000100800 */
[----:B------:R-:W2:Y:S01]  /*a16f0*/  LDL R11, [R1+0x5ec] ;  /* 0x0005ec00010b7983 */ /* 0x000ea20000100800 */
        /* <DEDUP_REMOVED lines=27> */
[----:B------:R-:W2:Y:S02]  /*a18b0*/  LDL.LU.64 R24, [R1+0x8d08] ;  /* 0x008d080001187983 */ /* 0x000ea40000300a00 */
[----:B------:R-:W-:-:S02]  /*a18c0*/  IMAD.MOV.U32 R2, RZ, RZ, R14 ;  /* 0x000000ffff027224 */ /* 0x000fc400078e000e */
[----:B------:R-:W-:Y:S01]  /*a18d0*/  IMAD.MOV.U32 R0, RZ, RZ, R15 ;  /* 0x000000ffff007224 */ /* 0x000fe200078e000f */
[----:B------:R-:W2:Y:S11]  /*a18e0*/  LDL.LU.64 R12, [R1+0x8d00] ;  /* 0x008d0000010c7983 */ /* 0x000eb60000300a00 */
[----:B------:R-:W-:Y:S04]  /*a18f0*/  @!UPT UIADD3 URZ, URZ, URZ, URZ ;  /* 0x0000003f3f3ff290 */ /* 0x000fe8000fffe03f */
[----:B------:R-:W-:Y:S01]  /*a1900*/  STL.64 [R1+0x1960], R4 ;  /* 0x0019600401007387 */ /* 0x000fe20000100a00 */
[----:B------:R-:W-:Y:S02]  /*a1910*/  IMAD.MOV.U32 R15, RZ, RZ, R6 ;  /* 0x000000ffff0f7224 */ /* 0x000fe400078e0006 */
[----:B------:R-:W-:Y:S02]  /*a1920*/  IMAD.MOV.U32 R14, RZ, RZ, R7 ;  /* 0x000000ffff0e7224 */ /* 0x000fe400078e0007 */
[----:B------:R-:W3:Y:S03]  /*a1930*/  LDL.LU.64 R6, [R1+0x8cf8] ;  /* 0x008cf80001067983 */ /* 0x000ee60000300a00 */
[----:B------:R-:W-:Y:S02]  /*a1940*/  STL [R1+0x7b98], R14 ;  /* 0x007b980e01007387 */ /* 0x000fe40000100800 */
[----:B------:R-:W-:Y:S01]  /*a1950*/  STL [R1+0x7b60], R15 ;  /* 0x007b600f01007387 */ /* 0x000fe20000100800 */
[----:B--2---:R0:W-:Y:S01]  /*a1960*/  STL.64 [R1+0x8858], R12 ;  /* 0x0088580c01007387 */ /* 0x0041e20000100a00 */
[----:B---3--:R-:W-:Y:S01]  /*a1970*/  HMMA.16816.F32.BF16 R24, R8, R6, R24 ;  /* 0x000000060818723c */ /* 0x008fe20000041818 */
[----:B0-----:R-:W-:-:S02]  /*a1980*/  IMAD.MOV.U32 R12, RZ, RZ, R6 ;  /* 0x000000ffff0c7224 */ /* 0x001fc400078e0006 */
        /* <DEDUP_REMOVED lines=16> */
[C---:B----4-:R-:W-:Y:S11]  /*a1a90*/  HMMA.16816.F32.BF16 R16, R8.reuse, R26, R16 ;  /* 0x0000001a0810723c */ /* 0x050ff60000041810 */
[----:B------:R-:W-:Y:S11]  /*a1aa0*/  @!UPT UIADD3 URZ, URZ, URZ, URZ ;  /* 0x0000003f3f3ff290 */ /* 0x000ff6000fffe03f */
[----:B------:R-:W-:Y:S01]  /*a1ab0*/  @!UPT UIADD3 URZ, URZ, URZ, URZ ;  /* 0x0000003f3f3ff290 */ /* 0x000fe2000fffe03f */
[----:B------:R-:W-:Y:S01]  /*a1ac0*/  STL.64 [R1+0x1900], R16 ;  /* 0x0019001001007387 */ /* 0x000fe20000100a00 */
[----:B------:R0:W-:Y:S03]  /*a1ad0*/  STL.64 [R1+0x1908], R18 ;  /* 0x0019081201007387 */ /* 0x0001e60000100a00 */
[----:B0-----:R-:W3:Y:S01]  /*a1ae0*/  LDL.LU.64 R18, [R1+0x8cc8] ;  /* 0x008cc80001127983 */ /* 0x001ee20000300a00 */
[----:B------:R0:W-:Y:S02]  /*a1af0*/  STL.64 [R1+0x8ba8], R26 ;  /* 0x008ba81a01007387 */ /* 0x0001e40000100a00 */
[----:B------:R-:W3:Y:S02]  /*a1b00*/  LDL.LU R24, [R1+0xb00] ;  /* 0x000b000001187983 */ /* 0x000ee40000300800 */
[----:B------:R-:W3:Y:S01]  /*a1b10*/  LDL.LU R25, [R1+0xb04] ;  /* 0x000b040001197983 */ /* 0x000ee20000300800 */
[----:B0-----:R-:W3:Y:S01]  /*a1b20*/  LDL.LU R26, [R1+0xb08] ;  /* 0x000b0800011a7983 */ /* 0x001ee20000300800 */
[----:B------:R-:W3:Y:S02]  /*a1b30*/  LDL.LU R27, [R1+0xb0c] ;  /* 0x000b0c00011b7983 */ /* 0x000ee40000300800 */
[----:B---3--:R-:W-:Y:S01]  /*a1b40*/  HMMA.16816.F32.BF16 R24, R8, R18, R24 ;  /* 0x000000120818723c */ /* 0x008fe20000041818 */
[----:B------:R-:W-:Y:S11]  /*a1b50*/  IMAD.MOV.U32 R13, RZ, RZ, R19 ;  /* 0x000000ffff0d7224 */ /* 0x000ff600078e0013 */
[----:B------:R-:W-:Y:S11]  /*a1b60*/  @!UPT UIADD3 URZ, URZ, URZ, URZ ;  /* 0x0000003f3f3ff290 */ /* 0x000ff6000fffe03f */
[----:B------:R0:W-:Y:S01]  /*a1b70*/  STL.64 [R1+0x18e0], R24 ;  /* 0x0018e01801007387 */ /* 0x0001e20000100a00 */
[----:B------:R-:W-:Y:S02]  /*a1b80*/  STL.64 [R1+0x18e8], R26 ;  /* 0x0018e81a01007387 */ /* 0x000fe40000100a00 */
[----:B0-----:R-:W-:Y:S02]  /*a1b90*/  IMAD.MOV.U32 R24, RZ, RZ, R18 ;  /* 0x000000ffff187224 */ /* 0x001fe400078e0012 */
[----:B------:R-:W3:Y:S03]  /*a1ba0*/  LDL.LU.64 R18, [R1+0x8cc0] ;  /* 0x008cc00001127983 */ /* 0x000ee60000300a00 */
[----:B------:R0:W-:Y:S02]  /*a1bb0*/  STL [R1+0x8ca0], R24 ;  /* 0x008ca01801007387 */ /* 0x0001e40000100800 */
[----:B0-----:R-:W4:Y:S01]  /*a1bc0*/  LDL.LU R24, [R1+0xaf0] ;  /* 0x000af00001187983 */ /* 0x001f220000300800 */
[----:B------:R-:W4:Y:S02]  /*a1bd0*/  LDL.LU R25, [R1+0xaf4] ;  /* 0x000af40001197983 */ /* 0x000f240000300800 */
[----:B------:R-:W4:Y:S02]  /*a1be0*/  LDL.LU R26, [R1+0xaf8] ;  /* 0x000af800011a7983 */ /* 0x000f240000300800 */
[----:B------:R-:W4:Y:S02]  /*a1bf0*/  LDL.LU R27, [R1+0xafc] ;  /* 0x000afc00011b7983 */ /* 0x000f240000300800 */
[----:B------:R-:W-:-:S02]  /*a1c00*/  IMAD.MOV.U32 R14, RZ, RZ, R2 ;  /* 0x000000ffff0e7224 */ /* 0x000fc400078e0002 */
[----:B------:R-:W-:-:S05]  /*a1c10*/  IMAD.MOV.U32 R15, RZ, RZ, R0 ;  /* 0x000000ffff0f7224 */ /* 0x000fca00078e0000 */
[----:B------:R-:W-:Y:S01]  /*a1c20*/  STL.64 [R1+0x8c00], R14 ;  /* 0x008c000e01007387 */ /* 0x000fe20000100a00 */
[----:B------:R4:W-:Y:S02]  /*a1c30*/  STL.64 [R1+0x8bf8], R12 ;  /* 0x008bf80c01007387 */ /* 0x0009e40000100a00 */
[----:B--2---:R-:W-:Y:S01]  /*a1c40*/  STL.64 [R1+0x8b88], R6 ;  /* 0x008b880601007387 */ /* 0x004fe20000100a00 */
[C---:B----4-:R-:W-:Y:S08]  /*a1c50*/  HMMA.16816.F32.BF16 R12, R8.reuse, R6, R24 ;  /* 0x00000006080c723c */ /* 0x050ff00000041818 */
[----:B---3--:R-:W-:Y:S11]  /*a1c60*/  HMMA.16816.F32.BF16 R8, R8, R18, R20 ;  /* 0x000000120808723c */ /* 0x008ff60000041814 */
[----:B------:R-:W-:Y:S04]  /*a1c70*/  @!UPT UIADD3 URZ, URZ, URZ, URZ ;  /* 0x0000003f3f3ff290 */ /* 0x000fe8000fffe03f */
[----:B------:R-:W-:Y:S01]  /*a1c80*/  STL.64 [R1+0x18c0], R12 ;  /* 0x0018c00c01007387 */ /* 0x000fe20000100a00 */
[----:B------:R0:W-:Y:S07]  /*a1c90*/  STL.64 [R1+0x18c8], R14 ;  /* 0x0018c80e01007387 */ /* 0x0001ee0000100a00 */
[----:B------:R-:W-:Y:S02]  /*a1ca0*/  STL.64 [R1+0x18a0], R8 ;  /* 0x0018a00801007387 */ /* 0x000fe40000100a00 */
[----:B------:R-:W-:Y:S01]  /*a1cb0*/  STL.64 [R1+0x18a8], R10 ;  /* 0x0018a80a01007387 */ /* 0x000fe20000100a00 */
[----:B0-----:R-:W2:Y:S01]  /*a1cc0*/  LDL.64 R14, [R1+0x708] ;  /* 0x00070800010e7983 */ /* 0x001ea20000100a00 */
[----:B------:R-:W-:-:S02]  /*a1cd0*/  IMAD.MOV.U32 R7, RZ, RZ, R18 ;  /* 0x000000ffff077224 */ /* 0x000fc400078e0012 */
[----:B------:R-:W-:Y:S01]  /*a1ce0*/  IMAD.MOV.U32 R6, RZ, RZ, R19 ;  /* 0x000000ffff067224 */ /* 0x000fe200078e0013 */
[----:B--2---:R-:W-:Y:S04]  /*a1cf0*/  STL.64 [R1+0x8c28], R14 ;  /* 0x008c280e01007387 */ /* 0x004fe80000100a00 */
[----:B------:R-:W-:Y:S02]  /*a1d00*/  STL.64 [R1+0x8bf0], R6 ;  /* 0x008bf00601007387 */ /* 0x000fe40000100a00 */
[----:B------:R0:W-:Y:S02]  /*a1d10*/  STL.64 [R1+0x8be8], R4 ;  /* 0x008be80401007387 */ /* 0x0001e40000100a00 */
[----:B0-----:R-:W2:Y:S01]  /*a1d20*/  LDL.LU R4, [R1+0xa40] ;  /* 0x000a400001047983 */ /* 0x001ea20000300800 */
[----:B------:R-:W2:Y:S02]  /*a1d30*/  LDL.LU R5, [R1+0xa44] ;  /* 0x000a440001057983 */ /* 0x000ea40000300800 */
[----:B------:R-:W3:Y:S02]  /*a1d40*/  LDL.LU R6, [R1+0xa48] ;  /* 0x000a480001067983 */ /* 0x000ee40000300800 */
[----:B------:R-:W3:Y:S01]  /*a1d50*/  LDL.LU R7, [R1+0xa4c] ;  /* 0x000a4c0001077983 */ /* 0x000ee20000300800 */
[----:B------:R-:W4:Y:S04]  /*a1d60*/  LDL.64 R22, [R1+0x728] ;  /* 0x0007280001167983 */ /* 0x000f280000100a00 */
[----:B----4-:R0:W-:Y:S01]  /*a1d70*/  STL.64 [R1+0x8c48], R22 ;  /* 0x008c481601007387 */ /* 0x0101e20000100a00 */
[----:B------:R-:W4:Y:S02]  /*a1d80*/  LDL.LU R12, [R1+0xa60] ;  /* 0x000a6000010c7983 */ /* 0x000f240000300800 */
[----:B------:R-:W4:Y:S02]  /*a1d90*/  LDL.LU R13, [R1+0xa64] ;  /* 0x000a6400010d7983 */ /* 0x000f240000300800 */
[----:B------:R-:W2:Y:S01]  /*a1da0*/  LDL.LU R14, [R1+0xa68] ;  /* 0x000a6800010e7983 */ /* 0x000ea20000300800 */
[----:B------:R-:W2:Y:S01]  /*a1db0*/  LDL.LU R15, [R1+0xa6c] ;  /* 0x000a6c00010f7983 */ /* 0x000ea20000300800 */
[----:B------:R-:W2:Y:S02]  /*a1dc0*/  LDL.LU R20, [R1+0xa80] ;  /* 0x000a800001147983 */ /* 0x000ea40000300800 */
[----:B------:R-:W2:Y:S01]  /*a1dd0*/  LDL.LU R21, [R1+0xa84] ;  /* 0x000a840001157983 */ /* 0x000ea20000300800 */
        /* <DEDUP_REMOVED lines=10> */
[----:B------:R-:W3:Y:S02]  /*a1e80*/  LDL.LU R8, [R1+0xad0] ;  /* 0x000ad00001087983 */ /* 0x000ee40000300800 */
[----:B------:R-:W3:Y:S01]  /*a1e90*/  LDL.LU R9, [R1+0xad4] ;  /* 0x000ad40001097983 */ /* 0x000ee20000300800 */
[----:B------:R-:W3:Y:S01]  /*a1ea0*/  LDL.LU R10, [R1+0xad8] ;  /* 0x000ad800010a7983 */ /* 0x000ee20000300800 */
[----:B------:R-:W3:Y:S03]  /*a1eb0*/  LDL.LU R11, [R1+0xadc] ;  /* 0x000adc00010b7983 */ /* 0x000ee60000300800 */
[----:B--2---:R0:W-:Y:S01]  /*a1ec0*/  STL.64 [R1+0x8cb0], R26 ;  /* 0x008cb01a01007387 */ /* 0x0041e20000100a00 */
[----:B------:R-:W-:Y:S03]  /*a1ed0*/  STL.64 [R1+0x8ca8], R24 ;  /* 0x008ca81801007387 */ /* 0x000fe60000100a00 */
[----:B0-----:R-:W2:Y:S01]  /*a1ee0*/  LDL.64 R26, [R1+0x788] ;  /* 0x00078800011a7983 */ /* 0x001ea20000100a00 */
[----:B------:R0:W-:Y:S02]  /*a1ef0*/  STL.64 [R1+0x8c88], R18 ;  /* 0x008c881201007387 */ /* 0x0001e40000100a00 */
[----:B------:R-:W-:Y:S01]  /*a1f00*/  STL.64 [R1+0x8c80], R16 ;  /* 0x008c801001007387 */ /* 0x000fe20000100a00 */
[----:B0-----:R-:W2:Y:S04]  /*a1f10*/  LDL.64 R18, [R1+0x768] ;  /* 0x0007680001127983 */ /* 0x001ea80000100a00 */
[----:B--2---:R0:W-:Y:S04]  /*a1f20*/  STL.64 [R1+0x8c98], R18 ;  /* 0x008c981201007387 */ /* 0x0041e80000100a00 */
[----:B0-----:R-:W2:Y:S01]  /*a1f30*/  LDL.64 R18, [R1+0x778] ;  /* 0x0007780001127983 */ /* 0x001ea20000100a00 */
        /* <DEDUP_REMOVED lines=9> */
[----:B------:R-:W2:Y:S02]  /*a1fd0*/  LDL.LU R23, [R1+0xabc] ;  /* 0x000abc0001177983 */ /* 0x000ea40000300800 */
[----:B------:R-:W-:Y:S02]  /*a1fe0*/  STL.64 [R1+0x8c40], R14 ;  /* 0x008c400e01007387 */ /* 0x000fe40000100a00 */
[----:B----4-:R0:W-:Y:S02]  /*a1ff0*/  STL.64 [R1+0x8c38], R12 ;  /* 0x008c380c01007387 */ /* 0x0101e40000100a00 */
        /* <DEDUP_REMOVED lines=18> */
[----:B0-----:R-:W3:Y:S01]  /*a2120*/  LDL.LU.64 R4, [R1+0x5e0] ;  /* 0x0005e00001047983 */ /* 0x001ee20000300a00 */
        /* <DEDUP_REMOVED lines=11> */
[C---:B----4-:R-:W-:Y:S11]  /*a21e0*/  HMMA.16816.F32.BF16 R24, R4.reuse, R18, R24 ;  /* 0x000000120418723c */ /* 0x050ff60000041818 */
[----:B------:R-:W-:Y:S11]  /*a21f0*/  @!UPT UIADD3 URZ, URZ, URZ, URZ ;  /* 0x0000003f3f3ff290 */ /* 0x000ff6000fffe03f */
[----:B------:R-:W-:Y:S01]  /*a2200*/  @!UPT UIADD3 URZ, URZ, URZ, URZ ;  /* 0x0000003f3f3ff290 */ /* 0x000fe2000fffe03f */
[----:B------:R0:W-:Y:S01]  /*a2210*/  STL.64 [R1+0x1860], R24 ;  /* 0x0018601801007387 */ /* 0x0001e20000100a00 */
[----:B------:R1:W-:Y:S03]  /*a2220*/  STL.64 [R1+0x1868], R26 ;  /* 0x0018681a01007387 */ /* 0x0003e60000100a00 */
[----:B0-----:R-:W4:Y:S01]  /*a2230*/  LDL.LU R24, [R1+0x8ca0] ;  /* 0x008ca00001187983 */ /* 0x001f220000300800 */
        /* <DEDUP_REMOVED lines=13> */
[----:B------:R-:W-:Y:S11]  /*a2310*/  IMAD.MOV.U32 R29, RZ, RZ, R23 ;  /* 0x000000ffff1d7224 */ /* 0x000ff600078e0017 */
[----:B------:R-:W-:Y:S11]  /*a2320*/  @!UPT UIADD3 URZ, URZ, URZ, URZ ;  /* 0x0000003f3f3ff290 */ /* 0x000ff6000fffe03f */
[----:B------:R0:W-:Y:S01]  /*a2330*/  STL.64 [R1+0x1820], R16 ;  /* 0x0018201001007387 */ /* 0x0001e20000100a00 */
[----:B------:R1:W-:Y:S02]  /*a2340*/  STL.64 [R1+0x1828], R18 ;  /* 0x0018281201007387 */ /* 0x0003e40000100a00 */
[----:B0-----:R-:W-:Y:S01]  /*a2350*/  IMAD.MOV.U32 R16, RZ, RZ, R22 ;  /* 0x000000ffff107224 */ /* 0x001fe200078e0016 */
[----:B-1----:R-:W2:Y:S01]  /*a2360*/  LDL.LU R19, [R1+0x8c78] ;  /* 0x008c780001137983 */ /* 0x002ea20000300800 */
        /* <DEDUP_REMOVED lines=9> */
[----:B------:R-:W3:Y:S02]  /*a2400*/  LDL.LU.64 R22, [R1+0x8c58] ;  /* 0x008c580001167983 */ /* 0x000ee40000300a00 */
[----:B------:R-:W3:Y:S02]  /*a2410*/  LDL.LU.64 R20, [R1+0x8c50] ;  /* 0x008c500001147983 */ /* 0x000ee40000300a00 */
[C---:B---3--:R-:W-:Y:S11]  /*a2420*/  HMMA.16816.F32.BF16 R20, R4.reuse, R10, R20 ;  /* 0x0000000a0414723c */ /* 0x048ff60000041814 */
[----:B------:R-:W-:Y:S11]  /*a2430*/  @!UPT UIADD3 URZ, URZ, URZ, URZ ;  /* 0x0000003f3f3ff290 */ /* 0x000ff6000fffe03f */
[----:B------:R-:W-:Y:S01]  /*a2440*/  @!UPT UIADD3 URZ, URZ, URZ, URZ ;  /* 0x0000003f3f3ff290 */ /* 0x000fe2000fffe03f */
[----:B------:R-:W-:Y:S01]  /*a2450*/  STL.64 [R1+0x1030], R20 ;  /* 0x0010301401007387 */ /* 0x000fe20000100a00 */
[----:B------:R0:W-:Y:S03]  /*a2460*/  STL.64 [R1+0x1038], R22 ;  /* 0x0010381601007387 */ /* 0x0001e60000100a00 */
        /* <DEDUP_REMOVED lines=11> */
[----:B------:R-:W-:Y:S02]  /*a2520*/  IMAD.MOV.U32 R2, RZ, RZ, R6 ;  /* 0x000000ffff027224 */ /* 0x000fe400078e0006 */
[----:B------:R-:W-:Y:S01]  /*a2530*/  IMAD.MOV.U32 R0, RZ, RZ, R7 ;  /* 0x000000ffff007224 */ /* 0x000fe200078e0007 */
[----:B--2---:R-:W-:Y:S11]  /*a2540*/  HMMA.16816.F32.BF16 R12, R4, R22, R12 ;  /* 0x00000016040c723c */ /* 0x004ff6000004180c */
[----:B------:R-:W-:Y:S11]  /*a2550*/  @!UPT UIADD3 URZ, URZ, URZ, URZ ;  /* 0x0000003f3f3ff290 */ /* 0x000ff6000fffe03f */
[----:B------:R-:W-:Y:S01]  /*a2560*/  @!UPT UIADD3 URZ, URZ, URZ, URZ ;  /* 0x0000003f3f3ff290 */ /* 0x000fe2000fffe03f */
[----:B------:R0:W-:Y:S01]  /*a2570*/  STL.64 [R1+0xf60], R12 ;  /* 0x000f600c01007387 */ /* 0x0001e20000100a00 */
[----:B------:R1:W-:Y:S02]  /*a2580*/  STL.64 [R1+0xf68], R14 ;  /* 0x000f680e01007387 */ /* 0x0003e40000100a00 */
[----:B0-----:R-:W-:Y:S01]  /*a2590*/  IMAD.MOV.U32 R13, RZ, RZ, R4 ;  /* 0x000000ffff0d7224 */ /* 0x001fe200078e0004 */
[----:B-1----:R-:W2:Y:S01]  /*a25a0*/  LDL.LU.64 R14, [R1+0x8c28] ;  /* 0x008c2800010e7983 */ /* 0x002ea20000300a00 */
[----:B------:R-:W-:Y:S02]  /*a25b0*/  IMAD.MOV.U32 R12, RZ, RZ, R5 ;  /* 0x000000ffff0c7224 */ /* 0x000fe400078e0005 */
[----:B------:R-:W2:Y:S02]  /*a25c0*/  LDL.LU.64 R6, [R1+0x8c20] ;  /* 0x008c200001067983 */ /* 0x000ea40000300a00 */
[----:B------:R-:W2:Y:S01]  /*a25d0*/  LDL.LU.64 R4, [R1+0x8c18] ;  /* 0x008c180001047983 */ /* 0x000ea20000300a00 */
[----:B------:R0:W-:Y:S01]  /*a25e0*/  STL.64 [R1+0x8ad0], R22 ;  /* 0x008ad01601007387 */ /* 0x0001e20000100a00 */
[----:B------:R-:W-:-:S02]  /*a25f0*/  IMAD.MOV.U32 R20, RZ, RZ, R13 ;  /* 0x000000ffff147224 */ /* 0x000fc400078e000d */
[----:B------:R-:W-:Y:S02]  /*a2600*/  IMAD.MOV.U32 R21, RZ, RZ, R12 ;  /* 0x000000ffff157224 */ /* 0x000fe400078e000c */
[----:B0-----:R-:W-:Y:S02]  /*a2610*/  IMAD.MOV.U32 R22, RZ, RZ, R2 ;  /* 0x000000ffff167224 */ /* 0x001fe400078e0002 */
[----:B------:R-:W-:-:S07]  /*a2620*/  IMAD.MOV.U32 R23, RZ, RZ, R0 ;  /* 0x000000ffff177224 */ /* 0x000fce00078e0000 */
        /* <DEDUP_REMOVED lines=10> */
[----:B--2---:R-:W-:Y:S01]  /*a26d0*/  HMMA.16816.F32.BF16 R20, R20, R14, R4 ;  /* 0x0000000e1414723c */ /* 0x004fe20000041804 */
[----:B------:R-:W2:Y:S01]  /*a26e0*/  LDL.LU.64 R6, [R1+0x8bf0] ;  /* 0x008bf00001067983 */ /* 0x000ea20000300a00 */
[----:B------:R-:W2:Y:S11]  /*a26f0*/  LDL.LU.64 R4, [R1+0x8be8] ;  /* 0x008be80001047983 */ /* 0x000eb60000300a00 */
[----:B------:R-:W-:Y:S10]  /*a2700*/  @!UPT UIADD3 URZ, URZ, URZ, URZ ;  /* 0x0000003f3f3ff290 */ /* 0x000ff4000fffe03f */
        /* <DEDUP_REMOVED lines=9> */
[----:B------:R-:W-:Y:S02]  /*a27a0*/  IMAD.MOV.U32 R10, RZ, RZ, R18 ;  /* 0x000000ffff0a7224 */ /* 0x000fe400078e0012 */
        /* <DEDUP_REMOVED lines=13> */
[----:B------:R-:W-:Y:S02]  /*a2880*/  STL.64 [R1+0x8b10], R20 ;  /* 0x008b101401007387 */ /* 0x000fe40000100a00 */
[----:B------:R-:W2:Y:S02]  /*a2890*/  LDL.LU R16, [R1+0x8bd8] ;  /* 0x008bd80001107983 */ /* 0x000ea40000300800 */
[----:B------:R0:W-:Y:S02]  /*a28a0*/  STL.64 [R1+0x8b20], R10 ;  /* 0x008b200a01007387 */ /* 0x0001e40000100a00 */
[----:B0-----:R-:W-:Y:S02]  /*a28b0*/  IMAD.MOV.U32 R10, RZ, RZ, R28 ;  /* 0x000000ffff0a7224 */ /* 0x001fe400078e001c */
[----:B------:R-:W-:-:S05]  /*a28c0*/  IMAD.MOV.U32 R11, RZ, RZ, R27 ;  /* 0x000000ffff0b7224 */ /* 0x000fca00078e001b */
[----:B------:R0:W-:Y:S01]  /*a28d0*/  STL.64 [R1+0x8b38], R10 ;  /* 0x008b380a01007387 */ /* 0x0001e20000100a00 */
[----:B------:R-:W2:Y:S02]  /*a28e0*/  LDL.LU R20, [R1+0x9a0] ;  /* 0x0009a00001147983 */ /* 0x000ea40000300800 */
[----:B------:R-:W2:Y:S02]  /*a28f0*/  LDL.LU R21, [R1+0x9a4] ;  /* 0x0009a40001157983 */ /* 0x000ea40000300800 */
[----:B------:R-:W2:Y:S01]  /*a2900*/  LDL.LU R22, [R1+0x9a8] ;  /* 0x0009a80001167983 */ /* 0x000ea20000300800 */
[----:B------:R-:W2:Y:S01]  /*a2910*/  LDL.LU R23, [R1+0x9ac] ;  /* 0x0009ac0001177983 */ /* 0x000ea20000300800 */
        /* <DEDUP_REMOVED lines=31> */
[----:B------:R-:W-:-:S02]  /*a2b10*/  IMAD.MOV.U32 R26, RZ, RZ, R5 ;  /* 0x000000ffff1a7224 */ /* 0x000fc400078e0005 */
[----:B------:R-:W-:Y:S02]  /*a2b20*/  IMAD.MOV.U32 R27, RZ, RZ, R4 ;  /* 0x000000ffff1b7224 */ /* 0x000fe400078e0004 */
[----:B----4-:R-:W-:Y:S02]  /*a2b30*/  IMAD.MOV.U32 R6, RZ, RZ, R24 ;  /* 0x000000ffff067224 */ /* 0x010fe400078e0018 */
[----:B---3--:R-:W-:Y:S01]  /*a2b40*/  IMAD.MOV.U32 R7, RZ, RZ, R13 ;  /* 0x000000ffff077224 */ /* 0x008fe200078e000d */
[----:B--2---:R-:W-:Y:S01]  /*a2b50*/  STL.64 [R1+0x8b98], R10 ;  /* 0x008b980a01007387 */ /* 0x004fe20000100a00 */
[----:B------:R-:W-:Y:S02]  /*a2b60*/  STL.64 [R1+0x8b90], R8 ;  /* 0x008b900801007387 */ /* 0x000fe40000100a00 */
[----:B------:R-:W-:Y:S02]  /*a2b70*/  STL.64 [R1+0x8bc0], R26 ;  /* 0x008bc01a01007387 */ /* 0x000fe40000100a00 */
[----:B------:R0:W-:Y:S01]  /*a2b80*/  STL.64 [R1+0x8ba0], R6 ;  /* 0x008ba00601007387 */ /* 0x0001e20000100a00 */
[----:B------:R-:W2:Y:S01]  /*a2b90*/  LDL.LU R4, [R1+0xa10] ;  /* 0x000a100001047983 */ /* 0x000ea20000300800 */
[----:B------:R-:W2:Y:S03]  /*a2ba0*/  LDL.LU R5, [R1+0xa14] ;  /* 0x000a140001057983 */ /* 0x000ea60000300800 */
[----:B0-----:R-:W3:Y:S01]  /*a2bb0*/  LDL.LU R6, [R1+0xa18] ;  /* 0x000a180001067983 */ /* 0x001ee20000300800 */
[----:B------:R-:W3:Y:S03]  /*a2bc0*/  LDL.LU R7, [R1+0xa1c] ;  /* 0x000a1c0001077983 */ /* 0x000ee60000300800 */
        /* <DEDUP_REMOVED lines=19> */
[----:B0-----:R-:W4:Y:S01]  /*a2d00*/  LDL.LU R20, [R1+0x9e0] ;  /* 0x0009e00001147983 */ /* 0x001f220000300800 */
[----:B------:R-:W4:Y:S02]  /*a2d10*/  LDL.LU R21, [R1+0x9e4] ;  /* 0x0009e40001157983 */ /* 0x000f240000300800 */
[----:B------:R-:W4:Y:S02]  /*a2d20*/  LDL.LU R22, [R1+0x9e8] ;  /* 0x0009e80001167983 */ /* 0x000f240000300800 */
[----:B------:R-:W4:Y:S01]  /*a2d30*/  LDL.LU R23, [R1+0x9ec] ;  /* 0x0009ec0001177983 */ /* 0x000f220000300800 */
[----:B------:R0:W-:Y:S02]  /*a2d40*/  STL.64 [R1+0x8ab8], R14 ;  /* 0x008ab80e01007387 */ /* 0x0001e40000100a00 */
[----:B0-----:R-:W-:-:S02]  /*a2d50*/  IMAD.MOV.U32 R14, RZ, RZ, R2 ;  /* 0x000000ffff0e7224 */ /* 0x001fc400078e0002 */
[----:B------:R-:W-:-:S05]  /*a2d60*/  IMAD.MOV.U32 R15, RZ, RZ, R0 ;  /* 0x000000ffff0f7224 */ /* 0x000fca00078e0000 */
[----:B------:R0:W-:Y:S01]  /*a2d70*/  STL.64 [R1+0x8ac8], R14 ;  /* 0x008ac80e01007387 */ /* 0x0001e20000100a00 */
[----:B------:R-:W3:Y:S02]  /*a2d80*/  LDL.LU R12, [R1+0x960] ;  /* 0x00096000010c7983 */ /* 0x000ee40000300800 */
[----:B------:R-:W3:Y:S01]  /*a2d90*/  LDL.LU R13, [R1+0x964] ;  /* 0x00096400010d7983 */ /* 0x000ee20000300800 */
[----:B0-----:R-:W3:Y:S01]  /*a2da0*/  LDL.LU R14, [R1+0x968] ;  /* 0x00096800010e7983 */ /* 0x001ee20000300800 */
[----:B------:R-:W3:Y:S02]  /*a2db0*/  LDL.LU R15, [R1+0x96c] ;  /* 0x00096c00010f7983 */ /* 0x000ee40000300800 */
[----:B------:R-:W-:-:S07]  /*a2dc0*/  IMAD.MOV.U32 R27, RZ, RZ, R3 ;  /* 0x000000ffff1b7224 */ /* 0x000fce00078e0003 */
[C---:B--2---:R-:W-:Y:S01]  /*a2dd0*/  HMMA.16816.F32.BF16 R24, R16.reuse, R26, R4 ;  /* 0x0000001a1018723c */ /* 0x044fe20000041804 */
[----:B---3--:R-:W-:Y:S01]  /*a2de0*/  STL.64 [R1+0x8ae0], R14 ;  /* 0x008ae00e01007387 */ /* 0x008fe20000100a00 */
[----:B------:R0:W-:Y:S03]  /*a2df0*/  STL.64 [R1+0x8ad8], R12 ;  /* 0x008ad80c01007387 */ /* 0x0001e60000100a00 */
        /* <DEDUP_REMOVED lines=23> */
[----:B0-----:R-:W2:Y:S01]  /*a2f70*/  LDL.LU.64 R26, [R1+0x7e8] ;  /* 0x0007e800011a7983 */ /* 0x001ea20000300a00 */
[C---:B---3--:R-:W-:Y:S03]  /*a2f80*/  HMMA.16816.F32.BF16 R4, R16.reuse, R6, R8 ;  /* 0x000000061004723c */ /* 0x048fe60000041808 */
[----:B--2---:R0:W-:Y:S01]  /*a2f90*/  STL.64 [R1+0x8ac0], R26 ;  /* 0x008ac01a01007387 */ /* 0x0041e20000100a00 */
[----:B------:R-:W2:Y:S02]  /*a2fa0*/  LDL.LU R24, [R1+0x950] ;  /* 0x0009500001187983 */ /* 0x000ea40000300800 */
[----:B------:R-:W2:Y:S01]  /*a2fb0*/  LDL.LU R25, [R1+0x954] ;  /* 0x0009540001197983 */ /* 0x000ea20000300800 */
[----:B0-----:R-:W2:Y:S01]  /*a2fc0*/  LDL.LU R26, [R1+0x958] ;  /* 0x00095800011a7983 */ /* 0x001ea20000300800 */
[----:B------:R-:W2:Y:S02]  /*a2fd0*/  LDL.LU R27, [R1+0x95c] ;  /* 0x00095c00011b7983 */ /* 0x000ea40000300800 */
[----:B------:R-:W3:Y:S02]  /*a2fe0*/  LDL.LU.64 R10, [R1+0x8b98] ;  /* 0x008b9800010a7983 */ /* 0x000ee40000300a00 */
[----:B------:R-:W3:Y:S11]  /*a2ff0*/  LDL.LU.64 R8, [R1+0x8b90] ;  /* 0x008b900001087983 */ /* 0x000ef60000300a00 */
        /* <DEDUP_REMOVED lines=8> */
[----:B0-----:R-:W4:Y:S02]  /*a3080*/  LDL.LU.64 R10, [R1+0x8b80] ;  /* 0x008b8000010a7983 */ /* 0x001f240000300a00 */
[C---:B----4-:R-:W-:Y:S02]  /*a3090*/  HMMA.16816.F32.BF16 R8, R16.reuse, R10, R20 ;  /* 0x0000000a1008723c */ /* 0x050fe40000041814 */
        /* <DEDUP_REMOVED lines=71> */
[----:B------:R-:W4:Y:S11]  /*a3510*/  LDL.LU.64 R26, [R1+0x8ac0] ;  /* 0x008ac000011a7983 */ /* 0x000f360000300a00 */
[----:B------:R-:W-:Y:S10]  /*a3520*/  @!UPT UIADD3 URZ, URZ, URZ, URZ ;  /* 0x0000003f3f3ff290 */ /* 0x000ff4000fffe03f */
[----:B------:R-:W-:Y:S01]  /*a3530*/  STL.64 [R1+0xd80], R12 ;  /* 0x000d800c01007387 */ /* 0x000fe20000100a00 */
[----:B------:R0:W-:Y:S03]  /*a3540*/  STL.64 [R1+0xd88], R14 ;  /* 0x000d880e01007387 */ /* 0x0001e60000100a00 */
[----:B0-----:R-:W3:Y:S02]  /*a3550*/  LDL.LU.64 R14, [R1+0x8ab8] ;  /* 0x008ab800010e7983 */ /* 0x001ee40000300a00 */
[----:B---3--:R-:W-:Y:S02]  /*a3560*/  HMMA.16816.F32.BF16 R16, R16, R14, R20 ;  /* 0x0000000e1010723c */ /* 0x008fe40000041814 */
[----:B------:R-:W-:Y:S01]  /*a3570*/  STL [R1+0x89d8], R14 ;  /* 0x0089d80e01007387 */ /* 0x000fe20000100800 */
[----:B------:R-:W-:Y:S11]  /*a3580*/  STL [R1+0x89d4], R15 ;  /* 0x0089d40f01007387 */ /* 0x000ff60000100800 */
[----:B------:R-:W-:Y:S09]  /*a3590*/  @!UPT UIADD3 URZ, URZ, URZ, URZ ;  /* 0x0000003f3f3ff290 */ /* 0x000ff2000fffe03f */
[----:B------:R0:W-:Y:S01]  /*a35a0*/  STL.64 [R1+0xd60], R16 ;  /* 0x000d601001007387 */ /* 0x0001e20000100a00 */
[----:B------:R1:W-:Y:S03]  /*a35b0*/  STL.64 [R1+0xd68], R18 ;  /* 0x000d681201007387 */ /* 0x0003e60000100a00 */
[----:B0-----:R-:W2:Y:S01]  /*a35c0*/  LDL.LU R16, [R1+0x1e0] ;  /* 0x0001e00001107983 */ /* 0x001ea20000300800 */
[----:B------:R-:W2:Y:S02]  /*a35d0*/  LDL.LU R17, [R1+0x1e4] ;  /* 0x0001e40001117983 */ /* 0x000ea40000300800 */
[----:B-1----:R-:W3:Y:S02]  /*a35e0*/  LDL.LU R18, [R1+0x1e8] ;  /* 0x0001e80001127983 */ /* 0x002ee40000300800 */
[----:B------:R-:W3:Y:S02]  /*a35f0*/  LDL.LU R19, [R1+0x1ec] ;  /* 0x0001ec0001137983 */ /* 0x000ee40000300800 */
[----:B---3--:R-:W-:Y:S01]  /*a3600*/  STL.64 [R1+0x89b0], R18 ;  /* 0x0089b01201007387 */ /* 0x008fe20000100a00 */
[----:B--2---:R0:W-:Y:S03]  /*a3610*/  STL.64 [R1+0x89a8], R16 ;  /* 0x0089a81001007387 */ /* 0x0041e60000100a00 */
[----:B0-----:R-:W4:Y:S01]  /*a3620*/  LDL.LU R16, [R1+0x340] ;  /* 0x0003400001107983 */ /* 0x001f220000300800 */
[----:B------:R-:W4:Y:S02]  /*a3630*/  LDL.LU R17, [R1+0x344] ;  /* 0x0003440001117983 */ /* 0x000f240000300800 */
[----:B------:R-:W4:Y:S02]  /*a3640*/  LDL.LU R18, [R1+0x348] ;  /* 0x0003480001127983 */ /* 0x000f240000300800 */
[----:B------:R-:W4:Y:S02]  /*a3650*/  LDL.LU R19, [R1+0x34c] ;  /* 0x00034c0001137983 */ /* 0x000f240000300800 */
[----:B----4-:R-:W-:Y:S11]  /*a3660*/  HMMA.16816.F32.BF16 R8, R16, R26, R8 ;  /* 0x0000001a1008723c */ /* 0x010ff60000041808 */
[----:B------:R-:W-:Y:S11]  /*a3670*/  @!UPT UIADD3 URZ, URZ, URZ, URZ ;  /* 0x0000003f3f3ff290 */ /* 0x000ff6000fffe03f */
[----:B------:R-:W-:Y:S01]  /*a3680*/  @!UPT UIADD3 URZ, URZ, URZ, URZ ;  /* 0x0000003f3f3ff290 */ /* 0x000fe2000fffe03f */
[----:B------:R0:W-:Y:S01]  /*a3690*/  STL.64 [R1+0xd50], R8 ;  /* 0x000d500801007387 */ /* 0x0001e20000100a00 */
[----:B------:R1:W-:Y:S03]  /*a36a0*/  STL.64 [R1+0xd58], R10 ;  /* 0x000d580a01007387 */ /* 0x0003e60000100a00 */
[----:B0-----:R-:W2:Y:S01]  /*a36b0*/  LDL.LU R8, [R1+0x8d0] ;  /* 0x0008d00001087983 */ /* 0x001ea20000300800 */
[----:B------:R-:W2:Y:S02]  /*a36c0*/  LDL.LU R9, [R1+0x8d4] ;  /* 0x0008d40001097983 */ /* 0x000ea40000300800 */
[----:B-1----:R-:W3:Y:S02]  /*a36d0*/  LDL.LU R10, [R1+0x8d8] ;  /* 0x0008d800010a7983 */ /* 0x002ee40000300800 */
[----:B------:R-:W3:Y:S01]  /*a36e0*/  LDL.LU R11, [R1+0x8dc] ;  /* 0x0008dc00010b7983 */ /* 0x000ee20000300800 */
[----:B------:R-:W4:Y:S01]  /*a36f0*/  LDL.LU R12, [R1+0x920] ;  /* 0x00092000010c7983 */ /* 0x000f220000300800 */
[----:B------:R-:W4:Y:S02]  /*a3700*/  LDL.LU R13, [R1+0x924] ;  /* 0x00092400010d7983 */ /* 0x000f240000300800 */
[----:B------:R-:W4:Y:S02]  /*a3710*/  LDL.LU R14, [R1+0x928] ;  /* 0x00092800010e7983 */ /* 0x000f240000300800 */
[----:B------:R-:W-:-:S02]  /*a3720*/  IMAD.MOV.U32 R5, RZ, RZ, R26 ;  /* 0x000000ffff057224 */ /* 0x000fc400078e001a */
[----:B------:R-:W-:Y:S01]  /*a3730*/  IMAD.MOV.U32 R4, RZ, RZ, R27 ;  /* 0x000000ffff047224 */ /* 0x000fe200078e001b */
[----:B------:R-:W4:Y:S01]  /*a3740*/  LDL.LU R15, [R1+0x92c] ;  /* 0x00092c00010f7983 */ /* 0x000f220000300800 */
[----:B------:R-:W4:Y:S03]  /*a3750*/  LDL.LU.64 R26, [R1+0x7d8] ;  /* 0x0007d800011a7983 */ /* 0x000f260000300a00 */
        /* <DEDUP_REMOVED lines=12> */
[----:B---3--:R0:W-:Y:S01]  /*a3820*/  STL.64 [R1+0x8a98], R10 ;  /* 0x008a980a01007387 */ /* 0x0081e20000100a00 */
[----:B--2---:R1:W-:Y:S03]  /*a3830*/  STL.64 [R1+0x8a90], R8 ;  /* 0x008a900801007387 */ /* 0x0043e60000100a00 */
[----:B0-----:R-:W2:Y:S04]  /*a3840*/  LDL.LU.64 R10, [R1+0x7b8] ;  /* 0x0007b800010a7983 */ /* 0x001ea80000300a00 */
[----:B--2---:R0:W-:Y:S01]  /*a3850*/  STL.64 [R1+0x8aa8], R10 ;  /* 0x008aa80a01007387 */ /* 0x0041e20000100a00 */
[----:B-1----:R-:W2:Y:S02]  /*a3860*/  LDL.LU R8, [R1+0x910] ;  /* 0x0009100001087983 */ /* 0x002ea40000300800 */
[----:B------:R-:W2:Y:S01]  /*a3870*/  LDL.LU R9, [R1+0x914] ;  /* 0x0009140001097983 */ /* 0x000ea20000300800 */
[----:B0-----:R-:W2:Y:S01]  /*a3880*/  LDL.LU R10, [R1+0x918] ;  /* 0x00091800010a7983 */ /* 0x001ea20000300800 */
[----:B------:R-:W2:Y:S02]  /*a3890*/  LDL.LU R11, [R1+0x91c] ;  /* 0x00091c00010b7983 */ /* 0x000ea40000300800 */
[----:B------:R-:W3:Y:S01]  /*a38a0*/  LDL.LU.64 R22, [R1+0x788] ;  /* 0x0007880001167983 */ /* 0x000ee20000300a00 */
[----:B----4-:R-:W-:Y:S01]  /*a38b0*/  HMMA.16816.F32.BF16 R12, R16, R26, R12 ;  /* 0x0000001a100c723c */ /* 0x010fe2000004180c */
[----:B---3--:R0:W-:Y:S04]  /*a38c0*/  STL.64 [R1+0x8a78], R22 ;  /* 0x008a781601007387 */ /* 0x0081e80000100a00 */
[----:B0-----:R-:W3:Y:S04]  /*a38d0*/  LDL.LU.64 R22, [R1+0x798] ;  /* 0x0007980001167983 */ /* 0x001ee80000300a00 */
[----:B---3--:R0:W-:Y:S01]  /*a38e0*/  STL.64 [R1+0x8aa0], R22 ;  /* 0x008aa01601007387 */ /* 0x0081e20000100a00 */
[----:B------:R-:W3:Y:S02]  /*a38f0*/  LDL.LU R20, [R1+0x900] ;  /* 0x0009000001147983 */ /* 0x000ee40000300800 */
[----:B------:R-:W3:Y:S01]  /*a3900*/  LDL.LU R21, [R1+0x904] ;  /* 0x0009040001157983 */ /* 0x000ee20000300800 */
[----:B0-----:R-:W3:Y:S01]  /*a3910*/  LDL.LU R22, [R1+0x908] ;  /* 0x0009080001167983 */ /* 0x001ee20000300800 */
[----:B------:R-:W3:Y:S02]  /*a3920*/  LDL.LU R23, [R1+0x90c] ;  /* 0x00090c0001177983 */ /* 0x000ee40000300800 */
[----:B------:R-:W-:Y:S02]  /*a3930*/  STL [R1+0x89e0], R4 ;  /* 0x0089e00401007387 */ /* 0x000fe40000100800 */
[----:B------:R-:W-:Y:S05]  /*a3940*/  STL [R1+0x89dc], R5 ;  /* 0x0089dc0501007387 */ /* 0x000fea0000100800 */
[----:B------:R0:W-:Y:S01]  /*a3950*/  STL.64 [R1+0xd40], R12 ;  /* 0x000d400c01007387 */ /* 0x0001e20000100a00 */
[----:B------:R-:W-:Y:S02]  /*a3960*/  STL.64 [R1+0xd48], R14 ;  /* 0x000d480e01007387 */ /* 0x000fe40000100a00 */
[----:B0-----:R-:W-:-:S02]  /*a3970*/  IMAD.MOV.U32 R13, RZ, RZ, R26 ;  /* 0x000000ffff0d7224 */ /* 0x001fc400078e001a */
[----:B------:R-:W-:Y:S02]  /*a3980*/  IMAD.MOV.U32 R12, RZ, RZ, R27 ;  /* 0x000000ffff0c7224 */ /* 0x000fe400078e001b */
[----:B------:R-:W2:Y:S03]  /*a3990*/  LDL.LU.64 R26, [R1+0x8ab0] ;  /* 0x008ab000011a7983 */ /* 0x000ea60000300a00 */
[----:B------:R0:W-:Y:S02]  /*a39a0*/  STL [R1+0x89e8], R12 ;  /* 0x0089e80c01007387 */ /* 0x0001e40000100800 */
[----:B------:R1:W-:Y:S01]  /*a39b0*/  STL [R1+0x89e4], R13 ;  /* 0x0089e40d01007387 */ /* 0x0003e20000100800 */
[----:B0-----:R-:W4:Y:S01]  /*a39c0*/  LDL.LU R12, [R1+0x8c0] ;  /* 0x0008c000010c7983 */ /* 0x001f220000300800 */
[----:B-1----:R-:W4:Y:S02]  /*a39d0*/  LDL.LU R13, [R1+0x8c4] ;  /* 0x0008c400010d7983 */ /* 0x002f240000300800 */
[----:B------:R-:W4:Y:S02]  /*a39e0*/  LDL.LU R14, [R1+0x8c8] ;  /* 0x0008c800010e7983 */ /* 0x000f240000300800 */
[----:B------:R-:W4:Y:S01]  /*a39f0*/  LDL.LU R15, [R1+0x8cc] ;  /* 0x0008cc00010f7983 */ /* 0x000f220000300800 */
[C---:B--2---:R-:W-:Y:S01]  /*a3a00*/  HMMA.16816.F32.BF16 R8, R16.reuse, R26, R8 ;  /* 0x0000001a1008723c */ /* 0x044fe20000041808 */
[----:B------:R-:W-:Y:S11]  /*a3a10*/  IMAD.MOV.U32 R0, RZ, RZ, R26 ;  /* 0x000000ffff007224 */ /* 0x000ff600078e001a */
[----:B------:R-:W-:Y:S11]  /*a3a20*/  @!UPT UIADD3 URZ, URZ, URZ, URZ ;  /* 0x0000003f3f3ff290 */ /* 0x000ff6000fffe03f */
[----:B------:R-:W-:Y:S01]  /*a3a30*/  STL.64 [R1+0xd30], R8 ;  /* 0x000d300801007387 */ /* 0x000fe20000100a00 */
[----:B------:R0:W-:Y:S03]  /*a3a40*/  STL.64 [R1+0xd38], R10 ;  /* 0x000d380a01007387 */ /* 0x0001e60000100a00 */
[----:B0-----:R-:W3:Y:S01]  /*a3a50*/  LDL.LU.64 R10, [R1+0x8aa8] ;  /* 0x008aa800010a7983 */ /* 0x001ee20000300a00 */
[----:B------:R-:W-:Y:S02]  /*a3a60*/  STL [R1+0x89ec], R0 ;  /* 0x0089ec0001007387 */ /* 0x000fe40000100800 */
[----:B------:R-:W-:Y:S02]  /*a3a70*/  IMAD.MOV.U32 R29, RZ, RZ, R27 ;  /* 0x000000ffff1d7224 */ /* 0x000fe400078e001b */
[----:B------:R-:W2:Y:S01]  /*a3a80*/  LDL.LU.64 R24, [R1+0x180] ;  /* 0x0001800001187983 */ /* 0x000ea20000300a00 */
[----:B------:R-:W2:Y:S01]  /*a3a90*/  LDL.LU.64 R26, [R1+0x188] ;  /* 0x00018800011a7983 */ /* 0x000ea20000300a00 */
[----:B---3--:R-:W-:Y:S03]  /*a3aa0*/  HMMA.16816.F32.BF16 R20, R16, R10, R20 ;  /* 0x0000000a1014723c */ /* 0x008fe60000041814 */
[----:B--2---:R-:W-:Y:S01]  /*a3ab0*/  STL [R1+0x7800], R26 ;  /* 0x0078001a01007387 */ /* 0x004fe20000100800 */
[----:B------:R-:W-:Y:S02]  /*a3ac0*/  STL [R1+0x75b0], R27 ;  /* 0x0075b01b01007387 */ /* 0x000fe40000100800 */
[----:B------:R-:W-:-:S02]  /*a3ad0*/  IMAD.MOV.U32 R3, RZ, RZ, R10 ;  /* 0x000000ffff037224 */ /* 0x000fc400078e000a */
[----:B------:R-:W-:Y:S11]  /*a3ae0*/  IMAD.MOV.U32 R2, RZ, RZ, R11 ;  /* 0x000000ffff027224 */ /* 0x000ff600078e000b */
[----:B------:R-:W-:Y:S04]  /*a3af0*/  @!UPT UIADD3 URZ, URZ, URZ, URZ ;  /* 0x0000003f3f3ff290 */ /* 0x000fe8000fffe03f */
[----:B------:R-:W-:Y:S01]  /*a3b00*/  STL.64 [R1+0xd10], R20 ;  /* 0x000d101401007387 */ /* 0x000fe20000100a00 */
[----:B------:R0:W-:Y:S03]  /*a3b10*/  STL.64 [R1+0xd18], R22 ;  /* 0x000d181601007387 */ /* 0x0001e60000100a00 */
[----:B0-----:R-:W2:Y:S01]  /*a3b20*/  LDL.LU.64 R22, [R1+0x8aa0] ;  /* 0x008aa00001167983 */ /* 0x001ea20000300a00 */
        /* <DEDUP_REMOVED lines=8> */
[----:B------:R-:W3:Y:S02]  /*a3bb0*/  LDL.LU.64 R8, [R1+0x8a80] ;  /* 0x008a800001087983 */ /* 0x000ee40000300a00 */
[----:B------:R2:W-:Y:S02]  /*a3bc0*/  STL.64 [R1+0x8948], R6 ;  /* 0x0089480601007387 */ /* 0x0005e40000100a00 */
[----:B--2---:R-:W-:Y:S02]  /*a3bd0*/  IMAD.MOV.U32 R7, RZ, RZ, R22 ;  /* 0x000000ffff077224 */ /* 0x004fe400078e0016 */
[----:B------:R-:W-:Y:S01]  /*a3be0*/  IMAD.MOV.U32 R6, RZ, RZ, R23 ;  /* 0x000000ffff067224 */ /* 0x000fe200078e0017 */
[C---:B---3--:R-:W-:Y:S01]  /*a3bf0*/  HMMA.16816.F32.BF16 R8, R16.reuse, R22, R8 ;  /* 0x000000161008723c */ /* 0x048fe20000041808 */
[----:B------:R-:W2:Y:S11]  /*a3c00*/  LDL.LU.64 R22, [R1+0x8a78] ;  /* 0x008a780001167983 */ /* 0x000eb60000300a00 */
[----:B------:R-:W-:Y:S11]  /*a3c10*/  @!UPT UIADD3 URZ, URZ, URZ, URZ ;  /* 0x0000003f3f3ff290 */ /* 0x000ff6000fffe03f */
[----:B------:R-:W-:Y:S01]  /*a3c20*/  STL.64 [R1+0xce0], R8 ;  /* 0x000ce00801007387 */ /* 0x000fe20000100a00 */
[----:B------:R0:W-:Y:S02]  /*a3c30*/  STL [R1+0xce8], R10 ;  /* 0x000ce80a01007387 */ /* 0x0001e40000100800 */
[----:B------:R-:W-:Y:S02]  /*a3c40*/  IMAD.MOV.U32 R26, RZ, RZ, R11 ;  /* 0x000000ffff1a7224 */ /* 0x000fe400078e000b */
[----:B0-----:R-:W2:Y:S01]  /*a3c50*/  LDL.LU.64 R10, [R1+0x8a70] ;  /* 0x008a7000010a7983 */ /* 0x001ea20000300a00 */
[----:B------:R-:W2:Y:S02]  /*a3c60*/  LDL.LU.64 R8, [R1+0x8a68] ;  /* 0x008a680001087983 */ /* 0x000ea40000300a00 */
[----:B------:R0:W-:Y:S02]  /*a3c70*/  STL.64 [R1+0x8a58], R6 ;  /* 0x008a580601007387 */ /* 0x0001e40000100a00 */
[----:B------:R-:W3:Y:S01]  /*a3c80*/  LDL.LU R4, [R1+0x8b0] ;  /* 0x0008b00001047983 */ /* 0x000ee20000300800 */
[----:B------:R-:W3:Y:S04]  /*a3c90*/  LDL.LU R5, [R1+0x8b4] ;  /* 0x0008b40001057983 */ /* 0x000ee80000300800 */
[----:B0-----:R-:W3:Y:S01]  /*a3ca0*/  LDL.LU R6, [R1+0x8b8] ;  /* 0x0008b80001067983 */ /* 0x001ee20000300800 */
[----:B------:R-:W3:Y:S02]  /*a3cb0*/  LDL.LU R7, [R1+0x8bc] ;  /* 0x0008bc0001077983 */ /* 0x000ee40000300800 */
[----:B------:R-:W-:Y:S01]  /*a3cc0*/  STL [R1+0x7804], R26 ;  /* 0x0078041a01007387 */ /* 0x000fe20000100800 */
[C---:B--2---:R-:W-:Y:S11]  /*a3cd0*/  HMMA.16816.F32.BF16 R8, R16.reuse, R22, R8 ;  /* 0x000000161008723c */ /* 0x044ff60000041808 */
[----:B------:R-:W-:Y:S11]  /*a3ce0*/  @!UPT UIADD3 URZ, URZ, URZ, URZ ;  /* 0x0000003f3f3ff290 */ /* 0x000ff6000fffe03f */
[----:B------:R-:W-:Y:S01]  /*a3cf0*/  @!UPT UIADD3 URZ, URZ, URZ, URZ ;  /* 0x0000003f3f3ff290 */ /* 0x000fe2000fffe03f */
[----:B------:R-:W-:Y:S01]  /*a3d00*/  STL.64 [R1+0xcd0], R8 ;  /* 0x000cd00801007387 */ /* 0x000fe20000100a00 */
[----:B------:R0:W-:Y:S03]  /*a3d10*/  STL.64 [R1+0xcd8], R10 ;  /* 0x000cd80a01007387 */ /* 0x0001e60000100a00 */
[----:B0-----:R-:W2:Y:S01]  /*a3d20*/  LDL.LU.64 R10, [R1+0x8a60] ;  /* 0x008a6000010a7983 */ /* 0x001ea20000300a00 */
[----:B------:R-:W-:Y:S02]  /*a3d30*/  IMAD.MOV.U32 R9, RZ, RZ, R22 ;  /* 0x000000ffff097224 */ /* 0x000fe400078e0016 */
[----:B------:R-:W-:Y:S01]  /*a3d40*/  IMAD.MOV.U32 R8, RZ, RZ, R23 ;  /* 0x000000ffff087224 */ /* 0x000fe200078e0017 */
[----:B--2---:R-:W-:Y:S04]  /*a3d50*/  STL.64 [R1+0x8a30], R10 ;  /* 0x008a300a01007387 */ /* 0x004fe80000100a00 */
[----:B------:R-:W-:Y:S02]  /*a3d60*/  STL.64 [R1+0x8a28], R8 ;  /* 0x008a280801007387 */ /* 0x000fe40000100a00 */
[----:B------:R-:W2:Y:S02]  /*a3d70*/  LDL.LU.64 R22, [R1+0x728] ;  /* 0x0007280001167983 */ /* 0x000ea40000300a00 */
[----:B--2---:R0:W-:Y:S04]  /*a3d80*/  STL.64 [R1+0x8a20], R22 ;  /* 0x008a201601007387 */ /* 0x0041e80000100a00 */
[----:B0-----:R-:W4:Y:S02]  /*a3d90*/  LDL.LU.64 R22, [R1+0x778] ;  /* 0x0007780001167983 */ /* 0x001f240000300a00 */
[C---:B----4-:R-:W-:Y:S07]  /*a3da0*/  HMMA.16816.F32.BF16 R8, R16.reuse, R22, R12 ;  /* 0x000000161008723c */ /* 0x050fee000004180c */
[----:B------:R-:W-:Y:S11]  /*a3db0*/  IMAD.MOV.U32 R15, RZ, RZ, R22 ;  /* 0x000000ffff0f7224 */ /* 0x000ff600078e0016 */
[----:B------:R-:W-:Y:S05]  /*a3dc0*/  @!UPT UIADD3 URZ, URZ, URZ, URZ ;  /* 0x0000003f3f3ff290 */ /* 0x000fea000fffe03f */
[----:B------:R-:W-:Y:S01]  /*a3dd0*/  STL.64 [R1+0xca0], R8 ;  /* 0x000ca00801007387 */ /* 0x000fe20000100a00 */
[----:B------:R-:W-:Y:S02]  /*a3de0*/  STL [R1+0xca8], R10 ;  /* 0x000ca80a01007387 */ /* 0x000fe40000100800 */
[----:B------:R0:W-:Y:S02]  /*a3df0*/  STL [R1+0x8a50], R15 ;  /* 0x008a500f01007387 */ /* 0x0001e40000100800 */
[----:B------:R-:W-:Y:S01]  /*a3e00*/  IMAD.MOV.U32 R26, RZ, RZ, R11 ;  /* 0x000000ffff1a7224 */ /* 0x000fe200078e000b */
[----:B0-----:R-:W3:Y:S01]  /*a3e10*/  LDL.LU.64 R14, [R1+0x768] ;  /* 0x00076800010e7983 */ /* 0x001ee20000300a00 */
[----:B------:R-:W2:Y:S02]  /*a3e20*/  LDL.LU.64 R10, [R1+0x748] ;  /* 0x00074800010a7983 */ /* 0x000ea40000300a00 */
[----:B------:R-:W-:Y:S01]  /*a3e30*/  IMAD.MOV.U32 R28, RZ, RZ, R23 ;  /* 0x000000ffff1c7224 */ /* 0x000fe200078e0017 */
[----:B--2---:R0:W-:Y:S01]  /*a3e40*/  STL.64 [R1+0x8a48], R10 ;  /* 0x008a480a01007387 */ /* 0x0041e20000100a00 */
[----:B------:R-:W2:Y:S02]  /*a3e50*/  LDL.LU R8, [R1+0x8a0] ;  /* 0x0008a00001087983 */ /* 0x000ea40000300800 */
[----:B------:R-:W2:Y:S01]  /*a3e60*/  LDL.LU R9, [R1+0x8a4] ;  /* 0x0008a40001097983 */ /* 0x000ea20000300800 */
[----:B0-----:R-:W2:Y:S01]  /*a3e70*/  LDL.LU R10, [R1+0x8a8] ;  /* 0x0008a800010a7983 */ /* 0x001ea20000300800 */
[----:B------:R-:W2:Y:S02]  /*a3e80*/  LDL.LU R11, [R1+0x8ac] ;  /* 0x0008ac00010b7983 */ /* 0x000ea40000300800 */
[----:B------:R-:W4:Y:S02]  /*a3e90*/  LDL.LU R20, [R1+0x880] ;  /* 0x0008800001147983 */ /* 0x000f240000300800 */
[----:B------:R-:W4:Y:S01]  /*a3ea0*/  LDL.LU R21, [R1+0x884] ;  /* 0x0008840001157983 */ /* 0x000f220000300800 */
[----:B------:R-:W2:Y:S01]  /*a3eb0*/  LDL.LU R22, [R1+0x888] ;  /* 0x0008880001167983 */ /* 0x000ea20000300800 */
        /* <DEDUP_REMOVED lines=8> */
[----:B------:R0:W-:Y:S01]  /*a3f40*/  STL [R1+0x7e04], R26 ;  /* 0x007e041a01007387 */ /* 0x0001e20000100800 */
[----:B------:R-:W-:Y:S03]  /*a3f50*/  STL.64 [R1+0x8860], R24 ;  /* 0x0088601801007387 */ /* 0x000fe60000100a00 */
[----:B0-----:R-:W3:Y:S07]  /*a3f60*/  LDL.LU.64 R26, [R1+0x758] ;  /* 0x00075800011a7983 */ /* 0x001eee0000300a00 */
[----:B------:R-:W-:Y:S02]  /*a3f70*/  STL.64 [R1+0xc70], R4 ;  /* 0x000c700401007387 */ /* 0x000fe40000100a00 */
[----:B------:R0:W-:Y:S02]  /*a3f80*/  STL.64 [R1+0xc78], R6 ;  /* 0x000c780601007387 */ /* 0x0001e40000100a00 */
[----:B0-----:R-:W4:Y:S01]  /*a3f90*/  LDL.LU.64 R6, [R1+0x8a58] ;  /* 0x008a580001067983 */ /* 0x001f220000300a00 */
[----:B------:R-:W-:-:S02]  /*a3fa0*/  IMAD.MOV.U32 R5, RZ, RZ, R14 ;  /* 0x000000ffff057224 */ /* 0x000fc400078e000e */
[----:B------:R-:W-:Y:S02]  /*a3fb0*/  IMAD.MOV.U32 R14, RZ, RZ, R15 ;  /* 0x000000ffff0e7224 */ /* 0x000fe400078e000f */
[----:B------:R-:W2:Y:S01]  /*a3fc0*/  LDL.LU R15, [R1+0x8a50] ;  /* 0x008a5000010f7983 */ /* 0x000ea20000300800 */
[C---:B---3--:R-:W-:Y:S01]  /*a3fd0*/  HMMA.16816.F32.BF16 R8, R16.reuse, R26, R8 ;  /* 0x0000001a1008723c */ /* 0x048fe20000041808 */
[----:B------:R-:W-:Y:S11]  /*a3fe0*/  IMAD.MOV.U32 R4, RZ, RZ, R27 ;  /* 0x000000ffff047224 */ /* 0x000ff600078e001b */
[----:B------:R-:W-:Y:S11]  /*a3ff0*/  @!UPT UIADD3 URZ, URZ, URZ, URZ ;  /* 0x0000003f3f3ff290 */ /* 0x000ff6000fffe03f */
[----:B------:R-:W-:Y:S01]  /*a4000*/  STL.64 [R1+0xc50], R8 ;  /* 0x000c500801007387 */ /* 0x000fe20000100a00 */
[----:B------:R0:W-:Y:S03]  /*a4010*/  STL.64 [R1+0xc58], R10 ;  /* 0x000c580a01007387 */ /* 0x0001e60000100a00 */
[----:B0-----:R-:W2:Y:S01]  /*a4020*/  LDL.LU.64 R10, [R1+0x8a48] ;  /* 0x008a4800010a7983 */ /* 0x001ea20000300a00 */
[----:B----4-:R-:W-:Y:S02]  /*a4030*/  STL.64 [R1+0x89f8], R6 ;  /* 0x0089f80601007387 */ /* 0x010fe40000100a00 */
[----:B------:R0:W-:Y:S02]  /*a4040*/  STL.64 [R1+0x89f0], R4 ;  /* 0x0089f00401007387 */ /* 0x0001e40000100a00 */
[----:B0-----:R-:W3:Y:S01]  /*a4050*/  LDL.LU R4, [R1+0x860] ;  /* 0x0008600001047983 */ /* 0x001ee20000300800 */
[----:B------:R-:W3:Y:S02]  /*a4060*/  LDL.LU R5, [R1+0x864] ;  /* 0x0008640001057983 */ /* 0x000ee40000300800 */
[----:B------:R-:W4:Y:S02]  /*a4070*/  LDL.LU R6, [R1+0x868] ;  /* 0x0008680001067983 */ /* 0x000f240000300800 */
[----:B------:R-:W4:Y:S02]  /*a4080*/  LDL.LU R7, [R1+0x86c] ;  /* 0x00086c0001077983 */ /* 0x000f240000300800 */
        /* <DEDUP_REMOVED lines=11> */
[----:B--2---:R-:W-:Y:S01]  /*a4140*/  HMMA.16816.F32.BF16 R20, R16, R10, R20 ;  /* 0x0000000a1014723c */ /* 0x004fe20000041814 */
[----:B------:R-:W-:-:S02]  /*a4150*/  IMAD.MOV.U32 R0, RZ, RZ, R10 ;  /* 0x000000ffff007224 */ /* 0x000fc400078e000a */
[----:B------:R-:W-:Y:S01]  /*a4160*/  IMAD.MOV.U32 R12, RZ, RZ, R11 ;  /* 0x000000ffff0c7224 */ /* 0x000fe200078e000b */
[----:B---3--:R0:W-:Y:S01]  /*a4170*/  STL.64 [R1+0x8870], R26 ;  /* 0x0088701a01007387 */ /* 0x0081e20000100a00 */
[----:B----4-:R-:W-:Y:S03]  /*a4180*/  STL.64 [R1+0x8868], R24 ;  /* 0x0088681801007387 */ /* 0x010fe60000100a00 */
[----:B0-----:R-:W2:Y:S01]  /*a4190*/  LDL.LU R26, [R1+0x708] ;  /* 0x00070800011a7983 */ /* 0x001ea20000300800 */
[----:B------:R-:W2:Y:S11]  /*a41a0*/  LDL.LU R27, [R1+0x70c] ;  /* 0x00070c00011b7983 */ /* 0x000eb60000300800 */
[----:B------:R-:W-:Y:S03]  /*a41b0*/  @!UPT UIADD3 URZ, URZ, URZ, URZ ;  /* 0x0000003f3f3ff290 */ /* 0x000fe6000fffe03f */
[----:B------:R-:W-:Y:S02]  /*a41c0*/  STL.64 [R1+0xc30], R20 ;  /* 0x000c301401007387 */ /* 0x000fe40000100a00 */
[----:B------:R0:W-:Y:S02]  /*a41d0*/  STL.64 [R1+0xc38], R22 ;  /* 0x000c381601007387 */ /* 0x0001e40000100a00 */
[----:B0-----:R-:W3:Y:S01]  /*a41e0*/  LDL.LU.64 R22, [R1+0x8a40] ;  /* 0x008a400001167983 */ /* 0x001ee20000300a00 */
[----:B------:R-:W3:Y:S02]  /*a41f0*/  LDL.LU.64 R20, [R1+0x8a38] ;  /* 0x008a380001147983 */ /* 0x000ee40000300a00 */
[----:B------:R-:W3:Y:S02]  /*a4200*/  LDL.LU.64 R10, [R1+0x8a30] ;  /* 0x008a3000010a7983 */ /* 0x000ee40000300a00 */
[----:B------:R-:W4:Y:S01]  /*a4210*/  LDL.LU.64 R8, [R1+0x8a28] ;  /* 0x008a280001087983 */ /* 0x000f220000300a00 */
[C---:B---3--:R-:W-:Y:S11]  /*a4220*/  HMMA.16816.F32.BF16 R20, R16.reuse, R10, R20 ;  /* 0x0000000a1014723c */ /* 0x048ff60000041814 */
[----:B------:R-:W-:Y:S11]  /*a4230*/  @!UPT UIADD3 URZ, URZ, URZ, URZ ;  /* 0x0000003f3f3ff290 */ /* 0x000ff6000fffe03f */
[----:B------:R-:W-:Y:S01]  /*a4240*/  @!UPT UIADD3 URZ, URZ, URZ, URZ ;  /* 0x0000003f3f3ff290 */ /* 0x000fe2000fffe03f */
[----:B------:R-:W-:Y:S01]  /*a4250*/  STL.64 [R1+0xc20], R20 ;  /* 0x000c201401007387 */ /* 0x000fe20000100a00 */
[----:B------:R0:W-:Y:S03]  /*a4260*/  STL.64 [R1+0xc28], R22 ;  /* 0x000c281601007387 */ /* 0x0001e60000100a00 */
[----:B0-----:R-:W3:Y:S01]  /*a4270*/  LDL.LU.64 R22, [R1+0x8a20] ;  /* 0x008a200001167983 */ /* 0x001ee20000300a00 */
[----:B------:R0:W-:Y:S01]  /*a4280*/  STL.64 [R1+0x88b0], R10 ;  /* 0x0088b00a01007387 */ /* 0x0001e20000100a00 */
[C---:B---3--:R-:W-:Y:S01]  /*a4290*/  HMMA.16816.F32.BF16 R4, R16.reuse, R22, R4 ;  /* 0x000000161004723c */ /* 0x048fe20000041804 */
[----:B0-----:R-:W-:Y:S02]  /*a42a0*/  IMAD.MOV.U32 R11, RZ, RZ, R22 ;  /* 0x000000ffff0b7224 */ /* 0x001fe400078e0016 */
[----:B------:R-:W-:Y:S11]  /*a42b0*/  IMAD.MOV.U32 R10, RZ, RZ, R23 ;  /* 0x000000ffff0a7224 */ /* 0x000ff600078e0017 */
[----:B------:R-:W-:Y:S09]  /*a42c0*/  @!UPT UIADD3 URZ, URZ, URZ, URZ ;  /* 0x0000003f3f3ff290 */ /* 0x000ff2000fffe03f */
[----:B------:R-:W-:Y:S01]  /*a42d0*/  STL.64 [R1+0xc00], R4 ;  /* 0x000c000401007387 */ /* 0x000fe20000100a00 */
[----:B------:R0:W-:Y:S03]  /*a42e0*/  STL.64 [R1+0xc08], R6 ;  /* 0x000c080601007387 */ /* 0x0001e60000100a00 */
[----:B0-----:R-:W3:Y:S01]  /*a42f0*/  LDL.LU.64 R6, [R1+0x8a18] ;  /* 0x008a180001067983 */ /* 0x001ee20000300a00 */
[----:B------:R-:W3:Y:S02]  /*a4300*/  LDL.LU.64 R4, [R1+0x8a10] ;  /* 0x008a100001047983 */ /* 0x000ee40000300a00 */
[----:B------:R-:W3:Y:S02]  /*a4310*/  LDL.LU.64 R22, [R1+0x8a08] ;  /* 0x008a080001167983 */ /* 0x000ee40000300a00 */
[----:B------:R-:W2:Y:S01]  /*a4320*/  LDL.LU.64 R20, [R1+0x8a00] ;  /* 0x008a000001147983 */ /* 0x000ea20000300a00 */
[----:B---3--:R-:W-:Y:S01]  /*a4330*/  HMMA.16816.F32.BF16 R4, R16, R22, R4 ;  /* 0x000000161004723c */ /* 0x008fe20000041804 */
[----:B------:R-:W-:-:S02]  /*a4340*/  IMAD.MOV.U32 R25, RZ, RZ, R22 ;  /* 0x000000ffff197224 */ /* 0x000fc400078e0016 */
[----:B------:R-:W-:Y:S11]  /*a4350*/  IMAD.MOV.U32 R24, RZ, RZ, R23 ;  /* 0x000000ffff187224 */ /* 0x000ff600078e0017 */
[----:B------:R-:W-:Y:S10]  /*a4360*/  @!UPT UIADD3 URZ, URZ, URZ, URZ ;  /* 0x0000003f3f3ff290 */ /* 0x000ff4000fffe03f */
[----:B------:R-:W-:Y:S02]  /*a4370*/  IMAD.MOV.U32 R22, RZ, RZ, R7 ;  /* 0x000000ffff167224 */ /* 0x000fe400078e0007 */
[----:B------:R-:W-:Y:S01]  /*a4380*/  IMAD.MOV.U32 R23, RZ, RZ, R6 ;  /* 0x000000ffff177224 */ /* 0x000fe200078e0006 */
[----:B------:R0:W-:Y:S01]  /*a4390*/  STL.64 [R1+0xbf0], R4 ;  /* 0x000bf00401007387 */ /* 0x0001e20000100a00 */
[----:B------:R-:W3:Y:S03]  /*a43a0*/  LDL.LU.64 R6, [R1+0x89f8] ;  /* 0x0089f80001067983 */ /* 0x000ee60000300a00 */
[----:B0-----:R-:W3:Y:S01]  /*a43b0*/  LDL.LU.64 R4, [R1+0x89f0] ;  /* 0x0089f00001047983 */ /* 0x001ee20000300a00 */
[----:B------:R-:W-:Y:S02]  /*a43c0*/  STL [R1+0x7774], R22 ;  /* 0x0077741601007387 */ /* 0x000fe40000100800 */
[----:B------:R-:W-:Y:S02]  /*a43d0*/  STL [R1+0x7770], R23 ;  /* 0x0077701701007387 */ /* 0x000fe40000100800 */
[----:B--2---:R0:W-:Y:S02]  /*a43e0*/  STL.64 [R1+0x89b8], R20 ;  /* 0x0089b81401007387 */ /* 0x0041e40000100a00 */
[----:B0-----:R-:W2:Y:S01]  /*a43f0*/  LDL.LU R20, [R1+0x850] ;  /* 0x0008500001147983 */ /* 0x001ea20000300800 */
[----:B------:R-:W2:Y:S02]  /*a4400*/  LDL.LU R21, [R1+0x854] ;  /* 0x0008540001157983 */ /* 0x000ea40000300800 */
[----:B------:R-:W2:Y:S02]  /*a4410*/  LDL.LU R22, [R1+0x858] ;  /* 0x0008580001167983 */ /* 0x000ea40000300800 */
[----:B------:R-:W2:Y:S01]  /*a4420*/  LDL.LU R23, [R1+0x85c] ;  /* 0x00085c0001177983 */ /* 0x000ea20000300800 */
[----:B------:R0:W-:Y:S01]  /*a4430*/  STL.64 [R1+0x8880], R26 ;  /* 0x0088801a01007387 */ /* 0x0001e20000100a00 */
[----:B--2---:R-:W-:Y:S07]  /*a4440*/  HMMA.16816.F32.BF16 R20, R16, R26, R20 ;  /* 0x0000001a1014723c */ /* 0x004fee0000041814 */
[----:B0-----:R-:W-:-:S02]  /*a4450*/  IMAD.MOV.U32 R26, RZ, RZ, R25 ;  /* 0x000000ffff1a7224 */ /* 0x001fc400078e0019 */
[----:B------:R-:W-:Y:S11]  /*a4460*/  IMAD.MOV.U32 R27, RZ, RZ, R24 ;  /* 0x000000ffff1b7224 */ /* 0x000ff600078e0018 */
[----:B------:R-:W-:Y:S03]  /*a4470*/  @!UPT UIADD3 URZ, URZ, URZ, URZ ;  /* 0x0000003f3f3ff290 */ /* 0x000fe6000fffe03f */
[----:B------:R-:W-:Y:S01]  /*a4480*/  STL.64 [R1+0xbc0], R20 ;  /* 0x000bc01401007387 */ /* 0x000fe20000100a00 */
[----:B------:R-:W-:Y:S02]  /*a4490*/  STL.64 [R1+0xbc8], R22 ;  /* 0x000bc81601007387 */ /* 0x000fe40000100a00 */
        /* <DEDUP_REMOVED lines=11> */
[----:B------:R-:W-:Y:S02]  /*a4550*/  STL.64 [R1+0x88b8], R24 ;  /* 0x0088b81801007387 */ /* 0x000fe40000100a00 */
[----:B------:R-:W2:Y:S02]  /*a4560*/  LDL.LU R0, [R1+0x89ec] ;  /* 0x0089ec0001007983 */ /* 0x000ea40000300800 */
[----:B------:R-:W2:Y:S01]  /*a4570*/  LDL.LU R12, [R1+0x89e8] ;  /* 0x0089e800010c7983 */ /* 0x000ea20000300800 */
[----:B------:R0:W-:Y:S02]  /*a4580*/  STL.64 [R1+0x88c8], R10 ;  /* 0x0088c80a01007387 */ /* 0x0001e40000100a00 */
[----:B0-----:R-:W-:-:S02]  /*a4590*/  IMAD.MOV.U32 R10, RZ, RZ, R13 ;  /* 0x000000ffff0a7224 */ /* 0x001fc400078e000d */
[----:B---3--:R-:W-:Y:S01]  /*a45a0*/  IMAD.MOV.U32 R11, RZ, RZ, R4 ;  /* 0x000000ffff0b7224 */ /* 0x008fe200078e0004 */
[----:B------:R-:W3:Y:S01]  /*a45b0*/  LDL.LU R13, [R1+0x89e4] ;  /* 0x0089e400010d7983 */ /* 0x000ee20000300800 */
[----:B------:R-:W2:Y:S03]  /*a45c0*/  LDL.LU R4, [R1+0x89e0] ;  /* 0x0089e00001047983 */ /* 0x000ea60000300800 */
[----:B------:R0:W-:Y:S01]  /*a45d0*/  STL.64 [R1+0x88e0], R10 ;  /* 0x0088e00a01007387 */ /* 0x0001e20000100a00 */
[----:B------:R-:W2:Y:S02]  /*a45e0*/  LDL.LU R24, [R1+0xc10] ;  /* 0x000c100001187983 */ /* 0x000ea40000300800 */
[----:B------:R-:W2:Y:S02]  /*a45f0*/  LDL.LU R25, [R1+0xc14] ;  /* 0x000c140001197983 */ /* 0x000ea40000300800 */
[----:B------:R-:W2:Y:S01]  /*a4600*/  LDL.LU R26, [R1+0xc18] ;  /* 0x000c1800011a7983 */ /* 0x000ea20000300800 */
[----:B------:R-:W2:Y:S01]  /*a4610*/  LDL.LU R27, [R1+0xc1c] ;  /* 0x000c1c00011b7983 */ /* 0x000ea20000300800 */
[----:B0-----:R-:W-:-:S02]  /*a4620*/  IMAD.MOV.U32 R10, RZ, RZ, R5 ;  /* 0x000000ffff0a7224 */ /* 0x001fc400078e0005 */
        /* <DEDUP_REMOVED lines=21> */
[----:B----4-:R-:W-:-:S02]  /*a4780*/  IMAD.MOV.U32 R10, RZ, RZ, R9 ;  /* 0x000000ffff0a7224 */ /* 0x010fc400078e0009 */
[----:B------:R-:W-:-:S05]  /*a4790*/  IMAD.MOV.U32 R11, RZ, RZ, R8 ;  /* 0x000000ffff0b7224 */ /* 0x000fca00078e0008 */
[----:B------:R0:W-:Y:S02]  /*a47a0*/  STL.64 [R1+0x8928], R10 ;  /* 0x0089280a01007387 */ /* 0x0001e40000100a00 */
[----:B0-----:R-:W-:Y:S02]  /*a47b0*/  IMAD.MOV.U32 R10, RZ, RZ, R7 ;  /* 0x000000ffff0a7224 */ /* 0x001fe400078e0007 */
[----:B------:R-:W-:Y:S01]  /*a47c0*/  IMAD.MOV.U32 R11, RZ, RZ, R6 ;  /* 0x000000ffff0b7224 */ /* 0x000fe200078e0006 */
[----:B--2---:R-:W-:Y:S01]  /*a47d0*/  STL.64 [R1+0x8908], R26 ;  /* 0x0089081a01007387 */ /* 0x004fe20000100a00 */
[----:B------:R0:W-:Y:S03]  /*a47e0*/  STL.64 [R1+0x8900], R24 ;  /* 0x0089001801007387 */ /* 0x0001e60000100a00 */
[----:B0-----:R-:W2:Y:S01]  /*a47f0*/  LDL.LU R24, [R1+0x350] ;  /* 0x0003500001187983 */ /* 0x001ea20000300800 */
[----:B------:R-:W2:Y:S02]  /*a4800*/  LDL.LU R25, [R1+0x354] ;  /* 0x0003540001197983 */ /* 0x000ea40000300800 */
[----:B------:R-:W4:Y:S02]  /*a4810*/  LDL.LU R26, [R1+0x358] ;  /* 0x00035800011a7983 */ /* 0x000f240000300800 */
[----:B------:R-:W4:Y:S01]  /*a4820*/  LDL.LU R27, [R1+0x35c] ;  /* 0x00035c00011b7983 */ /* 0x000f220000300800 */
[----:B------:R0:W-:Y:S01]  /*a4830*/  STL.64 [R1+0x8940], R10 ;  /* 0x0089400a01007387 */ /* 0x0001e20000100a00 */
[----:B------:R-:W2:Y:S02]  /*a4840*/  LDL.LU R8, [R1+0x7f0] ;  /* 0x0007f00001087983 */ /* 0x000ea40000300800 */
[----:B------:R-:W2:Y:S01]  /*a4850*/  LDL.LU R9, [R1+0x7f4] ;  /* 0x0007f40001097983 */ /* 0x000ea20000300800 */
[----:B0-----:R-:W2:Y:S01]  /*a4860*/  LDL.LU R10, [R1+0x7f8] ;  /* 0x0007f800010a7983 */ /* 0x001ea20000300800 */
[----:B------:R-:W2:Y:S02]  /*a4870*/  LDL.LU R11, [R1+0x7fc] ;  /* 0x0007fc00010b7983 */ /* 0x000ea40000300800 */
[----:B------:R-:W-:-:S02]  /*a4880*/  IMAD.MOV.U32 R6, RZ, RZ, R3 ;  /* 0x000000ffff067224 */ /* 0x000fc400078e0003 */
        /* <DEDUP_REMOVED lines=16> */
[----:B------:R-:W2:Y:S01]  /*a4990*/  LDL.LU R20, [R1+0x840] ;  /* 0x0008400001147983 */ /* 0x000ea20000300800 */
[----:B------:R-:W2:Y:S02]  /*a49a0*/  LDL.LU R21, [R1+0x844] ;  /* 0x0008440001157983 */ /* 0x000ea40000300800 */
[----:B------:R-:W2:Y:S02]  /*a49b0*/  LDL.LU R22, [R1+0x848] ;  /* 0x0008480001167983 */ /* 0x000ea40000300800 */
[----:B------:R-:W2:Y:S01]  /*a49c0*/  LDL.LU R23, [R1+0x84c] ;  /* 0x00084c0001177983 */ /* 0x000ea20000300800 */
[----:B------:R3:W-:Y:S04]  /*a49d0*/  STL.64 [R1+0x8978], R6 ;  /* 0x0089780601007387 */ /* 0x0007e80000100a00 */
[----:B0-----:R-:W2:Y:S01]  /*a49e0*/  LDL.LU R8, [R1+0x810] ;  /* 0x0008100001087983 */ /* 0x001ea20000300800 */
[----:B------:R-:W2:Y:S02]  /*a49f0*/  LDL.LU R9, [R1+0x814] ;  /* 0x0008140001097983 */ /* 0x000ea40000300800 */
[----:B------:R-:W2:Y:S02]  /*a4a00*/  LDL.LU R10, [R1+0x818] ;  /* 0x00081800010a7983 */ /* 0x000ea40000300800 */
[----:B------:R-:W2:Y:S02]  /*a4a10*/  LDL.LU R11, [R1+0x81c] ;  /* 0x00081c00010b7983 */ /* 0x000ea40000300800 */
[----:B---3--:R-:W-:-:S02]  /*a4a20*/  IMAD.MOV.U32 R6, RZ, RZ, R13 ;  /* 0x000000ffff067224 */ /* 0x008fc400078e000d */
[----:B------:R-:W-:Y:S01]  /*a4a30*/  IMAD.MOV.U32 R7, RZ, RZ, R12 ;  /* 0x000000ffff077224 */ /* 0x000fe200078e000c */
[----:B--2---:R-:W-:Y:S01]  /*a4a40*/  STL.64 [R1+0x8988], R10 ;  /* 0x0089880a01007387 */ /* 0x004fe20000100a00 */
[----:B------:R0:W-:Y:S03]  /*a4a50*/  STL.64 [R1+0x8980], R8 ;  /* 0x0089800801007387 */ /* 0x0001e60000100a00 */
[----:B------:R-:W-:Y:S01]  /*a4a60*/  STL.64 [R1+0x8990], R6 ;  /* 0x0089900601007387 */ /* 0x000fe20000100a00 */
        /* <DEDUP_REMOVED lines=16> */
[----:B------:R-:W4:Y:S04]  /*a4b70*/  LDL.LU R27, [R1+0x4ac] ;  /* 0x0004ac00011b7983 */ /* 0x000f280000300800 */
        /* <DEDUP_REMOVED lines=8> */
[----:B------:R-:W4:Y:S01]  /*a4c00*/  LDL.LU.64 R20, [R1+0x89b8] ;  /* 0x0089b80001147983 */ /* 0x000f220000300a00 */
[----:B------:R0:W-:Y:S03]  /*a4c10*/  STL.64 [R1+0xba8], R18 ;  /* 0x000ba81201007387 */ /* 0x0001e60000100a00 */
[----:B0-----:R-:W2:Y:S01]  /*a4c20*/  LDL.LU.64 R18, [R1+0x89b0] ;  /* 0x0089b00001127983 */ /* 0x001ea20000300a00 */
[----:B------:R-:W2:Y:S02]  /*a4c30*/  LDL.LU.64 R16, [R1+0x89a8] ;  /* 0x0089a80001107983 */ /* 0x000ea40000300a00 */
[----:B------:R0:W-:Y:S02]  /*a4c40*/  STL.64 [R1+0x8888], R22 ;  /* 0x0088881601007387 */ /* 0x0001e40000100a00 */
[----:B0-----:R-:W3:Y:S01]  /*a4c50*/  LDL.LU R22, [R1+0xc88] ;  /* 0x000c880001167983 */ /* 0x001ee20000300800 */
[----:B------:R-:W3:Y:S02]  /*a4c60*/  LDL.LU R23, [R1+0xc8c] ;  /* 0x000c8c0001177983 */ /* 0x000ee40000300800 */
[----:B------:R-:W-:-:S02]  /*a4c70*/  IMAD.MOV.U32 R6, RZ, RZ, R5 ;  /* 0x000000ffff067224 */ /* 0x000fc400078e0005 */
        /* <DEDUP_REMOVED lines=12> */
[----:B------:R-:W4:Y:S02]  /*a4d40*/  LDL.LU.64 R10, [R1+0x89a0] ;  /* 0x0089a000010a7983 */ /* 0x000f240000300a00 */
[----:B------:R-:W4:Y:S05]  /*a4d50*/  LDL.LU.64 R8, [R1+0x8998] ;  /* 0x0089980001087983 */ /* 0x000f2a0000300a00 */
        /* <DEDUP_REMOVED lines=25> */
[----:B------:R-:W4:Y:S11]  /*a4ef0*/  LDL.LU.64 R10, [R1+0x8940] ;  /* 0x00894000010a7983 */ /* 0x000f360000300a00 */
[----:B------:R-:W-:Y:S10]  /*a4f00*/  @!UPT UIADD3 URZ, URZ, URZ, URZ ;  /* 0x0000003f3f3ff290 */ /* 0x000ff4000fffe03f */
[----:B------:R0:W-:Y:S01]  /*a4f10*/  STL.64 [R1+0xaa0], R4 ;  /* 0x000aa00401007387 */ /* 0x0001e20000100a00 */
[----:B------:R-:W-:Y:S03]  /*a4f20*/  STL.64 [R1+0xaa8], R6 ;  /* 0x000aa80601007387 */ /* 0x000fe60000100a00 */
[----:B0-----:R-:W2:Y:S01]  /*a4f30*/  LDL.64 R4, [R1+0x190] ;  /* 0x0001900001047983 */ /* 0x001ea20000100a00 */
[C---:B----4-:R-:W-:Y:S03]  /*a4f40*/  HMMA.16816.F32.BF16 R8, R16.reuse, R10, R24 ;  /* 0x0000000a1008723c */ /* 0x050fe60000041818 */
[----:B------:R-:W4:Y:S01]  /*a4f50*/  LDL.LU.64 R26, [R1+0x8938] ;  /* 0x00893800011a7983 */ /* 0x000f220000300a00 */
[----:B------:R-:W4:Y:S11]  /*a4f60*/  LDL.LU.64 R24, [R1+0x8930] ;  /* 0x0089300001187983 */ /* 0x000f360000300a00 */
[----:B------:R-:W-:Y:S08]  /*a4f70*/  @!UPT UIADD3 URZ, URZ, URZ, URZ ;  /* 0x0000003f3f3ff290 */ /* 0x000ff0000fffe03f */
        /* <DEDUP_REMOVED lines=41> */
[----:B------:R0:W-:Y:S04]  /*a5210*/  STL.64 [R1+0xa08], R26 ;  /* 0x000a081a01007387 */ /* 0x0001e80000100a00 */
[----:B0-----:R-:W2:Y:S01]  /*a5220*/  LDL.LU.64 R26, [R1+0x88a8] ;  /* 0x0088a800011a7983 */ /* 0x001ea20000300a00 */
[----:B------:R-:W-:Y:S02]  /*a5230*/  IMAD.MOV.U32 R8, RZ, RZ, R24 ;  /* 0x000000ffff087224 */ /* 0x000fe400078e0018 */
[----:B------:R-:W-:Y:S02]  /*a5240*/  IMAD.MOV.U32 R9, RZ, RZ, R25 ;  /* 0x000000ffff097224 */ /* 0x000fe400078e0019 */
[C---:B--2---:R-:W-:Y:S01]  /*a5250*/  HMMA.16816.F32.BF16 R24, R16.reuse, R26, R20 ;  /* 0x0000001a1018723c */ /* 0x044fe20000041814 */
[----:B------:R-:W2:Y:S01]  /*a5260*/  LDL.LU.64 R22, [R1+0x88a0] ;  /* 0x0088a00001167983 */ /* 0x000ea20000300a00 */
[----:B------:R-:W2:Y:S11]  /*a5270*/  LDL.LU.64 R20, [R1+0x8898] ;  /* 0x0088980001147983 */ /* 0x000eb60000300a00 */
[----:B------:R-:W-:Y:S10]  /*a5280*/  @!UPT UIADD3 URZ, URZ, URZ, URZ ;  /* 0x0000003f3f3ff290 */ /* 0x000ff4000fffe03f */
        /* <DEDUP_REMOVED lines=8> */
[----:B0-----:R-:W3:Y:S01]  /*a5310*/  LDL.LU.64 R26, [R1+0x8880] ;  /* 0x00888000011a7983 */ /* 0x001ee20000300a00 */
[----:B------:R-:W-:-:S07]  /*a5320*/  IMAD.MOV.U32 R15, RZ, RZ, R29 ;  /* 0x000000ffff0f7224 */ /* 0x000fce00078e001d */
[C---:B---3--:R-:W-:Y:S01]  /*a5330*/  HMMA.16816.F32.BF16 R24, R16.reuse, R26, R12 ;  /* 0x0000001a1018723c */ /* 0x048fe2000004180c */
[----:B------:R-:W3:Y:S11]  /*a5340*/  LDL.LU.64 R14, [R1+0x8878] ;  /* 0x00887800010e7983 */ /* 0x000ef60000300a00 */
[----:B------:R-:W-:Y:S11]  /*a5350*/  @!UPT UIADD3 URZ, URZ, URZ, URZ ;  /* 0x0000003f3f3ff290 */ /* 0x000ff6000fffe03f */
[----:B------:R-:W-:Y:S01]  /*a5360*/  STL.64 [R1+0x9d0], R24 ;  /* 0x0009d01801007387 */ /* 0x000fe20000100a00 */
[----:B------:R0:W-:Y:S03]  /*a5370*/  STL.64 [R1+0x9d8], R26 ;  /* 0x0009d81a01007387 */ /* 0x0001e60000100a00 */
[----:B0-----:R-:W3:Y:S01]  /*a5380*/  LDL.LU.64 R26, [R1+0x8870] ;  /* 0x00887000011a7983 */ /* 0x001ee20000300a00 */
[----:B------:R-:W3:Y:S02]  /*a5390*/  LDL.LU.64 R24, [R1+0x8868] ;  /* 0x0088680001187983 */ /* 0x000ee40000300a00 */
[----:B---3--:R-:W-:Y:S01]  /*a53a0*/  HMMA.16816.F32.BF16 R16, R16, R14, R24 ;  /* 0x0000000e1010723c */ /* 0x008fe20000041818 */
[----:B------:R-:W3:Y:S01]  /*a53b0*/  LDL.LU.64 R24, [R1+0x8860] ;  /* 0x0088600001187983 */ /* 0x000ee20000300a00 */
[----:B------:R-:W4:Y:S11]  /*a53c0*/  LDL.LU.64 R12, [R1+0x8858] ;  /* 0x00885800010c7983 */ /* 0x000f360000300a00 */
[----:B------:R-:W-:Y:S11]  /*a53d0*/  @!UPT UIADD3 URZ, URZ, URZ, URZ ;  /* 0x0000003f3f3ff290 */ /* 0x000ff6000fffe03f */
[----:B------:R-:W-:Y:S02]  /*a53e0*/  IMAD.MOV.U32 R27, RZ, RZ, R16 ;  /* 0x000000ffff1b7224 */ /* 0x000fe400078e0010 */
[----:B------:R-:W-:Y:S02]  /*a53f0*/  IMAD.MOV.U32 R29, RZ, RZ, R17 ;  /* 0x000000ffff1d7224 */ /* 0x000fe400078e0011 */
[----:B------:R-:W3:Y:S01]  /*a5400*/  LDL.LU.64 R16, [R1+0x8850] ;  /* 0x0088500001107983 */ /* 0x000ee20000300a00 */
[----:B------:R-:W-:Y:S02]  /*a5410*/  STL [R1+0x7e08], R27 ;  /* 0x007e081b01007387 */ /* 0x000fe40000100800 */
[----:B------:R-:W3:Y:S02]  /*a5420*/  LDL.LU.64 R20, [R1+0xe0] ;  /* 0x0000e00001147983 */ /* 0x000ee40000300a00 */
[----:B--2---:R-:W-:Y:S02]  /*a5430*/  STL.64 [R1+0x8790], R22 ;  /* 0x0087901601007387 */ /* 0x004fe40000100a00 */
[----:B------:R-:W-:-:S02]  /*a5440*/  IMAD.MOV.U32 R10, RZ, RZ, R18 ;  /* 0x000000ffff0a7224 */ /* 0x000fc400078e0012 */
[----:B------:R-:W-:Y:S01]  /*a5450*/  IMAD.MOV.U32 R11, RZ, RZ, R19 ;  /* 0x000000ffff0b7224 */ /* 0x000fe200078e0013 */
[----:B---3--:R0:W-:Y:S04]  /*a5460*/  STL.64 [R1+0x8788], R20 ;  /* 0x0087881401007387 */ /* 0x0081e80000100a00 */
[----:B0-----:R-:W2:Y:S01]  /*a5470*/  LDL.LU R20, [R1+0xcb0] ;  /* 0x000cb00001147983 */ /* 0x001ea20000300800 */
[----:B------:R-:W2:Y:S02]  /*a5480*/  LDL.LU R21, [R1+0xcb4] ;  /* 0x000cb40001157983 */ /* 0x000ea40000300800 */
[----:B------:R-:W2:Y:S02]  /*a5490*/  LDL.LU R22, [R1+0xcb8] ;  /* 0x000cb80001167983 */ /* 0x000ea40000300800 */
[----:B------:R-:W2:Y:S01]  /*a54a0*/  LDL.LU R23, [R1+0xcbc] ;  /* 0x000cbc0001177983 */ /* 0x000ea20000300800 */
[----:B------:R-:W-:Y:S01]  /*a54b0*/  STL [R1+0x76c8], R29 ;  /* 0x0076c81d01007387 */ /* 0x000fe20000100800 */
[----:B------:R-:W-:Y:S02]  /*a54c0*/  STL.64 [R1+0x75c0], R10 ;  /* 0x0075c00a01007387 */ /* 0x000fe40000100a00 */
[----:B------:R0:W-:Y:S02]  /*a54d0*/  STL.64 [R1+0x7758], R8 ;  /* 0x0077580801007387 */ /* 0x0001e40000100a00 */
[----:B0-----:R-:W3:Y:S04]  /*a54e0*/  LDL.LU.64 R8, [R1+0x100] ;  /* 0x0001000001087983 */ /* 0x001ee80000300a00 */
[----:B---3--:R0:W-:Y:S01]  /*a54f0*/  STL.64 [R1+0x87b0], R8 ;  /* 0x0087b00801007387 */ /* 0x0081e20000100a00 */
[----:B------:R-:W2:Y:S02]  /*a5500*/  LDL R10, [R1+0x6d8] ;  /* 0x0006d800010a7983 */ /* 0x000ea40000100800 */
[----:B------:R-:W2:Y:S01]  /*a5510*/  LDL R11, [R1+0x6dc] ;  /* 0x0006dc00010b7983 */ /* 0x000ea20000100800 */
[----:B0-----:R-:W2:Y:S04]  /*a5520*/  LDL R8, [R1+0x6d0] ;  /* 0x0006d00001087983 */ /* 0x001ea80000100800 */
[----:B------:R-:W2:Y:S01]  /*a5530*/  LDL R9, [R1+0x6d4] ;  /* 0x0006d40001097983 */ /* 0x000ea20000100800 */
[----:B------:R-:W-:-:S02]  /*a5540*/  IMAD.MOV.U32 R27, RZ, RZ, R4 ;  /* 0x000000ffff1b7224 */ /* 0x000fc400078e0004 */
[----:B------:R-:W-:Y:S02]  /*a5550*/  IMAD.MOV.U32 R26, RZ, RZ, R5 ;  /* 0x000000ffff1a7224 */ /* 0x000fe400078e0005 */
[----:B------:R-:W-:Y:S02]  /*a5560*/  IMAD.MOV.U32 R6, RZ, RZ, R3 ;  /* 0x000000ffff067224 */ /* 0x000fe400078e0003 */
[----:B------:R-:W-:Y:S02]  /*a5570*/  IMAD.MOV.U32 R7, RZ, RZ, R28 ;  /* 0x000000ffff077224 */ /* 0x000fe400078e001c */
[----:B------:R-:W-:Y:S02]  /*a5580*/  IMAD.MOV.U32 R14, RZ, RZ, R17 ;  /* 0x000000ffff0e7224 */ /* 0x000fe400078e0011 */
[----:B------:R-:W-:Y:S01]  /*a5590*/  IMAD.MOV.U32 R15, RZ, RZ, R16 ;  /* 0x000000ffff0f7224 */ /* 0x000fe200078e0010 */
[----:B--2---:R-:W-:Y:S07]  /*a55a0*/  HMMA.16816.F32.BF16 R20, R8, R4, R20 ;  /* 0x000000040814723c */ /* 0x004fee0000041814 */
[----:B------:R-:W-:-:S02]  /*a55b0*/  IMAD.MOV.U32 R4, RZ, RZ, R0 ;  /* 0x000000ffff047224 */ /* 0x000fc400078e0000 */
[----:B------:R-:W-:Y:S11]  /*a55c0*/  IMAD.MOV.U32 R5, RZ, RZ, R2 ;  /* 0x000000ffff057224 */ /* 0x000ff600078e0002 */
[----:B------:R-:W-:Y:S03]  /*a55d0*/  @!UPT UIADD3 URZ, URZ, URZ, URZ ;  /* 0x0000003f3f3ff290 */ /* 0x000fe6000fffe03f */
[----:B------:R-:W-:Y:S01]  /*a55e0*/  STL.64 [R1+0x9a0], R20 ;  /* 0x0009a01401007387 */ /* 0x000fe20000100a00 */
[----:B------:R-:W-:Y:S02]  /*a55f0*/  STL.64 [R1+0x9a8], R22 ;  /* 0x0009a81601007387 */ /* 0x000fe40000100a00 */
[----:B------:R-:W2:Y:S02]  /*a5600*/  LDL.LU R0, [R1+0x884c] ;  /* 0x00884c0001007983 */ /* 0x000ea40000300800 */
[----:B------:R-:W3:Y:S01]  /*a5610*/  LDL.LU R2, [R1+0x8848] ;  /* 0x0088480001027983 */ /* 0x000ee20000300800 */
[----:B------:R-:W2:Y:S01]  /*a5620*/  LDL.LU R3, [R1+0x8844] ;  /* 0x0088440001037983 */ /* 0x000ea20000300800 */
[----:B------:R-:W2:Y:S02]  /*a5630*/  LDL.LU R28, [R1+0x8840] ;  /* 0x00884000011c7983 */ /* 0x000ea40000300800 */
[----:B------:R-:W2:Y:S02]  /*a5640*/  LDL.64 R16, [R1+0x170] ;  /* 0x0001700001107983 */ /* 0x000ea40000100a00 */
[----:B--2---:R0:W-:Y:S04]  /*a5650*/  STL.64 [R1+0x8838], R16 ;  /* 0x0088381001007387 */ /* 0x0041e80000100a00 */
[----:B0-----:R-:W2:Y:S01]  /*a5660*/  LDL.LU R16, [R1+0xcc0] ;  /* 0x000cc00001107983 */ /* 0x001ea20000300800 */
[----:B------:R-:W2:Y:S02]  /*a5670*/  LDL.LU R17, [R1+0xcc4] ;  /* 0x000cc40001117983 */ /* 0x000ea40000300800 */
[----:B------:R-:W2:Y:S02]  /*a5680*/  LDL.LU R18, [R1+0xcc8] ;  /* 0x000cc80001127983 */ /* 0x000ea40000300800 */
[----:B------:R-:W2:Y:S01]  /*a5690*/  LDL.LU R19, [R1+0xccc] ;  /* 0x000ccc0001137983 */ /* 0x000ea20000300800 */
[----:B------:R-:W-:Y:S01]  /*a56a0*/  STL.64 [R1+0x8818], R14 ;  /* 0x0088180e01007387 */ /* 0x000fe20000100a00 */
[----:B----4-:R0:W-:Y:S03]  /*a56b0*/  STL.64 [R1+0x8810], R12 ;  /* 0x0088100c01007387 */ /* 0x0101e60000100a00 */
[----:B0-----:R-:W4:Y:S04]  /*a56c0*/  LDL R12, [R1+0x160] ;  /* 0x00016000010c7983 */ /* 0x001f280000100800 */
[----:B------:R-:W4:Y:S04]  /*a56d0*/  LDL R13, [R1+0x164] ;  /* 0x00016400010d7983 */ /* 0x000f280000100800 */
[----:B----4-:R0:W-:Y:S04]  /*a56e0*/  STL.64 [R1+0x8828], R12 ;  /* 0x0088280c01007387 */ /* 0x0101e80000100a00 */
[----:B0-----:R-:W4:Y:S01]  /*a56f0*/  LDL.LU R12, [R1+0xcf0] ;  /* 0x000cf000010c7983 */ /* 0x001f220000300800 */
[----:B------:R-:W4:Y:S02]  /*a5700*/  LDL.LU R13, [R1+0xcf4] ;  /* 0x000cf400010d7983 */ /* 0x000f240000300800 */
[----:B------:R-:W4:Y:S02]  /*a5710*/  LDL.LU R14, [R1+0xcf8] ;  /* 0x000cf800010e7983 */ /* 0x000f240000300800 */
[----:B------:R-:W4:Y:S01]  /*a5720*/  LDL.LU R15, [R1+0xcfc] ;  /* 0x000cfc00010f7983 */ /* 0x000f220000300800 */
[----:B------:R-:W-:Y:S01]  /*a5730*/  STL.64 [R1+0x87f8], R6 ;  /* 0x0087f80601007387 */ /* 0x000fe20000100a00 */
[----:B------:R0:W-:Y:S03]  /*a5740*/  STL.64 [R1+0x87f0], R4 ;  /* 0x0087f00401007387 */ /* 0x0001e60000100a00 */
[----:B0-----:R-:W2:Y:S04]  /*a5750*/  LDL.64 R4, [R1+0x140] ;  /* 0x0001400001047983 */ /* 0x001ea80000100a00 */
[----:B--2---:R0:W-:Y:S04]  /*a5760*/  STL.64 [R1+0x8808], R4 ;  /* 0x0088080401007387 */ /* 0x0041e80000100a00 */
[----:B0-----:R-:W2:Y:S01]  /*a5770*/  LDL.64 R4, [R1+0x150] ;  /* 0x0001500001047983 */ /* 0x001ea20000100a00 */
[----:B------:R-:W-:Y:S03]  /*a5780*/  HMMA.16816.F32.BF16 R16, R8, R24, R16 ;  /* 0x000000180810723c */ /* 0x000fe60000041810 */
[----:B--2---:R0:W-:Y:S04]  /*a5790*/  STL.64 [R1+0x8820], R4 ;  /* 0x0088200401007387 */ /* 0x0041e80000100a00 */
[----:B0-----:R-:W2:Y:S01]  /*a57a0*/  LDL.LU R4, [R1+0xd20] ;  /* 0x000d200001047983 */ /* 0x001ea20000300800 */
[----:B------:R-:W2:Y:S02]  /*a57b0*/  LDL.LU R5, [R1+0xd24] ;  /* 0x000d240001057983 */ /* 0x000ea40000300800 */
[----:B------:R-:W2:Y:S02]  /*a57c0*/  LDL.LU R6, [R1+0xd28] ;  /* 0x000d280001067983 */ /* 0x000ea40000300800 */
[----:B------:R-:W2:Y:S01]  /*a57d0*/  LDL.LU R7, [R1+0xd2c] ;  /* 0x000d2c0001077983 */ /* 0x000ea20000300800 */
[----:B------:R-:W2:Y:S04]  /*a57e0*/  LDL.64 R20, [R1+0x120] ;  /* 0x0001200001147983 */ /* 0x000ea80000100a00 */
[----:B--2---:R0:W-:Y:S01]  /*a57f0*/  STL.64 [R1+0x8800], R20 ;  /* 0x0088001401007387 */ /* 0x0041e20000100a00 */
[----:B------:R-:W-:Y:S02]  /*a5800*/  STL [R1+0x8758], R26 ;  /* 0x0087581a01007387 */ /* 0x000fe40000100800 */
[----:B------:R-:W-:Y:S02]  /*a5810*/  STL [R1+0x8754], R27 ;  /* 0x0087541b01007387 */ /* 0x000fe40000100800 */
[----:B0-----:R-:W-:-:S02]  /*a5820*/  IMAD.MOV.U32 R20, RZ, RZ, R28 ;  /* 0x000000ffff147224 */ /* 0x001fc400078e001c */
[----:B------:R-:W-:Y:S02]  /*a5830*/  IMAD.MOV.U32 R21, RZ, RZ, R3 ;  /* 0x000000ffff157224 */ /* 0x000fe400078e0003 */
[----:B------:R-:W-:Y:S02]  /*a5840*/  IMAD.MOV.U32 R28, RZ, RZ, R16 ;  /* 0x000000ffff1c7224 */ /* 0x000fe400078e0010 */
[----:B------:R-:W-:Y:S02]  /*a5850*/  IMAD.MOV.U32 R3, RZ, RZ, R17 ;  /* 0x000000ffff037224 */ /* 0x000fe400078e0011 */
[----:B------:R-:W4:Y:S01]  /*a5860*/  LDL.LU.64 R16, [R1+0x8838] ;  /* 0x0088380001107983 */ /* 0x000f220000300a00 */
[----:B------:R-:W-:Y:S02]  /*a5870*/  IMAD.MOV.U32 R23, RZ, RZ, R0 ;  /* 0x000000ffff177224 */ /* 0x000fe400078e0000 */
[----:B---3--:R-:W-:Y:S02]  /*a5880*/  IMAD.MOV.U32 R22, RZ, RZ, R2 ;  /* 0x000000ffff167224 */ /* 0x008fe400078e0002 */
[----:B------:R-:W-:-:S02]  /*a5890*/  IMAD.MOV.U32 R0, RZ, RZ, R19 ;  /* 0x000000ffff007224 */ /* 0x000fc400078e0013 */
[----:B------:R-:W-:Y:S01]  /*a58a0*/  IMAD.MOV.U32 R2, RZ, RZ, R18 ;  /* 0x000000ffff027224 */ /* 0x000fe200078e0012 */
[----:B------:R0:W-:Y:S02]  /*a58b0*/  STL.64 [R1+0x8710], R24 ;  /* 0x0087101801007387 */ /* 0x0001e40000100a00 */
[----:B------:R-:W-:Y:S02]  /*a58c0*/  STL [R1+0x76d8], R0 ;  /* 0x0076d80001007387 */ /* 0x000fe40000100800 */
[----:B------:R-:W-:Y:S01]  /*a58d0*/  STL [R1+0x76d4], R2 ;  /* 0x0076d40201007387 */ /* 0x000fe20000100800 */
[----:B------:R-:W-:Y:S02]  /*a58e0*/  STL [R1+0x76d0], R3 ;  /* 0x0076d00301007387 */ /* 0x000fe40000100800 */
[----:B------:R-:W-:Y:S02]  /*a58f0*/  STL [R1+0x76cc], R28 ;  /* 0x0076cc1c01007387 */ /* 0x000fe40000100800 */
[----:B------:R-:W2:Y:S01]  /*a5900*/  LDL.LU.64 R18, [R1+0x8830] ;  /* 0x0088300001127983 */ /* 0x000ea20000300a00 */
[----:B----4-:R-:W-:Y:S01]  /*a5910*/  HMMA.16816.F32.BF16 R12, R8, R16, R12 ;  /* 0x00000010080c723c */ /* 0x010fe2000004180c */
[----:B0-----:R-:W-:-:S02]  /*a5920*/  IMAD.MOV.U32 R25, RZ, RZ, R16 ;  /* 0x000000ffff197224 */ /* 0x001fc400078e0010 */
[----:B------:R-:W-:Y:S11]  /*a5930*/  IMAD.MOV.U32 R24, RZ, RZ, R17 ;  /* 0x000000ffff187224 */ /* 0x000ff600078e0011 */
[----:B------:R-:W-:Y:S09]  /*a5940*/  @!UPT UIADD3 URZ, URZ, URZ, URZ ;  /* 0x0000003f3f3ff290 */ /* 0x000ff2000fffe03f */
[----:B------:R-:W-:Y:S01]  /*a5950*/  STL.64 [R1+0x988], R14 ;  /* 0x0009880e01007387 */ /* 0x000fe20000100a00 */
[----:B------:R-:W-:Y:S02]  /*a5960*/  IMAD.MOV.U32 R16, RZ, RZ, R12 ;  /* 0x000000ffff107224 */ /* 0x000fe400078e000c */
[----:B------:R-:W-:Y:S02]  /*a5970*/  IMAD.MOV.U32 R17, RZ, RZ, R13 ;  /* 0x000000ffff117224 */ /* 0x000fe400078e000d */
[----:B------:R-:W3:Y:S01]  /*a5980*/  LDL.LU.64 R12, [R1+0x8828] ;  /* 0x00882800010c7983 */ /* 0x000ee20000300a00 */
[----:B------:R0:W-:Y:S02]  /*a5990*/  STL [R1+0x8760], R24 ;  /* 0x0087601801007387 */ /* 0x0001e40000100800 */
[----:B------:R1:W-:Y:S01]  /*a59a0*/  STL [R1+0x875c], R25 ;  /* 0x00875c1901007387 */ /* 0x0003e20000100800 */
[----:B0-----:R-:W4:Y:S01]  /*a59b0*/  LDL.LU R24, [R1+0xe30] ;  /* 0x000e300001187983 */ /* 0x001f220000300800 */
[----:B-1----:R-:W4:Y:S02]  /*a59c0*/  LDL.LU R25, [R1+0xe34] ;  /* 0x000e340001197983 */ /* 0x002f240000300800 */
[----:B------:R-:W4:Y:S02]  /*a59d0*/  LDL.LU R26, [R1+0xe38] ;  /* 0x000e3800011a7983 */ /* 0x000f240000300800 */
[----:B------:R-:W4:Y:S01]  /*a59e0*/  LDL.LU R27, [R1+0xe3c] ;  /* 0x000e3c00011b7983 */ /* 0x000f220000300800 */
[----:B------:R-:W-:Y:S01]  /*a59f0*/  STL [R1+0x754c], R17 ;  /* 0x00754c1101007387 */ /* 0x000fe20000100800 */
[----:B------:R0:W-:Y:S02]  /*a5a00*/  STL [R1+0x7548], R16 ;  /* 0x0075481001007387 */ /* 0x0001e40000100800 */
[----:B--2---:R-:W-:Y:S01]  /*a5a10*/  STL.64 [R1+0x87b8], R18 ;  /* 0x0087b81201007387 */ /* 0x004fe20000100a00 */
[----:B0-----:R-:W4:Y:S01]  /*a5a20*/  LDL.64 R16, [R1+0x130] ;  /* 0x0001300001107983 */ /* 0x001f220000100a00 */
[C---:B---3--:R-:W-:Y:S03]  /*a5a30*/  HMMA.16816.F32.BF16 R12, R8.reuse, R12, R4 ;  /* 0x0000000c080c723c */ /* 0x048fe60000041804 */
        /* <DEDUP_REMOVED lines=18> */
[----:B------:R0:W-:Y:S01]  /*a5b60*/  STL.64 [R1+0x950], R20 ;  /* 0x0009501401007387 */ /* 0x0001e20000100a00 */
[----:B------:R-:W-:Y:S03]  /*a5b70*/  STL.64 [R1+0x958], R22 ;  /* 0x0009581601007387 */ /* 0x000fe60000100a00 */
[----:B0-----:R-:W2:Y:S01]  /*a5b80*/  LDL.LU.64 R20, [R1+0x8800] ;  /* 0x0088000001147983 */ /* 0x001ea20000300a00 */
[----:B------:R-:W2:Y:S02]  /*a5b90*/  LDL.LU.64 R6, [R1+0x87f8] ;  /* 0x0087f80001067983 */ /* 0x000ea40000300a00 */
[----:B------:R-:W2:Y:S01]  /*a5ba0*/  LDL.LU.64 R4, [R1+0x87f0] ;  /* 0x0087f00001047983 */ /* 0x000ea20000300a00 */
[C---:B----4-:R-:W-:Y:S11]  /*a5bb0*/  HMMA.16816.F32.BF16 R24, R8.reuse, R16, R24 ;  /* 0x000000100818723c */ /* 0x050ff60000041818 */
[----:B------:R-:W-:Y:S11]  /*a5bc0*/  @!UPT UIADD3 URZ, URZ, URZ, URZ ;  /* 0x0000003f3f3ff290 */ /* 0x000ff6000fffe03f */
[----:B------:R-:W-:Y:S01]  /*a5bd0*/  @!UPT UIADD3 URZ, URZ, URZ, URZ ;  /* 0x0000003f3f3ff290 */ /* 0x000fe2000fffe03f */
[----:B------:R-:W-:Y:S01]  /*a5be0*/  STL.64 [R1+0x940], R24 ;  /* 0x0009401801007387 */ /* 0x000fe20000100a00 */
[----:B------:R0:W-:Y:S02]  /*a5bf0*/  STL.64 [R1+0x948], R26 ;  /* 0x0009481a01007387 */ /* 0x0001e40000100a00 */
[----:B0-----:R-:W-:Y:S02]  /*a5c00*/  IMAD.MOV.U32 R26, RZ, RZ, R16 ;  /* 0x000000ffff1a7224 */ /* 0x001fe400078e0010 */
[----:B------:R-:W-:Y:S02]  /*a5c10*/  IMAD.MOV.U32 R27, RZ, RZ, R17 ;  /* 0x000000ffff1b7224 */ /* 0x000fe400078e0011 */
[----:B------:R-:W3:Y:S01]  /*a5c20*/  LDL.64 R16, [R1+0x110] ;  /* 0x0001100001107983 */ /* 0x000ee20000100a00 */
[----:B--2---:R-:W-:Y:S03]  /*a5c30*/  HMMA.16816.F32.BF16 R8, R8, R20, R4 ;  /* 0x000000140808723c */ /* 0x004fe60000041804 */
[----:B------:R-:W2:Y:S01]  /*a5c40*/  LDL.LU.64 R6, [R1+0x87e8] ;  /* 0x0087e80001067983 */ /* 0x000ea20000300a00 */
[----:B------:R-:W4:Y:S02]  /*a5c50*/  LDL.LU.64 R4, [R1+0x87e0] ;  /* 0x0087e00001047983 */ /* 0x000f240000300a00 */
[----:B------:R-:W-:-:S02]  /*a5c60*/  IMAD.MOV.U32 R24, RZ, RZ, R20 ;  /* 0x000000ffff187224 */ /* 0x000fc400078e0014 */
[----:B------:R-:W-:Y:S11]  /*a5c70*/  IMAD.MOV.U32 R25, RZ, RZ, R21 ;  /* 0x000000ffff197224 */ /* 0x000ff600078e0015 */
[----:B------:R-:W-:Y:S04]  /*a5c80*/  @!UPT UIADD3 URZ, URZ, URZ, URZ ;  /* 0x0000003f3f3ff290 */ /* 0x000fe8000fffe03f */
[----:B------:R-:W-:Y:S01]  /*a5c90*/  STL.64 [R1+0x938], R10 ;  /* 0x0009380a01007387 */ /* 0x000fe20000100a00 */
[----:B------:R-:W2:Y:S03]  /*a5ca0*/  LDL.64 R20, [R1+0xf0] ;  /* 0x0000f00001147983 */ /* 0x000ea60000100a00 */
[----:B--2---:R0:W-:Y:S04]  /*a5cb0*/  STL.64 [R1+0x87a8], R20 ;  /* 0x0087a81401007387 */ /* 0x0041e80000100a00 */
[----:B0-----:R-:W2:Y:S01]  /*a5cc0*/  LDL.LU R20, [R1+0xf80] ;  /* 0x000f800001147983 */ /* 0x001ea20000300800 */
[----:B------:R-:W2:Y:S02]  /*a5cd0*/  LDL.LU R21, [R1+0xf84] ;  /* 0x000f840001157983 */ /* 0x000ea40000300800 */
[----:B------:R-:W2:Y:S02]  /*a5ce0*/  LDL.LU R22, [R1+0xf88] ;  /* 0x000f880001167983 */ /* 0x000ea40000300800 */
[----:B------:R-:W2:Y:S02]  /*a5cf0*/  LDL.LU R23, [R1+0xf8c] ;  /* 0x000f8c0001177983 */ /* 0x000ea40000300800 */
[----:B--2---:R-:W-:Y:S01]  /*a5d00*/  STL.64 [R1+0x87c8], R22 ;  /* 0x0087c81601007387 */ /* 0x004fe20000100a00 */
[----:B------:R0:W-:Y:S03]  /*a5d10*/  STL.64 [R1+0x87c0], R20 ;  /* 0x0087c01401007387 */ /* 0x0001e60000100a00 */
[----:B0-----:R-:W2:Y:S01]  /*a5d20*/  LDL.LU.64 R20, [R1+0x6d0] ;  /* 0x0006d00001147983 */ /* 0x001ea20000300a00 */
[----:B------:R-:W2:Y:S02]  /*a5d30*/  LDL.LU.64 R22, [R1+0x6d8] ;  /* 0x0006d80001167983 */ /* 0x000ea40000300a00 */
[----:B------:R-:W-:Y:S02]  /*a5d40*/  STL.64 [R1+0x8770], R26 ;  /* 0x0087701a01007387 */ /* 0x000fe40000100a00 */
[----:B------:R0:W-:Y:S02]  /*a5d50*/  STL.64 [R1+0x8768], R24 ;  /* 0x0087681801007387 */ /* 0x0001e40000100a00 */
[----:B0-----:R-:W2:Y:S04]  /*a5d60*/  LDL.64 R24, [R1+0xd0] ;  /* 0x0000d00001187983 */ /* 0x001ea80000100a00 */
[----:B--2---:R0:W-:Y:S04]  /*a5d70*/  STL.64 [R1+0x8780], R24 ;  /* 0x0087801801007387 */ /* 0x0041e80000100a00 */
[----:B0-----:R-:W2:Y:S01]  /*a5d80*/  LDL.LU R24, [R1+0x1000] ;  /* 0x0010000001187983 */ /* 0x001ea20000300800 */
[----:B------:R-:W2:Y:S02]  /*a5d90*/  LDL.LU R25, [R1+0x1004] ;  /* 0x0010040001197983 */ /* 0x000ea40000300800 */
[----:B------:R-:W2:Y:S02]  /*a5da0*/  LDL.LU R26, [R1+0x1008] ;  /* 0x00100800011a7983 */ /* 0x000ea40000300800 */
[----:B------:R-:W2:Y:S02]  /*a5db0*/  LDL.LU R27, [R1+0x100c] ;  /* 0x00100c00011b7983 */ /* 0x000ea40000300800 */
[----:B------:R-:W-:-:S02]  /*a5dc0*/  IMAD.MOV.U32 R12, RZ, RZ, R8 ;  /* 0x000000ffff0c7224 */ /* 0x000fc400078e0008 */
[----:B------:R-:W-:Y:S01]  /*a5dd0*/  IMAD.MOV.U32 R13, RZ, RZ, R9 ;  /* 0x000000ffff0d7224 */ /* 0x000fe200078e0009 */
[----:B--2---:R-:W-:Y:S01]  /*a5de0*/  STL.64 [R1+0x87a0], R26 ;  /* 0x0087a01a01007387 */ /* 0x004fe20000100a00 */
[----:B------:R4:W-:Y:S02]  /*a5df0*/  STL.64 [R1+0x8798], R24 ;  /* 0x0087981801007387 */ /* 0x0009e40000100a00 */
[----:B----4-:R-:W-:Y:S02]  /*a5e00*/  IMAD.MOV.U32 R24, RZ, RZ, R4 ;  /* 0x000000ffff187224 */ /* 0x010fe400078e0004 */
[----:B------:R-:W-:Y:S01]  /*a5e10*/  IMAD.MOV.U32 R25, RZ, RZ, R5 ;  /* 0x000000ffff197224 */ /* 0x000fe200078e0005 */
[----:B------:R-:W3:Y:S01]  /*a5e20*/  LDL.LU R4, [R1+0x87dc] ;  /* 0x0087dc0001047983 */ /* 0x000ee20000300800 */
[----:B------:R-:W3:Y:S02]  /*a5e30*/  LDL.LU R5, [R1+0x87d8] ;  /* 0x0087d80001057983 */ /* 0x000ee40000300800 */
[----:B------:R-:W-:-:S02]  /*a5e40*/  IMAD.MOV.U32 R26, RZ, RZ, R6 ;  /* 0x000000ffff1a7224 */ /* 0x000fc400078e0006 */
[----:B------:R-:W-:Y:S01]  /*a5e50*/  IMAD.MOV.U32 R27, RZ, RZ, R7 ;  /* 0x000000ffff1b7224 */ /* 0x000fe200078e0007 */
[----:B------:R-:W3:Y:S01]  /*a5e60*/  LDL.LU R6, [R1+0x87d4] ;  /* 0x0087d40001067983 */ /* 0x000ee20000300800 */
[----:B------:R-:W3:Y:S02]  /*a5e70*/  LDL.LU R7, [R1+0x87d0] ;  /* 0x0087d00001077983 */ /* 0x000ee40000300800 */
[----:B------:R0:W-:Y:S02]  /*a5e80*/  STL.64 [R1+0x7828], R12 ;  /* 0x0078280c01007387 */ /* 0x0001e40000100a00 */
[----:B0-----:R-:W2:Y:S01]  /*a5e90*/  LDL.64 R12, [R1+0x160] ;  /* 0x00016000010c7983 */ /* 0x001ea20000100a00 */
[----:B------:R-:W-:Y:S02]  /*a5ea0*/  IMAD.MOV.U32 R2, RZ, RZ, R22 ;  /* 0x000000ffff027224 */ /* 0x000fe400078e0016 */
[----:B------:R-:W-:Y:S02]  /*a5eb0*/  IMAD.MOV.U32 R0, RZ, RZ, R23 ;  /* 0x000000ffff007224 */ /* 0x000fe400078e0017 */
[----:B------:R-:W-:Y:S01]  /*a5ec0*/  IMAD.MOV.U32 R3, RZ, RZ, R21 ;  /* 0x000000ffff037224 */ /* 0x000fe200078e0015 */
[----:B---3--:R-:W-:Y:S07]  /*a5ed0*/  HMMA.16816.F32.BF16 R8, R20, R16, R4 ;  /* 0x000000101408723c */ /* 0x008fee0000041804 */
[----:B------:R-:W-:Y:S01]  /*a5ee0*/  IMAD.MOV.U32 R6, RZ, RZ, R20 ;  /* 0x000000ffff067224 */ /* 0x000fe200078e0014 */
[----:B--2---:R0:W-:Y:S01]  /*a5ef0*/  STL.64 [R1+0x86e0], R12 ;  /* 0x0086e00c01007387 */ /* 0x0041e20000100a00 */
[----:B------:R1:W-:Y:S02]  /*a5f00*/  STL.64 [R1+0x8778], R14 ;  /* 0x0087780e01007387 */ /* 0x0003e40000100a00 */
[----:B------:R-:W-:-:S02]  /*a5f10*/  IMAD.MOV.U32 R5, RZ, RZ, R16 ;  /* 0x000000ffff057224 */ /* 0x000fc400078e0010 */
[----:B------:R-:W-:Y:S01]  /*a5f20*/  IMAD.MOV.U32 R4, RZ, RZ, R17 ;  /* 0x000000ffff047224 */ /* 0x000fe200078e0011 */
[----:B0-----:R-:W2:Y:S01]  /*a5f30*/  LDL.LU R12, [R1+0x1020] ;  /* 0x00102000010c7983 */ /* 0x001ea20000300800 */
[----:B------:R-:W2:Y:S02]  /*a5f40*/  LDL.LU R13, [R1+0x1024] ;  /* 0x00102400010d7983 */ /* 0x000ea40000300800 */
[----:B-1----:R-:W2:Y:S02]  /*a5f50*/  LDL.LU R14, [R1+0x1028] ;  /* 0x00102800010e7983 */ /* 0x002ea40000300800 */
[----:B------:R-:W2:Y:S01]  /*a5f60*/  LDL.LU R15, [R1+0x102c] ;  /* 0x00102c00010f7983 */ /* 0x000ea20000300800 */
[----:B------:R-:W3:Y:S01]  /*a5f70*/  LDL.LU.64 R22, [R1+0x87c8] ;  /* 0x0087c80001167983 */ /* 0x000ee20000300a00 */
[----:B------:R-:W3:Y:S02]  /*a5f80*/  LDL.LU.64 R20, [R1+0x87c0] ;  /* 0x0087c00001147983 */ /* 0x000ee40000300a00 */
[----:B------:R-:W4:Y:S02]  /*a5f90*/  LDL.LU.64 R18, [R1+0x87b8] ;  /* 0x0087b80001127983 */ /* 0x000f240000300a00 */
[----:B------:R-:W-:Y:S01]  /*a5fa0*/  IMAD.MOV.U32 R17, RZ, RZ, R8 ;  /* 0x000000ffff117224 */ /* 0x000fe200078e0008 */
[----:B------:R-:W-:Y:S01]  /*a5fb0*/  STL.64 [R1+0x928], R10 ;  /* 0x0009280a01007387 */ /* 0x000fe20000100a00 */
[----:B------:R-:W-:-:S02]  /*a5fc0*/  IMAD.MOV.U32 R16, RZ, RZ, R9 ;  /* 0x000000ffff107224 */ /* 0x000fc400078e0009 */
[----:B------:R-:W3:Y:S02]  /*a5fd0*/  LDL.LU.64 R8, [R1+0x87b0] ;  /* 0x0087b00001087983 */ /* 0x000ee40000300a00 */
[----:B------:R0:W-:Y:S02]  /*a5fe0*/  STL.64 [R1+0x8730], R4 ;  /* 0x0087300401007387 */ /* 0x0001e40000100a00 */
[----:B------:R-:W-:Y:S02]  /*a5ff0*/  IMAD.MOV.U32 R7, RZ, RZ, R0 ;  /* 0x000000ffff077224 */ /* 0x000fe400078e0000 */
[----:B0-----:R-:W-:Y:S02]  /*a6000*/  IMAD.MOV.U32 R4, RZ, RZ, R6 ;  /* 0x000000ffff047224 */ /* 0x001fe400078e0006 */
[----:B------:R-:W-:Y:S02]  /*a6010*/  IMAD.MOV.U32 R5, RZ, RZ, R3 ;  /* 0x000000ffff057224 */ /* 0x000fe400078e0003 */
[----:B------:R-:W-:-:S07]  /*a6020*/  IMAD.MOV.U32 R6, RZ, RZ, R2 ;  /* 0x000000ffff067224 */ /* 0x000fce00078e0002 */
[C---:B---3--:R-:W-:Y:S01]  /*a6030*/  HMMA.16816.F32.BF16 R20, R4.reuse, R8, R20 ;  /* 0x000000080414723c */ /* 0x048fe20000041814 */
[----:B----4-:R-:W-:Y:S01]  /*a6040*/  STL.64 [R1+0x8678], R18 ;  /* 0x0086781201007387 */ /* 0x010fe20000100a00 */
[----:B------:R0:W-:Y:S03]  /*a6050*/  STL.64 [R1+0x8670], R16 ;  /* 0x0086701001007387 */ /* 0x0001e60000100a00 */
[----:B0-----:R-:W3:Y:S11]  /*a6060*/  LDL.64 R16, [R1+0xc0] ;  /* 0x0000c00001107983 */ /* 0x001ef60000100a00 */
[----:B------:R-:W-:Y:S07]  /*a6070*/  @!UPT UIADD3 URZ, URZ, URZ, URZ ;  /* 0x0000003f3f3ff290 */ /* 0x000fee000fffe03f */
[----:B------:R0:W-:Y:S01]  /*a6080*/  STL.64 [R1+0x910], R20 ;  /* 0x0009101401007387 */ /* 0x0001e20000100a00 */
[----:B------:R-:W-:Y:S03]  /*a6090*/  STL.64 [R1+0x918], R22 ;  /* 0x0009181601007387 */ /* 0x000fe60000100a00 */
[----:B0-----:R-:W4:Y:S02]  /*a60a0*/  LDL.LU.64 R20, [R1+0x87a8] ;  /* 0x0087a80001147983 */ /* 0x001f240000300a00 */
[C---:B----4-:R-:W-:Y:S01]  /*a60b0*/  HMMA.16816.F32.BF16 R24, R4.reuse, R20, R24 ;  /* 0x000000140418723c */ /* 0x050fe20000041818 */
[----:B------:R-:W-:Y:S02]  /*a60c0*/  IMAD.MOV.U32 R2, RZ, RZ, R20 ;  /* 0x000000ffff027224 */ /* 0x000fe400078e0014 */
[----:B------:R-:W-:Y:S11]  /*a60d0*/  IMAD.MOV.U32 R0, RZ, RZ, R21 ;  /* 0x000000ffff007224 */ /* 0x000ff600078e0015 */
[----:B------:R-:W-:Y:S09]  /*a60e0*/  @!UPT UIADD3 URZ, URZ, URZ, URZ ;  /* 0x0000003f3f3ff290 */ /* 0x000ff2000fffe03f */
[----:B------:R-:W-:Y:S01]  /*a60f0*/  STL.64 [R1+0x900], R24 ;  /* 0x0009001801007387 */ /* 0x000fe20000100a00 */
[----:B------:R0:W-:Y:S03]  /*a6100*/  STL.64 [R1+0x908], R26 ;  /* 0x0009081a01007387 */ /* 0x0001e60000100a00 */
[----:B0-----:R-:W4:Y:S01]  /*a6110*/  LDL.LU.64 R26, [R1+0x87a0] ;  /* 0x0087a000011a7983 */ /* 0x001f220000300a00 */
[----:B------:R-:W4:Y:S02]  /*a6120*/  LDL.LU.64 R24, [R1+0x8798] ;  /* 0x0087980001187983 */ /* 0x000f240000300a00 */
[----:B------:R-:W2:Y:S02]  /*a6130*/  LDL.LU.64 R22, [R1+0x8790] ;  /* 0x0087900001167983 */ /* 0x000ea40000300a00 */
[----:B------:R-:W4:Y:S02]  /*a6140*/  LDL.LU.64 R20, [R1+0x8788] ;  /* 0x0087880001147983 */ /* 0x000f240000300a00 */
[C---:B----4-:R-:W-:Y:S11]  /*a6150*/  HMMA.16816.F32.BF16 R24, R4.reuse, R20, R24 ;  /* 0x000000140418723c */ /* 0x050ff60000041818 */
[----:B------:R-:W-:Y:S11]  /*a6160*/  @!UPT UIADD3 URZ, URZ, URZ, URZ ;  /* 0x0000003f3f3ff290 */ /* 0x000ff6000fffe03f */
[----:B------:R-:W-:Y:S01]  /*a6170*/  @!UPT UIADD3 URZ, URZ, URZ, URZ ;  /* 0x0000003f3f3ff290 */ /* 0x000fe2000fffe03f */
[----:B------:R0:W-:Y:S01]  /*a6180*/  STL.64 [R1+0x8f0], R24 ;  /* 0x0008f01801007387 */ /* 0x0001e20000100a00 */
[----:B------:R-:W-:Y:S03]  /*a6190*/  STL.64 [R1+0x8f8], R26 ;  /* 0x0008f81a01007387 */ /* 0x000fe60000100a00 */
[----:B0-----:R-:W4:Y:S01]  /*a61a0*/  LDL.LU.64 R24, [R1+0x8780] ;  /* 0x0087800001187983 */ /* 0x001f220000300a00 */
[----:B--2---:R-:W-:Y:S02]  /*a61b0*/  STL.64 [R1+0x8640], R22 ;  /* 0x0086401601007387 */ /* 0x004fe40000100a00 */
[----:B------:R0:W-:Y:S02]  /*a61c0*/  STL.64 [R1+0x8638], R20 ;  /* 0x0086381401007387 */ /* 0x0001e40000100a00 */
[----:B0-----:R-:W3:Y:S01]  /*a61d0*/  LDL.LU R20, [R1+0x1040] ;  /* 0x0010400001147983 */ /* 0x001ee20000300800 */
[----:B------:R-:W3:Y:S02]  /*a61e0*/  LDL.LU R21, [R1+0x1044] ;  /* 0x0010440001157983 */ /* 0x000ee40000300800 */
[----:B------:R-:W3:Y:S02]  /*a61f0*/  LDL.LU R22, [R1+0x1048] ;  /* 0x0010480001167983 */ /* 0x000ee40000300800 */
[----:B------:R-:W3:Y:S01]  /*a6200*/  LDL.LU R23, [R1+0x104c] ;  /* 0x00104c0001177983 */ /* 0x000ee20000300800 */
[----:B----4-:R-:W-:Y:S01]  /*a6210*/  HMMA.16816.F32.BF16 R12, R4, R24, R12 ;  /* 0x00000018040c723c */ /* 0x010fe2000004180c */
[----:B------:R-:W-:-:S02]  /*a6220*/  IMAD.MOV.U32 R10, RZ, RZ, R24 ;  /* 0x000000ffff0a7224 */ /* 0x000fc400078e0018 */
[----:B------:R-:W-:Y:S11]  /*a6230*/  IMAD.MOV.U32 R3, RZ, RZ, R25 ;  /* 0x000000ffff037224 */ /* 0x000ff600078e0019 */
[----:B------:R-:W-:Y:S09]  /*a6240*/  @!UPT UIADD3 URZ, URZ, URZ, URZ ;  /* 0x0000003f3f3ff290 */ /* 0x000ff2000fffe03f */
[----:B------:R-:W-:Y:S01]  /*a6250*/  STL.64 [R1+0x8e0], R12 ;  /* 0x0008e00c01007387 */ /* 0x000fe20000100a00 */
[----:B------:R0:W-:Y:S03]  /*a6260*/  STL.64 [R1+0x8e8], R14 ;  /* 0x0008e80e01007387 */ /* 0x0001e60000100a00 */
[----:B0-----:R-:W2:Y:S01]  /*a6270*/  LDL.LU.64 R14, [R1+0x8778] ;  /* 0x00877800010e7983 */ /* 0x001ea20000300a00 */
[----:B------:R-:W4:Y:S02]  /*a6280*/  LDL.LU.64 R26, [R1+0x8770] ;  /* 0x00877000011a7983 */ /* 0x000f240000300a00 */
[----:B------:R-:W2:Y:S01]  /*a6290*/  LDL.LU.64 R24, [R1+0x8768] ;  /* 0x0087680001187983 */ /* 0x000ea20000300a00 */
[----:B---3--:R-:W-:Y:S01]  /*a62a0*/  HMMA.16816.F32.BF16 R20, R4, R16, R20 ;  /* 0x000000100414723c */ /* 0x008fe20000041814 */
[----:B------:R-:W-:Y:S11]  /*a62b0*/  IMAD.MOV.U32 R11, RZ, RZ, R17 ;  /* 0x000000ffff0b7224 */ /* 0x000ff600078e0011 */
[----:B------:R-:W-:Y:S11]  /*a62c0*/  @!UPT UIADD3 URZ, URZ, URZ, URZ ;  /* 0x0000003f3f3ff290 */ /* 0x000ff6000fffe03f */
[----:B------:R0:W-:Y:S01]  /*a62d0*/  STL.64 [R1+0x8d0], R20 ;  /* 0x0008d01401007387 */ /* 0x0001e20000100a00 */
[----:B------:R-:W-:Y:S02]  /*a62e0*/  STL.64 [R1+0x8d8], R22 ;  /* 0x0008d81601007387 */ /* 0x000fe40000100a00 */
[----:B0-----:R-:W-:-:S05]  /*a62f0*/  IMAD.MOV.U32 R20, RZ, RZ, R16 ;  /* 0x000000ffff147224 */ /* 0x001fca00078e0010 */
[----:B------:R-:W-:Y:S01]  /*a6300*/  STL [R1+0x8750], R20 ;  /* 0x0087501401007387 */ /* 0x000fe20000100800 */
[----:B------:R-:W-:Y:S02]  /*a6310*/  STL.64 [R1+0x8688], R10 ;  /* 0x0086880a01007387 */ /* 0x000fe40000100a00 */
[----:B------:R0:W-:Y:S02]  /*a6320*/  STL.64 [R1+0x8680], R8 ;  /* 0x0086800801007387 */ /* 0x0001e40000100a00 */
[----:B--2---:R-:W-:Y:S02]  /*a6330*/  IMAD.MOV.U32 R16, RZ, RZ, R24 ;  /* 0x000000ffff107224 */ /* 0x004fe400078e0018 */
[----:B------:R-:W-:Y:S01]  /*a6340*/  IMAD.MOV.U32 R17, RZ, RZ, R25 ;  /* 0x000000ffff117224 */ /* 0x000fe200078e0019 */
[----:B------:R-:W2:Y:S01]  /*a6350*/  LDL.LU R24, [R1+0x8760] ;  /* 0x0087600001187983 */ /* 0x000ea20000300800 */
[----:B------:R-:W3:Y:S03]  /*a6360*/  LDL.LU R25, [R1+0x875c] ;  /* 0x00875c0001197983 */ /* 0x000ee60000300800 */
[----:B------:R4:W-:Y:S01]  /*a6370*/  STL.64 [R1+0x8690], R16 ;  /* 0x0086901001007387 */ /* 0x0009e20000100a00 */
[----:B0-----:R-:W2:Y:S02]  /*a6380*/  LDL.LU R8, [R1+0x1150] ;  /* 0x0011500001087983 */ /* 0x001ea40000300800 */
[----:B------:R-:W2:Y:S02]  /*a6390*/  LDL.LU R9, [R1+0x1154] ;  /* 0x0011540001097983 */ /* 0x000ea40000300800 */
[----:B------:R-:W2:Y:S01]  /*a63a0*/  LDL.LU R10, [R1+0x1158] ;  /* 0x00115800010a7983 */ /* 0x000ea20000300800 */
[----:B------:R-:W2:Y:S01]  /*a63b0*/  LDL.LU R11, [R1+0x115c] ;  /* 0x00115c00010b7983 */ /* 0x000ea20000300800 */
[----:B----4-:R-:W-:-:S02]  /*a63c0*/  IMAD.MOV.U32 R16, RZ, RZ, R26 ;  /* 0x000000ffff107224 */ /* 0x010fc400078e001a */
[----:B------:R-:W-:Y:S01]  /*a63d0*/  IMAD.MOV.U32 R17, RZ, RZ, R27 ;  /* 0x000000ffff117224 */ /* 0x000fe200078e001b */
[----:B--2---:R-:W-:Y:S01]  /*a63e0*/  STL.64 [R1+0x86a0], R10 ;  /* 0x0086a00a01007387 */ /* 0x004fe20000100a00 */
[----:B------:R0:W-:Y:S02]  /*a63f0*/  STL.64 [R1+0x8698], R8 ;  /* 0x0086980801007387 */ /* 0x0001e40000100a00 */
[----:B------:R-:W2:Y:S02]  /*a6400*/  LDL.LU R26, [R1+0x8758] ;  /* 0x00875800011a7983 */ /* 0x000ea40000300800 */
[----:B------:R-:W4:Y:S01]  /*a6410*/  LDL.LU R27, [R1+0x8754] ;  /* 0x00875400011b7983 */ /* 0x000f220000300800 */
[----:B------:R1:W-:Y:S04]  /*a6420*/  STL.64 [R1+0x86a8], R16 ;  /* 0x0086a81001007387 */ /* 0x0003e80000100a00 */
[----:B0-----:R-:W2:Y:S01]  /*a6430*/  LDL.LU R8, [R1+0x1130] ;  /* 0x0011300001087983 */ /* 0x001ea20000300800 */
[----:B------:R-:W2:Y:S02]  /*a6440*/  LDL.LU R9, [R1+0x1134] ;  /* 0x0011340001097983 */ /* 0x000ea40000300800 */
[----:B------:R-:W2:Y:S02]  /*a6450*/  LDL.LU R10, [R1+0x1138] ;  /* 0x00113800010a7983 */ /* 0x000ea40000300800 */
[----:B------:R-:W2:Y:S02]  /*a6460*/  LDL.LU R11, [R1+0x113c] ;  /* 0x00113c00010b7983 */ /* 0x000ea40000300800 */
[----:B---3--:R-:W-:-:S02]  /*a6470*/  IMAD.MOV.U32 R12, RZ, RZ, R25 ;  /* 0x000000ffff0c7224 */ /* 0x008fc400078e0019 */
[----:B------:R-:W-:Y:S02]  /*a6480*/  IMAD.MOV.U32 R13, RZ, RZ, R24 ;  /* 0x000000ffff0d7224 */ /* 0x000fe400078e0018 */
[----:B-1----:R-:W-:Y:S02]  /*a6490*/  IMAD.MOV.U32 R16, RZ, RZ, R29 ;  /* 0x000000ffff107224 */ /* 0x002fe400078e001d */
[----:B------:R-:W-:Y:S01]  /*a64a0*/  IMAD.MOV.U32 R17, RZ, RZ, R28 ;  /* 0x000000ffff117224 */ /* 0x000fe200078e001c */
[----:B--2---:R-:W-:Y:S01]  /*a64b0*/  STL.64 [R1+0x86b8], R10 ;  /* 0x0086b80a01007387 */ /* 0x004fe20000100a00 */
[----:B------:R-:W-:Y:S02]  /*a64c0*/  STL.64 [R1+0x86b0], R8 ;  /* 0x0086b00801007387 */ /* 0x000fe40000100a00 */
[----:B------:R0:W-:Y:S02]  /*a64d0*/  STL.64 [R1+0x8708], R12 ;  /* 0x0087080c01007387 */ /* 0x0001e40000100a00 */
[----:B------:R1:W-:Y:S01]  /*a64e0*/  STL.64 [R1+0x86c0], R16 ;  /* 0x0086c01001007387 */ /* 0x0003e20000100a00 */
[----:B0-----:R-:W2:Y:S01]  /*a64f0*/  LDL.LU R12, [R1+0x10a0] ;  /* 0x0010a000010c7983 */ /* 0x001ea20000300800 */
[----:B-1----:R-:W-:-:S02]  /*a6500*/  IMAD.MOV.U32 R17, RZ, RZ, R14 ;  /* 0x000000ffff117224 */ /* 0x002fc400078e000e */
[----:B------:R-:W2:Y:S02]  /*a6510*/  LDL.LU R13, [R1+0x10a4] ;  /* 0x0010a400010d7983 */ /* 0x000ea40000300800 */
[----:B------:R-:W-:Y:S01]  /*a6520*/  IMAD.MOV.U32 R16, RZ, RZ, R15 ;  /* 0x000000ffff107224 */ /* 0x000fe200078e000f */
[----:B------:R-:W3:Y:S01]  /*a6530*/  LDL.LU R14, [R1+0x10a8] ;  /* 0x0010a800010e7983 */ /* 0x000ee20000300800 */
[----:B------:R-:W3:Y:S02]  /*a6540*/  LDL.LU R15, [R1+0x10ac] ;  /* 0x0010ac00010f7983 */ /* 0x000ee40000300800 */
[----:B----4-:R-:W-:Y:S02]  /*a6550*/  IMAD.MOV.U32 R24, RZ, RZ, R27 ;  /* 0x000000ffff187224 */ /* 0x010fe400078e001b */
[----:B------:R-:W-:Y:S01]  /*a6560*/  IMAD.MOV.U32 R25, RZ, RZ, R26 ;  /* 0x000000ffff197224 */ /* 0x000fe200078e001a */
[----:B---3--:R-:W-:Y:S01]  /*a6570*/  STL.64 [R1+0x8720], R14 ;  /* 0x0087200e01007387 */ /* 0x008fe20000100a00 */
[----:B--2---:R-:W-:Y:S03]  /*a6580*/  STL.64 [R1+0x8718], R12 ;  /* 0x0087180c01007387 */ /* 0x004fe60000100a00 */
[----:B------:R0:W-:Y:S02]  /*a6590*/  STL.64 [R1+0x8728], R24 ;  /* 0x0087281801007387 */ /* 0x0001e40000100a00 */
[----:B0-----:R-:W2:Y:S04]  /*a65a0*/  LDL.LU.64 R24, [R1+0xa0] ;  /* 0x0000a00001187983 */ /* 0x001ea80000300a00 */
[----:B--2---:R0:W-:Y:S01]  /*a65b0*/  STL.64 [R1+0x8748], R24 ;  /* 0x0087481801007387 */ /* 0x0041e20000100a00 */
[----:B------:R-:W2:Y:S02]  /*a65c0*/  LDL.LU R12, [R1+0x1080] ;  /* 0x00108000010c7983 */ /* 0x000ea40000300800 */
[----:B------:R-:W2:Y:S02]  /*a65d0*/  LDL.LU R13, [R1+0x1084] ;  /* 0x00108400010d7983 */ /* 0x000ea40000300800 */
[----:B------:R-:W3:Y:S01]  /*a65e0*/  LDL.LU R14, [R1+0x1088] ;  /* 0x00108800010e7983 */ /* 0x000ee20000300800 */
[----:B------:R-:W3:Y:S01]  /*a65f0*/  LDL.LU R15, [R1+0x108c] ;  /* 0x00108c00010f7983 */ /* 0x000ee20000300800 */
[----:B------:R-:W4:Y:S02]  /*a6600*/  LDL.LU R20, [R1+0x1060] ;  /* 0x0010600001147983 */ /* 0x000f240000300800 */
[----:B------:R-:W4:Y:S02]  /*a6610*/  LDL.LU R21, [R1+0x1064] ;  /* 0x0010640001157983 */ /* 0x000f240000300800 */
[----:B------:R-:W4:Y:S01]  /*a6620*/  LDL.LU R22, [R1+0x1068] ;  /* 0x0010680001167983 */ /* 0x000f220000300800 */
[----:B------:R-:W4:Y:S04]  /*a6630*/  LDL.LU R23, [R1+0x106c] ;  /* 0x00106c0001177983 */ /* 0x000f280000300800 */
[----:B0-----:R-:W4:Y:S04]  /*a6640*/  LDL.64 R24, [R1+0xb0] ;  /* 0x0000b00001187983 */ /* 0x001f280000100a00 */
[----:B---3--:R-:W-:Y:S01]  /*a6650*/  STL.64 [R1+0x8740], R14 ;  /* 0x0087400e01007387 */ /* 0x008fe20000100a00 */
[----:B--2---:R0:W-:Y:S03]  /*a6660*/  STL.64 [R1+0x8738], R12 ;  /* 0x0087380c01007387 */ /* 0x0041e60000100a00 */
        /* <DEDUP_REMOVED lines=15> */
[----:B----4-:R-:W-:Y:S01]  /*a6760*/  HMMA.16816.F32.BF16 R20, R4, R24, R20 ;  /* 0x000000180414723c */ /* 0x010fe20000041814 */
[----:B---3--:R-:W-:Y:S01]  /*a6770*/  STL.64 [R1+0x8700], R18 ;  /* 0x0087001201007387 */ /* 0x008fe20000100a00 */
[----:B--2---:R0:W-:Y:S03]  /*a6780*/  STL.64 [R1+0x86f8], R16 ;  /* 0x0086f81001007387 */ /* 0x0041e60000100a00 */
[----:B0-----:R-:W2:Y:S01]  /*a6790*/  LDL.LU.64 R16, [R1+0x580] ;  /* 0x0005800001107983 */ /* 0x001ea20000300a00 */
[----:B------:R-:W2:Y:S02]  /*a67a0*/  LDL.LU.64 R18, [R1+0x588] ;  /* 0x0005880001127983 */ /* 0x000ea40000300a00 */
[----:B------:R-:W3:Y:S02]  /*a67b0*/  LDL.LU R8, [R1+0x1110] ;  /* 0x0011100001087983 */ /* 0x000ee40000300800 */
[----:B------:R-:W3:Y:S01]  /*a67c0*/  LDL.LU R9, [R1+0x1114] ;  /* 0x0011140001097983 */ /* 0x000ee20000300800 */
[----:B------:R-:W4:Y:S01]  /*a67d0*/  LDL.LU R10, [R1+0x1118] ;  /* 0x00111800010a7983 */ /* 0x000f220000300800 */
[----:B------:R-:W4:Y:S03]  /*a67e0*/  LDL.LU R11, [R1+0x111c] ;  /* 0x00111c00010b7983 */ /* 0x000f260000300800 */
[----:B----4-:R-:W-:Y:S01]  /*a67f0*/  STL.64 [R1+0x86d0], R10 ;  /* 0x0086d00a01007387 */ /* 0x010fe20000100a00 */
[----:B---3--:R0:W-:Y:S03]  /*a6800*/  STL.64 [R1+0x86c8], R8 ;  /* 0x0086c80801007387 */ /* 0x0081e60000100a00 */
[----:B0-----:R-:W3:Y:S01]  /*a6810*/  LDL.LU R8, [R1+0x10f0] ;  /* 0x0010f00001087983 */ /* 0x001ee20000300800 */
[----:B------:R-:W3:Y:S02]  /*a6820*/  LDL.LU R9, [R1+0x10f4] ;  /* 0x0010f40001097983 */ /* 0x000ee40000300800 */
[----:B------:R-:W3:Y:S02]  /*a6830*/  LDL.LU R10, [R1+0x10f8] ;  /* 0x0010f800010a7983 */ /* 0x000ee40000300800 */
[----:B------:R-:W3:Y:S01]  /*a6840*/  LDL.LU R11, [R1+0x10fc] ;  /* 0x0010fc00010b7983 */ /* 0x000ee20000300800 */
[----:B------:R0:W-:Y:S01]  /*a6850*/  STL.64 [R1+0x8c0], R20 ;  /* 0x0008c01401007387 */ /* 0x0001e20000100a00 */
[----:B------:R1:W-:Y:S03]  /*a6860*/  STL.64 [R1+0x8c8], R22 ;  /* 0x0008c81601007387 */ /* 0x0003e60000100a00 */
[----:B0-----:R-:W4:Y:S01]  /*a6870*/  LDL.LU R20, [R1+0x8750] ;  /* 0x0087500001147983 */ /* 0x001f220000300800 */
[----:B-1----:R-:W-:-:S02]  /*a6880*/  IMAD.MOV.U32 R22, RZ, RZ, R24 ;  /* 0x000000ffff167224 */ /* 0x002fc400078e0018 */
[----:B------:R-:W-:Y:S02]  /*a6890*/  IMAD.MOV.U32 R21, RZ, RZ, R25 ;  /* 0x000000ffff157224 */ /* 0x000fe400078e0019 */
[----:B------:R-:W2:Y:S02]  /*a68a0*/  LDL.LU.64 R24, [R1+0x8748] ;  /* 0x0087480001187983 */ /* 0x000ea40000300a00 */
[----:B--2---:R-:W-:Y:S02]  /*a68b0*/  HMMA.16816.F32.BF16 R4, R4, R24, R12 ;  /* 0x000000180404723c */ /* 0x004fe4000004180c */
[----:B------:R-:W2:Y:S01]  /*a68c0*/  LDL.LU.64 R14, [R1+0x8740] ;  /* 0x00874000010e7983 */ /* 0x000ea20000300a00 */
[----:B------:R-:W2:Y:S11]  /*a68d0*/  LDL.LU.64 R12, [R1+0x8738] ;  /* 0x00873800010c7983 */ /* 0x000eb60000300a00 */
[----:B------:R-:W-:Y:S09]  /*a68e0*/  @!UPT UIADD3 URZ, URZ, URZ, URZ ;  /* 0x0000003f3f3ff290 */ /* 0x000ff2000fffe03f */
        /* <DEDUP_REMOVED lines=12> */
[----:B0-----:R-:W2:Y:S01]  /*a69b0*/  LDL.LU.64 R24, [R1+0x8710] ;  /* 0x0087100001187983 */ /* 0x001ea20000300a00 */
[----:B-1----:R-:W-:Y:S02]  /*a69c0*/  IMAD.MOV.U32 R26, RZ, RZ, R16 ;  /* 0x000000ffff1a7224 */ /* 0x002fe400078e0010 */
[----:B------:R-:W-:Y:S01]  /*a69d0*/  IMAD.MOV.U32 R23, RZ, RZ, R17 ;  /* 0x000000ffff177224 */ /* 0x000fe200078e0011 */
[----:B--2---:R-:W-:Y:S11]  /*a69e0*/  HMMA.16816.F32.BF16 R12, R16, R24, R12 ;  /* 0x00000018100c723c */ /* 0x004ff6000004180c */
        /* <DEDUP_REMOVED lines=9> */
[----:B------:R0:W-:Y:S02]  /*a6a80*/  STL.64 [R1+0x85c8], R24 ;  /* 0x0085c81801007387 */ /* 0x0001e40000100a00 */
[----:B------:R-:W-:-:S02]  /*a6a90*/  IMAD.MOV.U32 R27, RZ, RZ, R14 ;  /* 0x000000ffff1b7224 */ /* 0x000fc400078e000e */
[----:B0-----:R-:W-:Y:S02]  /*a6aa0*/  IMAD.MOV.U32 R24, RZ, RZ, R26 ;  /* 0x000000ffff187224 */ /* 0x001fe400078e001a */
[----:B------:R-:W-:Y:S02]  /*a6ab0*/  IMAD.MOV.U32 R25, RZ, RZ, R23 ;  /* 0x000000ffff197224 */ /* 0x000fe400078e0017 */
[----:B------:R-:W-:-:S07]  /*a6ac0*/  IMAD.MOV.U32 R26, RZ, RZ, R15 ;  /* 0x000000ffff1a7224 */ /* 0x000fce00078e000f */
[C---:B--2---:R-:W-:Y:S01]  /*a6ad0*/  HMMA.16816.F32.BF16 R12, R24.reuse, R12, R16 ;  /* 0x0000000c180c723c */ /* 0x044fe20000041810 */
[----:B------:R-:W2:Y:S01]  /*a6ae0*/  LDL.LU.64 R18, [R1+0x86f0] ;  /* 0x0086f00001127983 */ /* 0x000ea20000300a00 */
[----:B------:R-:W2:Y:S11]  /*a6af0*/  LDL.LU.64 R16, [R1+0x86e8] ;  /* 0x0086e80001107983 */ /* 0x000eb60000300a00 */
[----:B------:R-:W-:Y:S10]  /*a6b00*/  @!UPT UIADD3 URZ, URZ, URZ, URZ ;  /* 0x0000003f3f3ff290 */ /* 0x000ff4000fffe03f */
        /* <DEDUP_REMOVED lines=8> */
[----:B0-----:R-:W3:Y:S01]  /*a6b90*/  LDL.LU.64 R16, [R1+0x86d8] ;  /* 0x0086d80001107983 */ /* 0x001ee20000300a00 */
[----:B------:R0:W-:Y:S02]  /*a6ba0*/  STL.64 [R1+0x85c0], R12 ;  /* 0x0085c00c01007387 */ /* 0x0001e40000100a00 */
[----:B0-----:R-:W-:Y:S02]  /*a6bb0*/  IMAD.MOV.U32 R12, RZ, RZ, R5 ;  /* 0x000000ffff0c7224 */ /* 0x001fe400078e0005 */
[----:B------:R-:W-:Y:S01]  /*a6bc0*/  IMAD.MOV.U32 R13, RZ, RZ, R4 ;  /* 0x000000ffff0d7224 */ /* 0x000fe200078e0004 */
[----:B---3--:R-:W-:Y:S01]  /*a6bd0*/  HMMA.16816.F32.BF16 R16, R24, R16, R8 ;  /* 0x000000101810723c */ /* 0x008fe20000041808 */
[----:B------:R-:W2:Y:S01]  /*a6be0*/  LDL.LU.64 R10, [R1+0x86d0] ;  /* 0x0086d000010a7983 */ /* 0x000ea20000300a00 */
[----:B------:R-:W2:Y:S11]  /*a6bf0*/  LDL.LU.64 R8, [R1+0x86c8] ;  /* 0x0086c80001087983 */ /* 0x000eb60000300a00 */
[----:B------:R-:W-:Y:S10]  /*a6c00*/  @!UPT UIADD3 URZ, URZ, URZ, URZ ;  /* 0x0000003f3f3ff290 */ /* 0x000ff4000fffe03f */
[----:B------:R0:W-:Y:S01]  /*a6c10*/  STL.64 [R1+0x860], R16 ;  /* 0x0008601001007387 */ /* 0x0001e20000100a00 */
[----:B------:R-:W-:Y:S02]  /*a6c20*/  IMAD.MOV.U32 R4, RZ, RZ, R18 ;  /* 0x000000ffff047224 */ /* 0x000fe400078e0012 */
[----:B------:R-:W-:Y:S01]  /*a6c30*/  IMAD.MOV.U32 R5, RZ, RZ, R19 ;  /* 0x000000ffff057224 */ /* 0x000fe200078e0013 */
[----:B0-----:R-:W2:Y:S04]  /*a6c40*/  LDL.LU.64 R16, [R1+0x86c0] ;  /* 0x0086c00001107983 */ /* 0x001ea80000300a00 */
[----:B------:R0:W-:Y:S02]  /*a6c50*/  STL.64 [R1+0x7450], R4 ;  /* 0x0074500401007387 */ /* 0x0001e40000100a00 */
[----:B0-----:R-:W-:-:S02]  /*a6c60*/  IMAD.MOV.U32 R4, RZ, RZ, R7 ;  /* 0x000000ffff047224 */ /* 0x001fc400078e0007 */
[----:B------:R-:W-:Y:S01]  /*a6c70*/  IMAD.MOV.U32 R5, RZ, RZ, R6 ;  /* 0x000000ffff057224 */ /* 0x000fe200078e0006 */
[----:B------:R-:W3:Y:S04]  /*a6c80*/  LDL R7, [R1+0xac] ;  /* 0x0000ac0001077983 */ /* 0x000ee80000100800 */
[----:B------:R-:W3:Y:S01]  /*a6c90*/  LDL R6, [R1+0xa8] ;  /* 0x0000a80001067983 */ /* 0x000ee20000100800 */
[C---:B--2---:R-:W-:Y:S03]  /*a6ca0*/  HMMA.16816.F32.BF16 R16, R24.reuse, R16, R8 ;  /* 0x000000101810723c */ /* 0x044fe60000041808 */
[----:B---3--:R-:W-:Y:S01]  /*a6cb0*/  STL.64 [R1+0x85e8], R6 ;  /* 0x0085e80601007387 */ /* 0x008fe20000100a00 */
[----:B------:R0:W-:Y:S03]  /*a6cc0*/  STL.64 [R1+0x85e0], R4 ;  /* 0x0085e00401007387 */ /* 0x0001e60000100a00 */
[----:B0-----:R-:W2:Y:S01]  /*a6cd0*/  LDL.LU R4, [R1+0x1170] ;  /* 0x0011700001047983 */ /* 0x001ea20000300800 */
[----:B------:R-:W2:Y:S02]  /*a6ce0*/  LDL.LU R5, [R1+0x1174] ;  /* 0x0011740001057983 */ /* 0x000ea40000300800 */
[----:B------:R-:W2:Y:S02]  /*a6cf0*/  LDL.LU R6, [R1+0x1178] ;  /* 0x0011780001067983 */ /* 0x000ea40000300800 */
[----:B------:R-:W2:Y:S01]  /*a6d00*/  LDL.LU R7, [R1+0x117c] ;  /* 0x00117c0001077983 */ /* 0x000ea20000300800 */
[----:B------:R-:W3:Y:S01]  /*a6d10*/  LDL.LU.64 R10, [R1+0x86b8] ;  /* 0x0086b800010a7983 */ /* 0x000ee20000300a00 */
[----:B------:R-:W3:Y:S09]  /*a6d20*/  LDL.LU.64 R8, [R1+0x86b0] ;  /* 0x0086b00001087983 */ /* 0x000ef20000300a00 */
        /* <DEDUP_REMOVED lines=8> */
[----:B------:R3:W-:Y:S03]  /*a6db0*/  STL.64 [R1+0x848], R18 ;  /* 0x0008481201007387 */ /* 0x0007e60000100a00 */
[----:B0-----:R-:W3:Y:S01]  /*a6dc0*/  LDL.LU.64 R16, [R1+0x8690] ;  /* 0x0086900001107983 */ /* 0x001ee20000300a00 */
[C---:B--2---:R-:W-:Y:S08]  /*a6dd0*/  HMMA.16816.F32.BF16 R4, R24.reuse, R12, R4 ;  /* 0x0000000c1804723c */ /* 0x044ff00000041804 */
[----:B---3--:R-:W-:Y:S01]  /*a6de0*/  HMMA.16816.F32.BF16 R16, R24, R16, R8 ;  /* 0x000000101810723c */ /* 0x008fe20000041808 */
[----:B------:R-:W2:Y:S01]  /*a6df0*/  LDL.LU.64 R10, [R1+0x8688] ;  /* 0x00868800010a7983 */ /* 0x000ea20000300a00 */
[----:B------:R-:W3:Y:S11]  /*a6e00*/  LDL.LU.64 R8, [R1+0x8680] ;  /* 0x0086800001087983 */ /* 0x000ef60000300a00 */
[----:B------:R-:W-:Y:S10]  /*a6e10*/  @!UPT UIADD3 URZ, URZ, URZ, URZ ;  /* 0x0000003f3f3ff290 */ /* 0x000ff4000fffe03f */
[----:B------:R-:W-:Y:S01]  /*a6e20*/  STL.64 [R1+0x830], R16 ;  /* 0x0008301001007387 */ /* 0x000fe20000100a00 */
[----:B------:R0:W-:Y:S03]  /*a6e30*/  STL.64 [R1+0x838], R18 ;  /* 0x0008381201007387 */ /* 0x0001e60000100a00 */
[----:B0-----:R-:W2:Y:S01]  /*a6e40*/  LDL.LU.64 R18, [R1+0x8678] ;  /* 0x0086780001127983 */ /* 0x001ea20000300a00 */
[----:B------:R-:W3:Y:S02]  /*a6e50*/  LDL.LU.64 R16, [R1+0x8670] ;  /* 0x0086700001107983 */ /* 0x000ee40000300a00 */
[----:B------:R-:W3:Y:S02]  /*a6e60*/  LDL.LU R12, [R1+0x1350] ;  /* 0x00135000010c7983 */ /* 0x000ee40000300800 */
[----:B------:R0:W-:Y:S01]  /*a6e70*/  STL.64 [R1+0x820], R4 ;  /* 0x0008200401007387 */ /* 0x0001e20000100a00 */
[----:B------:R-:W-:Y:S01]  /*a6e80*/  STL.64 [R1+0x828], R6 ;  /* 0x0008280601007387 */ /* 0x000fe20000100a00 */
[----:B------:R-:W3:Y:S02]  /*a6e90*/  LDL.LU R13, [R1+0x1354] ;  /* 0x00135400010d7983 */ /* 0x000ee40000300800 */
[----:B0-----:R-:W-:-:S02]  /*a6ea0*/  IMAD.MOV.U32 R4, RZ, RZ, R22 ;  /* 0x000000ffff047224 */ /* 0x001fc400078e0016 */
[----:B------:R-:W-:Y:S02]  /*a6eb0*/  IMAD.MOV.U32 R5, RZ, RZ, R21 ;  /* 0x000000ffff057224 */ /* 0x000fe400078e0015 */
[----:B------:R-:W-:Y:S02]  /*a6ec0*/  IMAD.MOV.U32 R21, RZ, RZ, R0 ;  /* 0x000000ffff157224 */ /* 0x000fe400078e0000 */
[----:B--2---:R-:W-:Y:S02]  /*a6ed0*/  IMAD.MOV.U32 R14, RZ, RZ, R19 ;  /* 0x000000ffff0e7224 */ /* 0x004fe400078e0013 */
[----:B------:R-:W-:Y:S01]  /*a6ee0*/  IMAD.MOV.U32 R15, RZ, RZ, R18 ;  /* 0x000000ffff0f7224 */ /* 0x000fe200078e0012 */
[----:B------:R-:W2:Y:S01]  /*a6ef0*/  LDL.LU R19, [R1+0x866c] ;  /* 0x00866c0001137983 */ /* 0x000ea20000300800 */
[----:B------:R-:W2:Y:S02]  /*a6f00*/  LDL.LU R18, [R1+0x8668] ;  /* 0x0086680001127983 */ /* 0x000ea40000300800 */
[----:B------:R4:W-:Y:S02]  /*a6f10*/  STL.64 [R1+0x8600], R4 ;  /* 0x0086000401007387 */ /* 0x0009e40000100a00 */
[----:B----4-:R-:W-:-:S02]  /*a6f20*/  IMAD.MOV.U32 R4, RZ, RZ, R20 ;  /* 0x000000ffff047224 */ /* 0x010fc400078e0014 */
[----:B------:R-:W-:Y:S02]  /*a6f30*/  IMAD.MOV.U32 R5, RZ, RZ, R11 ;  /* 0x000000ffff057224 */ /* 0x000fe400078e000b */
[----:B------:R-:W-:-:S03]  /*a6f40*/  IMAD.MOV.U32 R20, RZ, RZ, R2 ;  /* 0x000000ffff147224 */ /* 0x000fc600078e0002 */
[----:B------:R-:W-:Y:S01]  /*a6f50*/  STL.64 [R1+0x8618], R4 ;  /* 0x0086180401007387 */ /* 0x000fe20000100a00 */
[----:B------:R-:W-:Y:S02]  /*a6f60*/  STL.64 [R1+0x85d8], R14 ;  /* 0x0085d80e01007387 */ /* 0x000fe40000100a00 */
[----:B---3--:R0:W-:Y:S02]  /*a6f70*/  STL.64 [R1+0x85d0], R12 ;  /* 0x0085d00c01007387 */ /* 0x0081e40000100a00 */
[----:B0-----:R-:W3:Y:S01]  /*a6f80*/  LDL.LU R12, [R1+0x1370] ;  /* 0x00137000010c7983 */ /* 0x001ee20000300800 */
[----:B------:R-:W3:Y:S02]  /*a6f90*/  LDL.LU R13, [R1+0x1374] ;  /* 0x00137400010d7983 */ /* 0x000ee40000300800 */
[----:B------:R-:W4:Y:S02]  /*a6fa0*/  LDL.LU R14, [R1+0x1378] ;  /* 0x00137800010e7983 */ /* 0x000f240000300800 */
[----:B------:R-:W4:Y:S02]  /*a6fb0*/  LDL.LU R15, [R1+0x137c] ;  /* 0x00137c00010f7983 */ /* 0x000f240000300800 */
[----:B------:R-:W-:-:S02]  /*a6fc0*/  IMAD.MOV.U32 R4, RZ, RZ, R10 ;  /* 0x000000ffff047224 */ /* 0x000fc400078e000a */
[----:B------:R-:W-:Y:S01]  /*a6fd0*/  IMAD.MOV.U32 R5, RZ, RZ, R3 ;  /* 0x000000ffff057224 */ /* 0x000fe200078e0003 */
[----:B------:R0:W-:Y:S04]  /*a6fe0*/  STL.64 [R1+0x8658], R20 ;  /* 0x0086581401007387 */ /* 0x0001e80000100a00 */
[----:B0-----:R-:W2:Y:S01]  /*a6ff0*/  LDL.LU R20, [R1+0x1180] ;  /* 0x0011800001147983 */ /* 0x001ea20000300800 */
        /* <DEDUP_REMOVED lines=18> */
[----:B------:R-:W-:-:S02]  /*a7120*/  IMAD.MOV.U32 R14, RZ, RZ, R18 ;  /* 0x000000ffff0e7224 */ /* 0x000fc400078e0012 */
[----:B------:R-:W-:Y:S01]  /*a7130*/  IMAD.MOV.U32 R15, RZ, RZ, R19 ;  /* 0x000000ffff0f7224 */ /* 0x000fe200078e0013 */
[----:B------:R-:W4:Y:S01]  /*a7140*/  LDL.LU R18, [R1+0x8664] ;  /* 0x0086640001127983 */ /* 0x000f220000300800 */
[----:B------:R-:W2:Y:S03]  /*a7150*/  LDL.LU R19, [R1+0x8660] ;  /* 0x0086600001137983 */ /* 0x000ea60000300800 */
[----:B------:R-:W-:Y:S01]  /*a7160*/  STL.64 [R1+0x8610], R14 ;  /* 0x0086100e01007387 */ /* 0x000fe20000100a00 */
[----:B------:R-:W-:Y:S03]  /*a7170*/  HMMA.16816.F32.BF16 R20, R24, R8, R20 ;  /* 0x000000081814723c */ /* 0x000fe60000041814 */
        /* <DEDUP_REMOVED lines=8> */
[----:B------:R-:W2:Y:S04]  /*a7200*/  LDL.LU R13, [R1+0x11b4] ;  /* 0x0011b400010d7983 */ /* 0x000ea80000300800 */
[----:B------:R0:W-:Y:S02]  /*a7210*/  STL.64 [R1+0x810], R20 ;  /* 0x0008101401007387 */ /* 0x0001e40000100a00 */
[----:B0-----:R-:W3:Y:S01]  /*a7220*/  LDL.LU.64 R20, [R1+0x8658] ;  /* 0x0086580001147983 */ /* 0x001ee20000300a00 */
[----:B------:R-:W-:-:S02]  /*a7230*/  IMAD.MOV.U32 R14, RZ, RZ, R19 ;  /* 0x000000ffff0e7224 */ /* 0x000fc400078e0013 */
[----:B----4-:R-:W-:Y:S02]  /*a7240*/  IMAD.MOV.U32 R15, RZ, RZ, R18 ;  /* 0x000000ffff0f7224 */ /* 0x010fe400078e0012 */
[----:B------:R-:W-:Y:S02]  /*a7250*/  IMAD.MOV.U32 R19, RZ, RZ, R22 ;  /* 0x000000ffff137224 */ /* 0x000fe400078e0016 */
[----:B------:R-:W-:Y:S01]  /*a7260*/  IMAD.MOV.U32 R18, RZ, RZ, R23 ;  /* 0x000000ffff127224 */ /* 0x000fe200078e0017 */
[----:B------:R0:W-:Y:S04]  /*a7270*/  STL.64 [R1+0x8598], R8 ;  /* 0x0085980801007387 */ /* 0x0001e80000100a00 */
[----:B0-----:R-:W4:Y:S01]  /*a7280*/  LDL.LU.64 R8, [R1+0x430] ;  /* 0x0004300001087983 */ /* 0x001f220000300a00 */
[----:B------:R-:W4:Y:S02]  /*a7290*/  LDL.LU.64 R10, [R1+0x438] ;  /* 0x00043800010a7983 */ /* 0x000f240000300a00 */
[----:B------:R-:W-:Y:S02]  /*a72a0*/  STL [R1+0x73cc], R18 ;  /* 0x0073cc1201007387 */ /* 0x000fe40000100800 */
[----:B------:R-:W-:Y:S01]  /*a72b0*/  STL [R1+0x73c8], R19 ;  /* 0x0073c81301007387 */ /* 0x000fe20000100800 */
[C---:B---3--:R-:W-:Y:S01]  /*a72c0*/  HMMA.16816.F32.BF16 R20, R24.reuse, R20, R4 ;  /* 0x000000141814723c */ /* 0x048fe20000041804 */
[----:B------:R-:W3:Y:S01]  /*a72d0*/  LDL.LU.64 R6, [R1+0x8650] ;  /* 0x0086500001067983 */ /* 0x000ee20000300a00 */
[----:B------:R-:W3:Y:S11]  /*a72e0*/  LDL.LU.64 R4, [R1+0x8648] ;  /* 0x0086480001047983 */ /* 0x000ef60000300a00 */
[----:B------:R-:W-:Y:S10]  /*a72f0*/  @!UPT UIADD3 URZ, URZ, URZ, URZ ;  /* 0x0000003f3f3ff290 */ /* 0x000ff4000fffe03f */
[----:B------:R-:W-:Y:S01]  /*a7300*/  STL.64 [R1+0x800], R20 ;  /* 0x0008001401007387 */ /* 0x000fe20000100a00 */
[----:B------:R0:W-:Y:S03]  /*a7310*/  STL.64 [R1+0x808], R22 ;  /* 0x0008081601007387 */ /* 0x0001e60000100a00 */
[----:B0-----:R-:W2:Y:S01]  /*a7320*/  LDL.LU.64 R22, [R1+0x8640] ;  /* 0x0086400001167983 */ /* 0x001ea20000300a00 */
[----:B------:R-:W3:Y:S02]  /*a7330*/  LDL.LU.64 R20, [R1+0x8638] ;  /* 0x0086380001147983 */ /* 0x000ee40000300a00 */
[C---:B---3--:R-:W-:Y:S11]  /*a7340*/  HMMA.16816.F32.BF16 R4, R24.reuse, R20, R4 ;  /* 0x000000141804723c */ /* 0x048ff60000041804 */
[----:B------:R-:W-:Y:S11]  /*a7350*/  @!UPT UIADD3 URZ, URZ, URZ, URZ ;  /* 0x0000003f3f3ff290 */ /* 0x000ff6000fffe03f */
[----:B------:R-:W-:Y:S01]  /*a7360*/  @!UPT UIADD3 URZ, URZ, URZ, URZ ;  /* 0x0000003f3f3ff290 */ /* 0x000fe2000fffe03f */
[----:B------:R-:W-:Y:S01]  /*a7370*/  STL.64 [R1+0x7f8], R6 ;  /* 0x0007f80601007387 */ /* 0x000fe20000100a00 */
[----:B------:R-:W-:Y:S02]  /*a7380*/  IMAD.MOV.U32 R18, RZ, RZ, R4 ;  /* 0x000000ffff127224 */ /* 0x000fe400078e0004 */
[----:B------:R-:W-:Y:S02]  /*a7390*/  IMAD.MOV.U32 R19, RZ, RZ, R5 ;  /* 0x000000ffff137224 */ /* 0x000fe400078e0005 */
[----:B------:R-:W3:Y:S01]  /*a73a0*/  LDL.LU.64 R4, [R1+0x8630] ;  /* 0x0086300001047983 */ /* 0x000ee20000300a00 */
[----:B--2---:R-:W-:Y:S02]  /*a73b0*/  STL.64 [R1+0x8538], R22 ;  /* 0x0085381601007387 */ /* 0x004fe40000100a00 */
[----:B------:R0:W-:Y:S02]  /*a73c0*/  STL.64 [R1+0x8530], R20 ;  /* 0x0085301401007387 */ /* 0x0001e40000100a00 */
[----:B0-----:R-:W4:Y:S01]  /*a73d0*/  LDL.LU R20, [R1+0x1360] ;  /* 0x0013600001147983 */ /* 0x001f220000300800 */
[----:B------:R-:W4:Y:S02]  /*a73e0*/  LDL.LU R21, [R1+0x1364] ;  /* 0x0013640001157983 */ /* 0x000f240000300800 */
[----:B------:R-:W4:Y:S02]  /*a73f0*/  LDL.LU R22, [R1+0x1368] ;  /* 0x0013680001167983 */ /* 0x000f240000300800 */
[----:B------:R-:W4:Y:S01]  /*a7400*/  LDL.LU R23, [R1+0x136c] ;  /* 0x00136c0001177983 */ /* 0x000f220000300800 */
[----:B------:R-:W-:Y:S01]  /*a7410*/  STL [R1+0x73d4], R19 ;  /* 0x0073d41301007387 */ /* 0x000fe20000100800 */
[----:B------:R-:W-:Y:S02]  /*a7420*/  STL [R1+0x73d0], R18 ;  /* 0x0073d01201007387 */ /* 0x000fe40000100800 */
[----:B------:R0:W-:Y:S02]  /*a7430*/  STL.64 [R1+0x7550], R16 ;  /* 0x0075501001007387 */ /* 0x0001e40000100a00 */
[----:B0-----:R-:W4:Y:S01]  /*a7440*/  LDL.64 R16, [R1+0x190] ;  /* 0x0001900001107983 */ /* 0x001f220000100a00 */
[C---:B---3--:R-:W-:Y:S03]  /*a7450*/  HMMA.16816.F32.BF16 R4, R24.reuse, R4, R12 ;  /* 0x000000041804723c */ /* 0x048fe6000004180c */
        /* <DEDUP_REMOVED lines=19> */
[----:B0-----:R-:W3:Y:S01]  /*a7590*/  LDL.LU.64 R6, [R1+0x85e8] ;  /* 0x0085e80001067983 */ /* 0x001ee20000300a00 */
[----:B------:R-:W2:Y:S01]  /*a75a0*/  LDL.LU.64 R4, [R1+0x85e0] ;  /* 0x0085e00001047983 */ /* 0x000ea20000300a00 */
[----:B----4-:R-:W-:Y:S08]  /*a75b0*/  HMMA.16816.F32.BF16 R20, R8, R16, R20 ;  /* 0x000000100814723c */ /* 0x010ff00000041814 */
[----:B--2---:R-:W-:Y:S01]  /*a75c0*/  HMMA.16816.F32.BF16 R24, R24, R4, R12 ;  /* 0x000000041818723c */ /* 0x004fe2000004180c */
[----:B------:R-:W2:Y:S01]  /*a75d0*/  LDL.LU.64 R14, [R1+0x85d8] ;  /* 0x0085d800010e7983 */ /* 0x000ea20000300a00 */
[----:B------:R-:W2:Y:S11]  /*a75e0*/  LDL.LU.64 R12, [R1+0x85d0] ;  /* 0x0085d000010c7983 */ /* 0x000eb60000300a00 */
[----:B------:R-:W-:Y:S10]  /*a75f0*/  @!UPT UIADD3 URZ, URZ, URZ, URZ ;  /* 0x0000003f3f3ff290 */ /* 0x000ff4000fffe03f */
[----:B------:R0:W-:Y:S01]  /*a7600*/  STL.64 [R1+0x7b0], R24 ;  /* 0x0007b01801007387 */ /* 0x0001e20000100a00 */
[----:B------:R-:W-:Y:S03]  /*a7610*/  STL.64 [R1+0x7b8], R26 ;  /* 0x0007b81a01007387 */ /* 0x000fe60000100a00 */
[----:B0-----:R-:W2:Y:S01]  /*a7620*/  LDL.LU.64 R24, [R1+0x85c8] ;  /* 0x0085c80001187983 */ /* 0x001ea20000300a00 */
[----:B---3--:R-:W-:Y:S02]  /*a7630*/  STL.64 [R1+0x84f8], R6 ;  /* 0x0084f80601007387 */ /* 0x008fe40000100a00 */
[----:B------:R-:W-:Y:S02]  /*a7640*/  STL.64 [R1+0x84f0], R4 ;  /* 0x0084f00401007387 */ /* 0x000fe40000100a00 */
[----:B------:R0:W-:Y:S01]  /*a7650*/  STL.64 [R1+0x7a0], R20 ;  /* 0x0007a01401007387 */ /* 0x0001e20000100a00 */
[----:B------:R-:W-:Y:S01]  /*a7660*/  STL.64 [R1+0x7a8], R22 ;  /* 0x0007a81601007387 */ /* 0x000fe20000100a00 */
[----:B------:R1:W-:Y:S03]  /*a7670*/  STL.64 [R1+0x84d8], R16 ;  /* 0x0084d81001007387 */ /* 0x0003e60000100a00 */
[----:B0-----:R-:W3:Y:S01]  /*a7680*/  LDL.64 R20, [R1+0xf0] ;  /* 0x0000f00001147983 */ /* 0x001ee20000100a00 */
[----:B------:R-:W-:-:S02]  /*a7690*/  IMAD.MOV.U32 R4, RZ, RZ, R8 ;  /* 0x000000ffff047224 */ /* 0x000fc400078e0008 */
[----:B------:R-:W-:Y:S02]  /*a76a0*/  IMAD.MOV.U32 R3, RZ, RZ, R9 ;  /* 0x000000ffff037224 */ /* 0x000fe400078e0009 */
[----:B------:R-:W-:Y:S02]  /*a76b0*/  IMAD.MOV.U32 R2, RZ, RZ, R10 ;  /* 0x000000ffff027224 */ /* 0x000fe400078e000a */
[----:B------:R-:W-:Y:S02]  /*a76c0*/  IMAD.MOV.U32 R0, RZ, RZ, R11 ;  /* 0x000000ffff007224 */ /* 0x000fe400078e000b */
[----:B-1----:R-:W-:Y:S02]  /*a76d0*/  IMAD.MOV.U32 R16, RZ, RZ, R4 ;  /* 0x000000ffff107224 */ /* 0x002fe400078e0004 */
[----:B------:R-:W-:Y:S02]  /*a76e0*/  IMAD.MOV.U32 R17, RZ, RZ, R3 ;  /* 0x000000ffff117224 */ /* 0x000fe400078e0003 */
[----:B------:R-:W-:-:S02]  /*a76f0*/  IMAD.MOV.U32 R18, RZ, RZ, R2 ;  /* 0x000000ffff127224 */ /* 0x000fc400078e0002 */
[----:B------:R-:W-:-:S07]  /*a7700*/  IMAD.MOV.U32 R19, RZ, RZ, R0 ;  /* 0x000000ffff137224 */ /* 0x000fce00078e0000 */
[C---:B--2---:R-:W-:Y:S01]  /*a7710*/  HMMA.16816.F32.BF16 R4, R16.reuse, R24, R12 ;  /* 0x000000181004723c */ /* 0x044fe2000004180c */
[----:B---3--:R0:W-:Y:S04]  /*a7720*/  STL.64 [R1+0x8548], R20 ;  /* 0x0085481401007387 */ /* 0x0081e80000100a00 */
[----:B0-----:R-:W2:Y:S11]  /*a7730*/  LDL.LU R20, [R1+0x12d0] ;  /* 0x0012d00001147983 */ /* 0x001eb60000300800 */
[----:B------:R-:W-:Y:S07]  /*a7740*/  @!UPT UIADD3 URZ, URZ, URZ, URZ ;  /* 0x0000003f3f3ff290 */ /* 0x000fee000fffe03f */
[----:B------:R-:W-:Y:S02]  /*a7750*/  STL.64 [R1+0x790], R4 ;  /* 0x0007900401007387 */ /* 0x000fe40000100a00 */
[----:B------:R-:W-:Y:S02]  /*a7760*/  STL.64 [R1+0x798], R6 ;  /* 0x0007980601007387 */ /* 0x000fe40000100a00 */
[----:B------:R-:W2:Y:S01]  /*a7770*/  LDL.LU R21, [R1+0x12d4] ;  /* 0x0012d40001157983 */ /* 0x000ea20000300800 */
[----:B------:R-:W3:Y:S01]  /*a7780*/  LDL.LU R22, [R1+0x12d8] ;  /* 0x0012d80001167983 */ /* 0x000ee20000300800 */
[----:B------:R-:W3:Y:S02]  /*a7790*/  LDL.LU R23, [R1+0x12dc] ;  /* 0x0012dc0001177983 */ /* 0x000ee40000300800 */
[----:B------:R-:W4:Y:S02]  /*a77a0*/  LDL.LU R8, [R1+0x1310] ;  /* 0x0013100001087983 */ /* 0x000f240000300800 */
[----:B------:R-:W4:Y:S01]  /*a77b0*/  LDL.LU R9, [R1+0x1314] ;  /* 0x0013140001097983 */ /* 0x000f220000300800 */
[----:B------:R-:W2:Y:S01]  /*a77c0*/  LDL.LU R10, [R1+0x1318] ;  /* 0x00131800010a7983 */ /* 0x000ea20000300800 */
[----:B------:R-:W2:Y:S03]  /*a77d0*/  LDL.LU R11, [R1+0x131c] ;  /* 0x00131c00010b7983 */ /* 0x000ea60000300800 */
[----:B--2---:R-:W-:Y:S01]  /*a77e0*/  STL.64 [R1+0x85a8], R10 ;  /* 0x0085a80a01007387 */ /* 0x004fe20000100a00 */
[----:B----4-:R0:W-:Y:S03]  /*a77f0*/  STL.64 [R1+0x85a0], R8 ;  /* 0x0085a00801007387 */ /* 0x0101e60000100a00 */
[----:B0-----:R-:W2:Y:S04]  /*a7800*/  LDL.64 R8, [R1+0x150] ;  /* 0x0001500001087983 */ /* 0x001ea80000100a00 */
[----:B--2---:R0:W-:Y:S04]  /*a7810*/  STL.64 [R1+0x85b8], R8 ;  /* 0x0085b80801007387 */ /* 0x0041e80000100a00 */
        /* <DEDUP_REMOVED lines=8> */
[----:B------:R-:W4:Y:S01]  /*a78a0*/  LDL.64 R12, [R1+0x170] ;  /* 0x00017000010c7983 */ /* 0x000f220000100a00 */
[----:B---3--:R-:W-:Y:S02]  /*a78b0*/  STL.64 [R1+0x8558], R22 ;  /* 0x0085581601007387 */ /* 0x008fe40000100a00 */
[----:B------:R0:W-:Y:S02]  /*a78c0*/  STL.64 [R1+0x8550], R20 ;  /* 0x0085501401007387 */ /* 0x0001e40000100a00 */
[----:B0-----:R-:W3:Y:S04]  /*a78d0*/  LDL.64 R20, [R1+0x110] ;  /* 0x0001100001147983 */ /* 0x001ee80000100a00 */
[----:B---3--:R0:W-:Y:S04]  /*a78e0*/  STL.64 [R1+0x8570], R20 ;  /* 0x0085701401007387 */ /* 0x0081e80000100a00 */
[----:B0-----:R-:W3:Y:S04]  /*a78f0*/  LDL.64 R20, [R1+0x120] ;  /* 0x0001200001147983 */ /* 0x001ee80000100a00 */
[----:B---3--:R-:W-:Y:S01]  /*a7900*/  STL.64 [R1+0x8588], R20 ;  /* 0x0085881401007387 */ /* 0x008fe20000100a00 */
[----:B------:R0:W-:Y:S03]  /*a7910*/  STL.64 [R1+0x8540], R24 ;  /* 0x0085401801007387 */ /* 0x0001e60000100a00 */
[----:B0-----:R-:W3:Y:S01]  /*a7920*/  LDL.LU R24, [R1+0x12c0] ;  /* 0x0012c00001187983 */ /* 0x001ee20000300800 */
[----:B------:R-:W3:Y:S02]  /*a7930*/  LDL.LU R25, [R1+0x12c4] ;  /* 0x0012c40001197983 */ /* 0x000ee40000300800 */
[----:B------:R-:W2:Y:S02]  /*a7940*/  LDL.LU R26, [R1+0x12c8] ;  /* 0x0012c800011a7983 */ /* 0x000ea40000300800 */
[----:B------:R-:W2:Y:S01]  /*a7950*/  LDL.LU R27, [R1+0x12cc] ;  /* 0x0012cc00011b7983 */ /* 0x000ea20000300800 */
[----:B------:R-:W2:Y:S04]  /*a7960*/  LDL.64 R20, [R1+0x130] ;  /* 0x0001300001147983 */ /* 0x000ea80000100a00 */
[----:B--2---:R0:W-:Y:S04]  /*a7970*/  STL.64 [R1+0x8590], R20 ;  /* 0x0085901401007387 */ /* 0x0041e80000100a00 */
[----:B0-----:R-:W2:Y:S01]  /*a7980*/  LDL.64 R20, [R1+0x140] ;  /* 0x0001400001147983 */ /* 0x001ea20000100a00 */
[----:B----4-:R-:W-:Y:S03]  /*a7990*/  HMMA.16816.F32.BF16 R4, R16, R12, R4 ;  /* 0x0000000c1004723c */ /* 0x010fe60000041804 */
[----:B--2---:R0:W-:Y:S04]  /*a79a0*/  STL.64 [R1+0x85b0], R20 ;  /* 0x0085b01401007387 */ /* 0x0041e80000100a00 */
[----:B0-----:R-:W2:Y:S01]  /*a79b0*/  LDL.LU R20, [R1+0x1320] ;  /* 0x0013200001147983 */ /* 0x001ea20000300800 */
[----:B------:R-:W2:Y:S02]  /*a79c0*/  LDL.LU R21, [R1+0x1324] ;  /* 0x0013240001157983 */ /* 0x000ea40000300800 */
[----:B------:R-:W2:Y:S02]  /*a79d0*/  LDL.LU R22, [R1+0x1328] ;  /* 0x0013280001167983 */ /* 0x000ea40000300800 */
[----:B------:R-:W2:Y:S01]  /*a79e0*/  LDL.LU R23, [R1+0x132c] ;  /* 0x00132c0001177983 */ /* 0x000ea20000300800 */
[----:B------:R-:W-:Y:S01]  /*a79f0*/  STL.64 [R1+0x8568], R26 ;  /* 0x0085681a01007387 */ /* 0x000fe20000100a00 */
[----:B---3--:R0:W-:Y:S03]  /*a7a00*/  STL.64 [R1+0x8560], R24 ;  /* 0x0085601801007387 */ /* 0x0081e60000100a00 */
        /* <DEDUP_REMOVED lines=11> */
[----:B------:R0:W-:Y:S01]  /*a7ac0*/  STL.64 [R1+0x780], R4 ;  /* 0x0007800401007387 */ /* 0x0001e20000100a00 */
[----:B------:R-:W-:Y:S02]  /*a7ad0*/  STL.64 [R1+0x788], R6 ;  /* 0x0007880601007387 */ /* 0x000fe40000100a00 */
[----:B0-----:R-:W-:-:S02]  /*a7ae0*/  IMAD.MOV.U32 R4, RZ, RZ, R12 ;  /* 0x000000ffff047224 */ /* 0x001fc400078e000c */
[----:B------:R-:W4:Y:S02]  /*a7af0*/  LDL.LU.64 R12, [R1+0x85c0] ;  /* 0x0085c000010c7983 */ /* 0x000f240000300a00 */
[C---:B----4-:R-:W-:Y:S11]  /*a7b00*/  HMMA.16816.F32.BF16 R8, R16.reuse, R12, R8 ;  /* 0x0000000c1008723c */ /* 0x050ff60000041808 */
[----:B------:R-:W-:Y:S11]  /*a7b10*/  @!UPT UIADD3 URZ, URZ, URZ, URZ ;  /* 0x0000003f3f3ff290 */ /* 0x000ff6000fffe03f */
[----:B------:R-:W-:Y:S01]  /*a7b20*/  @!UPT UIADD3 URZ, URZ, URZ, URZ ;  /* 0x0000003f3f3ff290 */ /* 0x000fe2000fffe03f */
[----:B------:R0:W-:Y:S01]  /*a7b30*/  STL.64 [R1+0x770], R8 ;  /* 0x0007700801007387 */ /* 0x0001e20000100a00 */
[----:B------:R-:W-:Y:S03]  /*a7b40*/  STL.64 [R1+0x778], R10 ;  /* 0x0007780a01007387 */ /* 0x000fe60000100a00 */
[----:B0-----:R-:W2:Y:S01]  /*a7b50*/  LDL.LU.64 R8, [R1+0x85b8] ;  /* 0x0085b80001087983 */ /* 0x001ea20000300a00 */
[----:B------:R-:W-:Y:S02]  /*a7b60*/  STL [R1+0x84b0], R13 ;  /* 0x0084b00d01007387 */ /* 0x000fe40000100800 */
[----:B------:R0:W-:Y:S02]  /*a7b70*/  STL [R1+0x8518], R12 ;  /* 0x0085180c01007387 */ /* 0x0001e40000100800 */
        /* <DEDUP_REMOVED lines=12> */
[----:B------:R-:W2:Y:S02]  /*a7c40*/  LDL.LU.64 R8, [R1+0x85a0] ;  /* 0x0085a00001087983 */ /* 0x000ea40000300a00 */
[C---:B--2---:R-:W-:Y:S01]  /*a7c50*/  HMMA.16816.F32.BF16 R8, R16.reuse, R20, R8 ;  /* 0x000000141008723c */ /* 0x044fe20000041808 */
[----:B------:R-:W-:Y:S11]  /*a7c60*/  IMAD.MOV.U32 R7, RZ, RZ, R21 ;  /* 0x000000ffff077224 */ /* 0x000ff600078e0015 */
[----:B------:R-:W-:Y:S11]  /*a7c70*/  @!UPT UIADD3 URZ, URZ, URZ, URZ ;  /* 0x0000003f3f3ff290 */ /* 0x000ff6000fffe03f */
[----:B------:R0:W-:Y:S01]  /*a7c80*/  STL.64 [R1+0x750], R8 ;  /* 0x0007500801007387 */ /* 0x0001e20000100a00 */
[----:B------:R1:W-:Y:S03]  /*a7c90*/  STL.64 [R1+0x758], R10 ;  /* 0x0007580a01007387 */ /* 0x0003e60000100a00 */
[----:B0-----:R-:W2:Y:S01]  /*a7ca0*/  LDL.LU.64 R8, [R1+0x8598] ;  /* 0x0085980001087983 */ /* 0x001ea20000300a00 */
[----:B-1----:R-:W-:Y:S02]  /*a7cb0*/  IMAD.MOV.U32 R10, RZ, RZ, R20 ;  /* 0x000000ffff0a7224 */ /* 0x002fe400078e0014 */
[----:B------:R-:W4:Y:S02]  /*a7cc0*/  LDL.LU.64 R20, [R1+0x8590] ;  /* 0x0085900001147983 */ /* 0x000f240000300a00 */
[----:B------:R-:W-:Y:S01]  /*a7cd0*/  STL.64 [R1+0x8528], R6 ;  /* 0x0085280601007387 */ /* 0x000fe20000100a00 */
[----:B------:R0:W-:Y:S04]  /*a7ce0*/  STL.64 [R1+0x8520], R4 ;  /* 0x0085200401007387 */ /* 0x0001e80000100a00 */
[----:B0-----:R-:W2:Y:S01]  /*a7cf0*/  LDL.LU R4, [R1+0x12b0] ;  /* 0x0012b00001047983 */ /* 0x001ea20000300800 */
[----:B------:R-:W2:Y:S02]  /*a7d00*/  LDL.LU R5, [R1+0x12b4] ;  /* 0x0012b40001057983 */ /* 0x000ea40000300800 */
[----:B------:R-:W2:Y:S02]  /*a7d10*/  LDL.LU R6, [R1+0x12b8] ;  /* 0x0012b80001067983 */ /* 0x000ea40000300800 */
[----:B------:R-:W2:Y:S01]  /*a7d20*/  LDL.LU R7, [R1+0x12bc] ;  /* 0x0012bc0001077983 */ /* 0x000ea20000300800 */
[C---:B----4-:R-:W-:Y:S01]  /*a7d30*/  HMMA.16816.F32.BF16 R12, R16.reuse, R20, R12 ;  /* 0x00000014100c723c */ /* 0x050fe2000004180c */
[----:B------:R-:W-:Y:S11]  /*a7d40*/  IMAD.MOV.U32 R11, RZ, RZ, R21 ;  /* 0x000000ffff0b7224 */ /* 0x000ff600078e0015 */
[----:B------:R-:W-:Y:S11]  /*a7d50*/  @!UPT UIADD3 URZ, URZ, URZ, URZ ;  /* 0x0000003f3f3ff290 */ /* 0x000ff6000fffe03f */
[----:B------:R0:W-:Y:S01]  /*a7d60*/  STL.64 [R1+0x740], R12 ;  /* 0x0007400c01007387 */ /* 0x0001e20000100a00 */
[----:B------:R1:W-:Y:S02]  /*a7d70*/  STL.64 [R1+0x748], R14 ;  /* 0x0007480e01007387 */ /* 0x0003e40000100a00 */
[----:B0-----:R-:W-:Y:S02]  /*a7d80*/  IMAD.MOV.U32 R12, RZ, RZ, R20 ;  /* 0x000000ffff0c7224 */ /* 0x001fe400078e0014 */
[----:B------:R-:W3:Y:S02]  /*a7d90*/  LDL.LU.64 R20, [R1+0x8588] ;  /* 0x0085880001147983 */ /* 0x000ee40000300a00 */
[C---:B---3--:R-:W-:Y:S01]  /*a7da0*/  HMMA.16816.F32.BF16 R24, R16.reuse, R20, R24 ;  /* 0x000000141018723c */ /* 0x048fe20000041818 */
[----:B-1----:R-:W-:Y:S02]  /*a7db0*/  IMAD.MOV.U32 R14, RZ, RZ, R20 ;  /* 0x000000ffff0e7224 */ /* 0x002fe400078e0014 */
[----:B------:R-:W-:Y:S11]  /*a7dc0*/  IMAD.MOV.U32 R13, RZ, RZ, R21 ;  /* 0x000000ffff0d7224 */ /* 0x000ff600078e0015 */
[----:B------:R-:W-:Y:S09]  /*a7dd0*/  @!UPT UIADD3 URZ, URZ, URZ, URZ ;  /* 0x0000003f3f3ff290 */ /* 0x000ff2000fffe03f */
[----:B------:R-:W-:Y:S01]  /*a7de0*/  STL.64 [R1+0x730], R24 ;  /* 0x0007301801007387 */ /* 0x000fe20000100a00 */
[----:B------:R0:W-:Y:S03]  /*a7df0*/  STL.64 [R1+0x738], R26 ;  /* 0x0007381a01007387 */ /* 0x0001e60000100a00 */
[----:B0-----:R-:W3:Y:S01]  /*a7e00*/  LDL.LU.64 R26, [R1+0x8580] ;  /* 0x00858000011a7983 */ /* 0x001ee20000300a00 */
[----:B------:R-:W3:Y:S02]  /*a7e10*/  LDL.LU.64 R24, [R1+0x8578] ;  /* 0x0085780001187983 */ /* 0x000ee40000300a00 */
        /* <DEDUP_REMOVED lines=11> */
[C---:B--2---:R-:W-:Y:S11]  /*a7ed0*/  HMMA.16816.F32.BF16 R20, R16.reuse, R8, R20 ;  /* 0x000000081014723c */ /* 0x044ff60000041814 */
[----:B------:R-:W-:Y:S11]  /*a7ee0*/  @!UPT UIADD3 URZ, URZ, URZ, URZ ;  /* 0x0000003f3f3ff290 */ /* 0x000ff6000fffe03f */
[----:B------:R-:W-:Y:S01]  /*a7ef0*/  @!UPT UIADD3 URZ, URZ, URZ, URZ ;  /* 0x0000003f3f3ff290 */ /* 0x000fe2000fffe03f */
[----:B------:R0:W-:Y:S01]  /*a7f00*/  STL.64 [R1+0x710], R20 ;  /* 0x0007101401007387 */ /* 0x0001e20000100a00 */
[----:B------:R-:W-:Y:S03]  /*a7f10*/  STL.64 [R1+0x718], R22 ;  /* 0x0007181601007387 */ /* 0x000fe60000100a00 */
[----:B0-----:R-:W3:Y:S01]  /*a7f20*/  LDL.LU.64 R20, [R1+0x8548] ;  /* 0x0085480001147983 */ /* 0x001ee20000300a00 */
[----:B------:R-:W-:Y:S01]  /*a7f30*/  STL.64 [R1+0x8408], R8 ;  /* 0x0084080801007387 */ /* 0x000fe20000100a00 */
        /* <DEDUP_REMOVED lines=9> */
[----:B------:R-:W4:Y:S02]  /*a7fd0*/  LDL.LU.64 R20, [R1+0x8530] ;  /* 0x0085300001147983 */ /* 0x000f240000300a00 */
[----:B------:R-:W-:Y:S01]  /*a7fe0*/  STL.64 [R1+0x84c0], R26 ;  /* 0x0084c01a01007387 */ /* 0x000fe20000100a00 */
[C---:B----4-:R-:W-:Y:S01]  /*a7ff0*/  HMMA.16816.F32.BF16 R4, R16.reuse, R20, R4 ;  /* 0x000000141004723c */ /* 0x050fe20000041804 */
[----:B--2---:R0:W-:Y:S04]  /*a8000*/  STL.64 [R1+0x84b8], R24 ;  /* 0x0084b81801007387 */ /* 0x0041e80000100a00 */
[----:B0-----:R-:W2:Y:S11]  /*a8010*/  LDL.64 R24, [R1+0xd0] ;  /* 0x0000d00001187983 */ /* 0x001eb60000100a00 */
[----:B------:R-:W-:Y:S07]  /*a8020*/  @!UPT UIADD3 URZ, URZ, URZ, URZ ;  /* 0x0000003f3f3ff290 */ /* 0x000fee000fffe03f */
[----:B------:R-:W-:Y:S01]  /*a8030*/  STL.64 [R1+0x6f0], R4 ;  /* 0x0006f00401007387 */ /* 0x000fe20000100a00 */
[----:B------:R0:W-:Y:S03]  /*a8040*/  STL.64 [R1+0x6f8], R6 ;  /* 0x0006f80601007387 */ /* 0x0001e60000100a00 */
[----:B0-----:R-:W4:Y:S01]  /*a8050*/  LDL.LU.64 R6, [R1+0x8528] ;  /* 0x0085280001067983 */ /* 0x001f220000300a00 */
[----:B------:R-:W2:Y:S02]  /*a8060*/  LDL.LU.64 R4, [R1+0x8520] ;  /* 0x0085200001047983 */ /* 0x000ea40000300a00 */
[----:B---3--:R-:W-:Y:S02]  /*a8070*/  STL.64 [R1+0x8400], R22 ;  /* 0x0084001601007387 */ /* 0x008fe40000100a00 */
        /* <DEDUP_REMOVED lines=12> */
[----:B-1----:R-:W3:Y:S02]  /*a8140*/  LDL.LU R22, [R1+0x11e8] ;  /* 0x0011e80001167983 */ /* 0x002ee40000300800 */
[----:B------:R-:W3:Y:S02]  /*a8150*/  LDL.LU R23, [R1+0x11ec] ;  /* 0x0011ec0001177983 */ /* 0x000ee40000300800 */
[----:B------:R-:W-:-:S02]  /*a8160*/  IMAD.MOV.U32 R8, RZ, RZ, R28 ;  /* 0x000000ffff087224 */ /* 0x000fc400078e001c */
[----:B------:R-:W-:Y:S01]  /*a8170*/  IMAD.MOV.U32 R9, RZ, RZ, R15 ;  /* 0x000000ffff097224 */ /* 0x000fe200078e000f */
[----:B---3--:R-:W-:Y:S01]  /*a8180*/  STL.64 [R1+0x8418], R22 ;  /* 0x0084181601007387 */ /* 0x008fe20000100a00 */
[----:B--2---:R-:W-:Y:S03]  /*a8190*/  STL.64 [R1+0x8410], R20 ;  /* 0x0084101401007387 */ /* 0x004fe60000100a00 */
[----:B------:R0:W-:Y:S02]  /*a81a0*/  STL.64 [R1+0x8420], R8 ;  /* 0x0084200801007387 */ /* 0x0001e40000100a00 */
[----:B0-----:R-:W-:Y:S02]  /*a81b0*/  IMAD.MOV.U32 R8, RZ, RZ, R14 ;  /* 0x000000ffff087224 */ /* 0x001fe400078e000e */
[----:B------:R-:W-:-:S05]  /*a81c0*/  IMAD.MOV.U32 R9, RZ, RZ, R13 ;  /* 0x000000ffff097224 */ /* 0x000fca00078e000d */
[----:B------:R0:W-:Y:S01]  /*a81d0*/  STL.64 [R1+0x8438], R8 ;  /* 0x0084380801007387 */ /* 0x0001e20000100a00 */
[----:B------:R-:W2:Y:S02]  /*a81e0*/  LDL.LU R20, [R1+0x440] ;  /* 0x0004400001147983 */ /* 0x000ea40000300800 */
[----:B------:R-:W2:Y:S02]  /*a81f0*/  LDL.LU R21, [R1+0x444] ;  /* 0x0004440001157983 */ /* 0x000ea40000300800 */
[----:B------:R-:W3:Y:S01]  /*a8200*/  LDL.LU R22, [R1+0x448] ;  /* 0x0004480001167983 */ /* 0x000ee20000300800 */
[----:B------:R-:W3:Y:S01]  /*a8210*/  LDL.LU R23, [R1+0x44c] ;  /* 0x00044c0001177983 */ /* 0x000ee20000300800 */
[----:B0-----:R-:W-:Y:S02]  /*a8220*/  IMAD.MOV.U32 R8, RZ, RZ, R12 ;  /* 0x000000ffff087224 */ /* 0x001fe400078e000c */
        /* <DEDUP_REMOVED lines=31> */
[----:B----4-:R0:W-:Y:S02]  /*a8420*/  STL.64 [R1+0x8488], R8 ;  /* 0x0084880801007387 */ /* 0x0101e40000100a00 */
[----:B------:R-:W2:Y:S02]  /*a8430*/  LDL.LU R12, [R1+0x1290] ;  /* 0x00129000010c7983 */ /* 0x000ea40000300800 */
[----:B------:R-:W2:Y:S01]  /*a8440*/  LDL.LU R13, [R1+0x1294] ;  /* 0x00129400010d7983 */ /* 0x000ea20000300800 */
[----:B------:R-:W2:Y:S01]  /*a8450*/  LDL.LU R14, [R1+0x1298] ;  /* 0x00129800010e7983 */ /* 0x000ea20000300800 */
[----:B------:R-:W2:Y:S02]  /*a8460*/  LDL.LU R15, [R1+0x129c] ;  /* 0x00129c00010f7983 */ /* 0x000ea40000300800 */
[----:B0-----:R-:W-:-:S02]  /*a8470*/  IMAD.MOV.U32 R8, RZ, RZ, R4 ;  /* 0x000000ffff087224 */ /* 0x001fc400078e0004 */
[----:B------:R-:W4:Y:S01]  /*a8480*/  LDL.64 R4, [R1+0xb0] ;  /* 0x0000b00001047983 */ /* 0x000f220000100a00 */
[----:B------:R-:W-:Y:S02]  /*a8490*/  IMAD.MOV.U32 R2, RZ, RZ, R24 ;  /* 0x000000ffff027224 */ /* 0x000fe400078e0018 */
[----:B------:R-:W-:Y:S01]  /*a84a0*/  IMAD.MOV.U32 R0, RZ, RZ, R25 ;  /* 0x000000ffff007224 */ /* 0x000fe200078e0019 */
[----:B----4-:R0:W-:Y:S04]  /*a84b0*/  STL.64 [R1+0x8510], R4 ;  /* 0x0085100401007387 */ /* 0x0101e80000100a00 */
[----:B0-----:R-:W2:Y:S01]  /*a84c0*/  LDL.64 R4, [R1+0xc0] ;  /* 0x0000c00001047983 */ /* 0x001ea20000100a00 */
[----:B------:R-:W4:Y:S02]  /*a84d0*/  LDL.LU.64 R24, [R1+0x2e0] ;  /* 0x0002e00001187983 */ /* 0x000f240000300a00 */
[----:B------:R-:W2:Y:S02]  /*a84e0*/  LDL.LU.64 R26, [R1+0x2e8] ;  /* 0x0002e800011a7983 */ /* 0x000ea40000300a00 */
[----:B--2---:R-:W-:Y:S01]  /*a84f0*/  STL.64 [R1+0x84e8], R26 ;  /* 0x0084e81a01007387 */ /* 0x004fe20000100a00 */
[----:B----4-:R0:W-:Y:S03]  /*a8500*/  STL.64 [R1+0x84e0], R24 ;  /* 0x0084e01801007387 */ /* 0x0101e60000100a00 */
[----:B0-----:R-:W2:Y:S01]  /*a8510*/  LDL.LU R24, [R1+0x1260] ;  /* 0x0012600001187983 */ /* 0x001ea20000300800 */
[----:B------:R-:W2:Y:S02]  /*a8520*/  LDL.LU R25, [R1+0x1264] ;  /* 0x0012640001197983 */ /* 0x000ea40000300800 */
[----:B------:R-:W4:Y:S02]  /*a8530*/  LDL.LU R26, [R1+0x1268] ;  /* 0x00126800011a7983 */ /* 0x000f240000300800 */
[----:B------:R-:W4:Y:S02]  /*a8540*/  LDL.LU R27, [R1+0x126c] ;  /* 0x00126c00011b7983 */ /* 0x000f240000300800 */
[----:B------:R-:W-:Y:S01]  /*a8550*/  IMAD.MOV.U32 R9, RZ, RZ, R3 ;  /* 0x000000ffff097224 */ /* 0x000fe200078e0003 */
[----:B----4-:R-:W-:Y:S01]  /*a8560*/  STL.64 [R1+0x8508], R26 ;  /* 0x0085081a01007387 */ /* 0x010fe20000100a00 */
[----:B--2---:R0:W-:Y:S03]  /*a8570*/  STL.64 [R1+0x8500], R24 ;  /* 0x0085001801007387 */ /* 0x0041e60000100a00 */
[----:B0-----:R-:W2:Y:S01]  /*a8580*/  LDL.LU R24, [R1+0x1280] ;  /* 0x0012800001187983 */ /* 0x001ea20000300800 */
[----:B------:R-:W2:Y:S02]  /*a8590*/  LDL.LU R25, [R1+0x1284] ;  /* 0x0012840001197983 */ /* 0x000ea40000300800 */
[----:B------:R-:W2:Y:S02]  /*a85a0*/  LDL.LU R26, [R1+0x1288] ;  /* 0x00128800011a7983 */ /* 0x000ea40000300800 */
[----:B------:R-:W2:Y:S01]  /*a85b0*/  LDL.LU R27, [R1+0x128c] ;  /* 0x00128c00011b7983 */ /* 0x000ea20000300800 */
[----:B------:R0:W-:Y:S04]  /*a85c0*/  STL.64 [R1+0x84a8], R8 ;  /* 0x0084a80801007387 */ /* 0x0001e80000100a00 */
[----:B0-----:R-:W4:Y:S01]  /*a85d0*/  LDL.LU R8, [R1+0x1240] ;  /* 0x0012400001087983 */ /* 0x001f220000300800 */
[----:B------:R-:W4:Y:S02]  /*a85e0*/  LDL.LU R9, [R1+0x1244] ;  /* 0x0012440001097983 */ /* 0x000f240000300800 */
[----:B------:R-:W2:Y:S02]  /*a85f0*/  LDL.LU R10, [R1+0x1248] ;  /* 0x00124800010a7983 */ /* 0x000ea40000300800 */
[----:B------:R-:W2:Y:S01]  /*a8600*/  LDL.LU R11, [R1+0x124c] ;  /* 0x00124c00010b7983 */ /* 0x000ea20000300800 */
[----:B------:R-:W-:Y:S01]  /*a8610*/  HMMA.16816.F32.BF16 R12, R16, R4, R12 ;  /* 0x00000004100c723c */ /* 0x000fe2000004180c */
        /* <DEDUP_REMOVED lines=40> */
[----:B0-----:R-:W4:Y:S01]  /*a88a0*/  LDL.LU.64 R16, [R1+0x84d8] ;  /* 0x0084d80001107983 */ /* 0x001f220000300a00 */
[----:B------:R-:W-:Y:S02]  /*a88b0*/  STL.64 [R1+0x83b0], R6 ;  /* 0x0083b00601007387 */ /* 0x000fe40000100a00 */
[----:B------:R0:W-:Y:S02]  /*a88c0*/  STL.64 [R1+0x83a8], R4 ;  /* 0x0083a80401007387 */ /* 0x0001e40000100a00 */
[----:B0-----:R-:W4:Y:S01]  /*a88d0*/  LDL.LU R4, [R1+0xf20] ;  /* 0x000f200001047983 */ /* 0x001f220000300800 */
[----:B------:R-:W4:Y:S02]  /*a88e0*/  LDL.LU R5, [R1+0xf24] ;  /* 0x000f240001057983 */ /* 0x000f240000300800 */
[----:B------:R-:W4:Y:S02]  /*a88f0*/  LDL.LU R6, [R1+0xf28] ;  /* 0x000f280001067983 */ /* 0x000f240000300800 */
[----:B------:R-:W4:Y:S02]  /*a8900*/  LDL.LU R7, [R1+0xf2c] ;  /* 0x000f2c0001077983 */ /* 0x000f240000300800 */
[----:B--2---:R-:W-:-:S02]  /*a8910*/  IMAD.MOV.U32 R18, RZ, RZ, R26 ;  /* 0x000000ffff127224 */ /* 0x004fc400078e001a */
[----:B------:R-:W-:Y:S02]  /*a8920*/  IMAD.MOV.U32 R19, RZ, RZ, R27 ;  /* 0x000000ffff137224 */ /* 0x000fe400078e001b */
[----:B---3--:R-:W-:Y:S02]  /*a8930*/  IMAD.MOV.U32 R13, RZ, RZ, R24 ;  /* 0x000000ffff0d7224 */ /* 0x008fe400078e0018 */
        /* <DEDUP_REMOVED lines=8> */
[----:B------:R-:W3:Y:S02]  /*a89c0*/  LDL.LU.64 R26, [R1+0x84c0] ;  /* 0x0084c000011a7983 */ /* 0x000ee40000300a00 */
[----:B------:R-:W2:Y:S01]  /*a89d0*/  LDL.LU.64 R24, [R1+0x84b8] ;  /* 0x0084b80001187983 */ /* 0x000ea20000300a00 */
[----:B------:R0:W-:Y:S02]  /*a89e0*/  STL.64 [R1+0x8390], R16 ;  /* 0x0083901001007387 */ /* 0x0001e40000100a00 */
[----:B0-----:R-:W-:-:S02]  /*a89f0*/  IMAD.MOV.U32 R16, RZ, RZ, R13 ;  /* 0x000000ffff107224 */ /* 0x001fc400078e000d */
[----:B------:R-:W-:Y:S01]  /*a8a00*/  IMAD.MOV.U32 R17, RZ, RZ, R29 ;  /* 0x000000ffff117224 */ /* 0x000fe200078e001d */
[----:B------:R-:W4:Y:S06]  /*a8a10*/  LDL.LU R13, [R1+0x84b0] ;  /* 0x0084b000010d7983 */ /* 0x000f2c0000300800 */
[C---:B--2---:R-:W-:Y:S11]  /*a8a20*/  HMMA.16816.F32.BF16 R8, R16.reuse, R24, R8 ;  /* 0x000000181008723c */ /* 0x044ff60000041808 */
[----:B------:R-:W-:Y:S11]  /*a8a30*/  @!UPT UIADD3 URZ, URZ, URZ, URZ ;  /* 0x0000003f3f3ff290 */ /* 0x000ff6000fffe03f */
[----:B------:R-:W-:Y:S01]  /*a8a40*/  @!UPT UIADD3 URZ, URZ, URZ, URZ ;  /* 0x0000003f3f3ff290 */ /* 0x000fe2000fffe03f */
[----:B------:R0:W-:Y:S01]  /*a8a50*/  STL.64 [R1+0x5e0], R8 ;  /* 0x0005e00801007387 */ /* 0x0001e20000100a00 */
[----:B------:R1:W-:Y:S03]  /*a8a60*/  STL.64 [R1+0x5e8], R10 ;  /* 0x0005e80a01007387 */ /* 0x0003e60000100a00 */
[----:B0-----:R-:W1:Y:S01]  /*a8a70*/  LDL.LU.64 R8, [R1+0x84a8] ;  /* 0x0084a80001087983 */ /* 0x001e620000300a00 */
[----:B------:R-:W-:Y:S01]  /*a8a80*/  STL.64 [R1+0x8378], R24 ;  /* 0x0083781801007387 */ /* 0x000fe20000100a00 */
[C---:B-1----:R-:W-:Y:S02]  /*a8a90*/  HMMA.16816.F32.BF16 R8, R16.reuse, R8, R20 ;  /* 0x000000081008723c */ /* 0x042fe40000041814 */
[----:B------:R-:W2:Y:S01]  /*a8aa0*/  LDL.LU.64 R22, [R1+0x84a0] ;  /* 0x0084a00001167983 */ /* 0x000ea20000300a00 */
[----:B------:R-:W2:Y:S11]  /*a8ab0*/  LDL.LU.64 R20, [R1+0x8498] ;  /* 0x0084980001147983 */ /* 0x000eb60000300a00 */
[----:B------:R-:W-:Y:S09]  /*a8ac0*/  @!UPT UIADD3 URZ, URZ, URZ, URZ ;  /* 0x0000003f3f3ff290 */ /* 0x000ff2000fffe03f */
        /* <DEDUP_REMOVED lines=9> */
[----:B0-----:R-:W2:Y:S01]  /*a8b60*/  LDL.LU.64 R8, [R1+0x8480] ;  /* 0x0084800001087983 */ /* 0x001ea20000300a00 */
        /* <DEDUP_REMOVED lines=36> */
[----:B--2---:R-:W-:Y:S11]  /*a8db0*/  HMMA.16816.F32.BF16 R20, R16, R8, R20 ;  /* 0x000000081014723c */ /* 0x004ff60000041814 */
[----:B------:R-:W-:Y:S11]  /*a8dc0*/  @!UPT UIADD3 URZ, URZ, URZ, URZ ;  /* 0x0000003f3f3ff290 */ /* 0x000ff6000fffe03f */
[----:B------:R-:W-:Y:S01]  /*a8dd0*/  @!UPT UIADD3 URZ, URZ, URZ, URZ ;  /* 0x0000003f3f3ff290 */ /* 0x000fe2000fffe03f */
[----:B------:R-:W-:Y:S01]  /*a8de0*/  STL.64 [R1+0x430], R20 ;  /* 0x0004301401007387 */ /* 0x000fe20000100a00 */
[----:B------:R0:W-:Y:S03]  /*a8df0*/  STL.64 [R1+0x438], R22 ;  /* 0x0004381601007387 */ /* 0x0001e60000100a00 */
[----:B0-----:R-:W2:Y:S01]  /*a8e00*/  LDL.LU.64 R22, [R1+0x8400] ;  /* 0x0084000001167983 */ /* 0x001ea20000300a00 */
[----:B------:R-:W4:Y:S02]  /*a8e10*/  LDL.LU.64 R20, [R1+0x83f8] ;  /* 0x0083f80001147983 */ /* 0x000f240000300a00 */
[----:B------:R0:W-:Y:S02]  /*a8e20*/  STL.64 [R1+0x8340], R8 ;  /* 0x0083400801007387 */ /* 0x0001e40000100a00 */
[----:B0-----:R-:W2:Y:S01]  /*a8e30*/  LDL.LU R8, [R1+0x11d0] ;  /* 0x0011d00001087983 */ /* 0x001ea20000300800 */
[----:B------:R-:W2:Y:S02]  /*a8e40*/  LDL.LU R9, [R1+0x11d4] ;  /* 0x0011d40001097983 */ /* 0x000ea40000300800 */
[----:B------:R-:W2:Y:S02]  /*a8e50*/  LDL.LU R10, [R1+0x11d8] ;  /* 0x0011d800010a7983 */ /* 0x000ea40000300800 */
[----:B------:R-:W2:Y:S02]  /*a8e60*/  LDL.LU R11, [R1+0x11dc] ;  /* 0x0011dc00010b7983 */ /* 0x000ea40000300800 */
[----:B---3--:R-:W-:-:S02]  /*a8e70*/  IMAD.MOV.U32 R24, RZ, RZ, R27 ;  /* 0x000000ffff187224 */ /* 0x008fc400078e001b */
[----:B------:R-:W-:Y:S01]  /*a8e80*/  IMAD.MOV.U32 R25, RZ, RZ, R26 ;  /* 0x000000ffff197224 */ /* 0x000fe200078e001a */
[C---:B----4-:R-:W-:Y:S08]  /*a8e90*/  HMMA.16816.F32.BF16 R4, R16.reuse, R20, R4 ;  /* 0x000000141004723c */ /* 0x050ff00000041804 */
[----:B--2---:R-:W-:Y:S01]  /*a8ea0*/  HMMA.16816.F32.BF16 R24, R16, R24, R8 ;  /* 0x000000181018723c */ /* 0x004fe20000041808 */
[----:B------:R-:W2:Y:S11]  /*a8eb0*/  LDL.LU R8, [R1+0x13e0] ;  /* 0x0013e00001087983 */ /* 0x000eb60000300800 */
[----:B------:R-:W-:Y:S11]  /*a8ec0*/  @!UPT UIADD3 URZ, URZ, URZ, URZ ;  /* 0x0000003f3f3ff290 */ /* 0x000ff6000fffe03f */
[----:B------:R-:W-:Y:S01]  /*a8ed0*/  STL.64 [R1+0x3f0], R24 ;  /* 0x0003f01801007387 */ /* 0x000fe20000100a00 */
[----:B------:R-:W-:Y:S02]  /*a8ee0*/  STL.64 [R1+0x3f8], R26 ;  /* 0x0003f81a01007387 */ /* 0x000fe40000100a00 */
[----:B------:R-:W-:Y:S02]  /*a8ef0*/  STL.64 [R1+0x3a0], R4 ;  /* 0x0003a00401007387 */ /* 0x000fe40000100a00 */
[----:B------:R-:W-:Y:S01]  /*a8f00*/  STL.64 [R1+0x3a8], R6 ;  /* 0x0003a80601007387 */ /* 0x000fe20000100a00 */
[----:B------:R-:W2:Y:S01]  /*a8f10*/  LDL.LU R9, [R1+0x13e4] ;  /* 0x0013e40001097983 */ /* 0x000ea20000300800 */
[----:B------:R-:W3:Y:S02]  /*a8f20*/  LDL.LU R10, [R1+0x13e8] ;  /* 0x0013e800010a7983 */ /* 0x000ee40000300800 */
[----:B------:R-:W3:Y:S02]  /*a8f30*/  LDL.LU R11, [R1+0x13ec] ;  /* 0x0013ec00010b7983 */ /* 0x000ee40000300800 */
[----:B------:R-:W4:Y:S02]  /*a8f40*/  LDL.64 R12, [R1+0x170] ;  /* 0x00017000010c7983 */ /* 0x000f240000100a00 */
[----:B----4-:R-:W-:Y:S01]  /*a8f50*/  STL.64 [R1+0x8370], R12 ;  /* 0x0083700c01007387 */ /* 0x010fe20000100a00 */
[----:B---3--:R-:W-:Y:S02]  /*a8f60*/  STL.64 [R1+0x8350], R10 ;  /* 0x0083500a01007387 */ /* 0x008fe40000100a00 */
[----:B--2---:R0:W-:Y:S02]  /*a8f70*/  STL.64 [R1+0x8348], R8 ;  /* 0x0083480801007387 */ /* 0x0041e40000100a00 */
[----:B0-----:R-:W2:Y:S01]  /*a8f80*/  LDL.LU R8, [R1+0x13c0] ;  /* 0x0013c00001087983 */ /* 0x001ea20000300800 */
[----:B------:R-:W2:Y:S02]  /*a8f90*/  LDL.LU R9, [R1+0x13c4] ;  /* 0x0013c40001097983 */ /* 0x000ea40000300800 */
[----:B------:R-:W3:Y:S02]  /*a8fa0*/  LDL.LU R10, [R1+0x13c8] ;  /* 0x0013c800010a7983 */ /* 0x000ee40000300800 */
[----:B------:R-:W3:Y:S01]  /*a8fb0*/  LDL.LU R11, [R1+0x13cc] ;  /* 0x0013cc00010b7983 */ /* 0x000ee20000300800 */
[----:B------:R-:W4:Y:S04]  /*a8fc0*/  LDL R26, [R1+0x688] ;  /* 0x00068800011a7983 */ /* 0x000f280000100800 */
[----:B------:R-:W4:Y:S04]  /*a8fd0*/  LDL R27, [R1+0x68c] ;  /* 0x00068c00011b7983 */ /* 0x000f280000100800 */
[----:B------:R-:W2:Y:S04]  /*a8fe0*/  LDL R24, [R1+0x680] ;  /* 0x0006800001187983 */ /* 0x000ea80000100800 */
[----:B------:R-:W2:Y:S04]  /*a8ff0*/  LDL R25, [R1+0x684] ;  /* 0x0006840001197983 */ /* 0x000ea80000100800 */
[----:B----4-:R-:W-:Y:S01]  /*a9000*/  STL.64 [R1+0x83a0], R26 ;  /* 0x0083a01a01007387 */ /* 0x010fe20000100a00 */
[----:B--2---:R0:W-:Y:S03]  /*a9010*/  STL.64 [R1+0x8398], R24 ;  /* 0x0083981801007387 */ /* 0x0041e60000100a00 */
        /* <DEDUP_REMOVED lines=8> */
[----:B------:R1:W-:Y:S01]  /*a90a0*/  STL.64 [R1+0x83c8], R4 ;  /* 0x0083c80401007387 */ /* 0x0003e20000100a00 */
[----:B0-----:R-:W2:Y:S01]  /*a90b0*/  LDL.LU R24, [R1+0xef0] ;  /* 0x000ef00001187983 */ /* 0x001ea20000300800 */
[----:B------:R-:W2:Y:S02]  /*a90c0*/  LDL.LU R25, [R1+0xef4] ;  /* 0x000ef40001197983 */ /* 0x000ea40000300800 */
[----:B------:R-:W4:Y:S02]  /*a90d0*/  LDL.LU R26, [R1+0xef8] ;  /* 0x000ef800011a7983 */ /* 0x000f240000300800 */
[----:B------:R-:W4:Y:S02]  /*a90e0*/  LDL.LU R27, [R1+0xefc] ;  /* 0x000efc00011b7983 */ /* 0x000f240000300800 */
[----:B-1----:R-:W-:-:S02]  /*a90f0*/  IMAD.MOV.U32 R4, RZ, RZ, R14 ;  /* 0x000000ffff047224 */ /* 0x002fc400078e000e */
[----:B------:R-:W-:Y:S01]  /*a9100*/  IMAD.MOV.U32 R5, RZ, RZ, R3 ;  /* 0x000000ffff057224 */ /* 0x000fe200078e0003 */
[----:B----4-:R-:W-:Y:S01]  /*a9110*/  STL.64 [R1+0x83d8], R26 ;  /* 0x0083d81a01007387 */ /* 0x010fe20000100a00 */
[----:B--2---:R0:W-:Y:S03]  /*a9120*/  STL.64 [R1+0x83d0], R24 ;  /* 0x0083d01801007387 */ /* 0x0041e60000100a00 */
        /* <DEDUP_REMOVED lines=11> */
[----:B------:R-:W4:Y:S01]  /*a91e0*/  LDL.LU R12, [R1+0x1270] ;  /* 0x00127000010c7983 */ /* 0x000f220000300800 */
        /* <DEDUP_REMOVED lines=21> */
[----:B------:R-:W2:Y:S02]  /*a9340*/  LDL.LU R22, [R1+0x1428] ;  /* 0x0014280001167983 */ /* 0x000ea40000300800 */
[----:B------:R-:W2:Y:S02]  /*a9350*/  LDL.LU R23, [R1+0x142c] ;  /* 0x00142c0001177983 */ /* 0x000ea40000300800 */
[----:B------:R-:W-:-:S02]  /*a9360*/  IMAD.MOV.U32 R4, RZ, RZ, R2 ;  /* 0x000000ffff047224 */ /* 0x000fc400078e0002 */
[----:B------:R-:W-:-:S07]  /*a9370*/  IMAD.MOV.U32 R5, RZ, RZ, R0 ;  /* 0x000000ffff057224 */ /* 0x000fce00078e0000 */
[C---:B------:R-:W-:Y:S01]  /*a9380*/  HMMA.16816.F32.BF16 R4, R16.reuse, R4, R24 ;  /* 0x000000041004723c */ /* 0x040fe20000041818 */
[----:B--2---:R-:W-:Y:S01]  /*a9390*/  STL.64 [R1+0x8330], R22 ;  /* 0x0083301601007387 */ /* 0x004fe20000100a00 */
[----:B----4-:R0:W-:Y:S03]  /*a93a0*/  STL.64 [R1+0x8328], R20 ;  /* 0x0083281401007387 */ /* 0x0101e60000100a00 */
[----:B0-----:R-:W2:Y:S04]  /*a93b0*/  LDL.64 R20, [R1+0x140] ;  /* 0x0001400001147983 */ /* 0x001ea80000100a00 */
[----:B--2---:R0:W-:Y:S04]  /*a93c0*/  STL.64 [R1+0x8338], R20 ;  /* 0x0083381401007387 */ /* 0x0041e80000100a00 */
[----:B0-----:R-:W2:Y:S01]  /*a93d0*/  LDL.64 R20, [R1+0x150] ;  /* 0x0001500001147983 */ /* 0x001ea20000100a00 */
[----:B------:R-:W4:Y:S02]  /*a93e0*/  LDL.LU.64 R26, [R1+0x83f0] ;  /* 0x0083f000011a7983 */ /* 0x000f240000300a00 */
[----:B------:R-:W4:Y:S07]  /*a93f0*/  LDL.LU.64 R24, [R1+0x83e8] ;  /* 0x0083e80001187983 */ /* 0x000f2e0000300a00 */
[----:B------:R0:W-:Y:S01]  /*a9400*/  STL.64 [R1+0x350], R4 ;  /* 0x0003500401007387 */ /* 0x0001e20000100a00 */
[----:B------:R4:W-:Y:S04]  /*a9410*/  STL.64 [R1+0x358], R6 ;  /* 0x0003580601007387 */ /* 0x0009e80000100a00 */
        /* <DEDUP_REMOVED lines=14> */
[----:B0-----:R-:W2:Y:S01]  /*a9500*/  LDL.LU.64 R6, [R1+0x83b0] ;  /* 0x0083b00001067983 */ /* 0x001ea20000300a00 */
[----:B------:R-:W4:Y:S02]  /*a9510*/  LDL.LU.64 R4, [R1+0x83a8] ;  /* 0x0083a80001047983 */ /* 0x000f240000300a00 */
[----:B----4-:R-:W-:Y:S01]  /*a9520*/  HMMA.16816.F32.BF16 R16, R16, R4, R24 ;  /* 0x000000041010723c */ /* 0x010fe20000041818 */
[----:B------:R-:W4:Y:S01]  /*a9530*/  LDL.LU.64 R26, [R1+0x83a0] ;  /* 0x0083a000011a7983 */ /* 0x000f220000300a00 */
[----:B------:R-:W4:Y:S11]  /*a9540*/  LDL.LU.64 R24, [R1+0x8398] ;  /* 0x0083980001187983 */ /* 0x000f360000300a00 */
[----:B------:R-:W-:Y:S10]  /*a9550*/  @!UPT UIADD3 URZ, URZ, URZ, URZ ;  /* 0x0000003f3f3ff290 */ /* 0x000ff4000fffe03f */
[----:B------:R0:W-:Y:S01]  /*a9560*/  STL.64 [R1+0x2a0], R16 ;  /* 0x0002a01001007387 */ /* 0x0001e20000100a00 */
[----:B------:R-:W-:Y:S03]  /*a9570*/  STL.64 [R1+0x2a8], R18 ;  /* 0x0002a81201007387 */ /* 0x000fe60000100a00 */
[----:B0-----:R-:W4:Y:S01]  /*a9580*/  LDL.LU.64 R16, [R1+0x8390] ;  /* 0x0083900001107983 */ /* 0x001f220000300a00 */
[----:B--2---:R-:W-:Y:S02]  /*a9590*/  STL.64 [R1+0x8298], R6 ;  /* 0x0082980601007387 */ /* 0x004fe40000100a00 */
[----:B------:R0:W-:Y:S02]  /*a95a0*/  STL.64 [R1+0x8290], R4 ;  /* 0x0082900401007387 */ /* 0x0001e40000100a00 */
[----:B0-----:R-:W2:Y:S01]  /*a95b0*/  LDL.LU R4, [R1+0x1440] ;  /* 0x0014400001047983 */ /* 0x001ea20000300800 */
[----:B------:R-:W2:Y:S02]  /*a95c0*/  LDL.LU R5, [R1+0x1444] ;  /* 0x0014440001057983 */ /* 0x000ea40000300800 */
[----:B------:R-:W2:Y:S02]  /*a95d0*/  LDL.LU R6, [R1+0x1448] ;  /* 0x0014480001067983 */ /* 0x000ea40000300800 */
[----:B------:R-:W2:Y:S01]  /*a95e0*/  LDL.LU R7, [R1+0x144c] ;  /* 0x00144c0001077983 */ /* 0x000ea20000300800 */
[----:B----4-:R-:W-:Y:S01]  /*a95f0*/  HMMA.16816.F32.BF16 R24, R24, R16, R12 ;  /* 0x000000101818723c */ /* 0x010fe2000004180c */
[----:B------:R-:W4:Y:S01]  /*a9600*/  LDL.LU.64 R14, [R1+0x8388] ;  /* 0x00838800010e7983 */ /* 0x000f220000300a00 */
[----:B------:R-:W4:Y:S11]  /*a9610*/  LDL.LU.64 R12, [R1+0x8380] ;  /* 0x00838000010c7983 */ /* 0x000f360000300a00 */
[----:B------:R-:W-:Y:S10]  /*a9620*/  @!UPT UIADD3 URZ, URZ, URZ, URZ ;  /* 0x0000003f3f3ff290 */ /* 0x000ff4000fffe03f */
[----:B------:R0:W-:Y:S01]  /*a9630*/  STL.64 [R1+0x250], R24 ;  /* 0x0002501801007387 */ /* 0x0001e20000100a00 */
[----:B------:R-:W-:Y:S03]  /*a9640*/  STL.64 [R1+0x258], R26 ;  /* 0x0002581a01007387 */ /* 0x000fe60000100a00 */
[----:B0-----:R-:W4:Y:S01]  /*a9650*/  LDL.LU.64 R24, [R1+0x8378] ;  /* 0x0083780001187983 */ /* 0x001f220000300a00 */
[----:B------:R0:W-:Y:S03]  /*a9660*/  STL.64 [R1+0x82b8], R16 ;  /* 0x0082b81001007387 */ /* 0x0001e60000100a00 */
[----:B0-----:R-:W4:Y:S01]  /*a9670*/  LDL.LU.64 R16, [R1+0x680] ;  /* 0x0006800001107983 */ /* 0x001f220000300a00 */
[----:B------:R-:W4:Y:S02]  /*a9680*/  LDL.LU.64 R18, [R1+0x688] ;  /* 0x0006880001127983 */ /* 0x000f240000300a00 */
[C---:B----4-:R-:W-:Y:S11]  /*a9690*/  HMMA.16816.F32.BF16 R12, R16.reuse, R24, R12 ;  /* 0x00000018100c723c */ /* 0x050ff6000004180c */
[----:B------:R-:W-:Y:S11]  /*a96a0*/  @!UPT UIADD3 URZ, URZ, URZ, URZ ;  /* 0x0000003f3f3ff290 */ /* 0x000ff6000fffe03f */
[----:B------:R-:W-:Y:S01]  /*a96b0*/  @!UPT UIADD3 URZ, URZ, URZ, URZ ;  /* 0x0000003f3f3ff290 */ /* 0x000fe2000fffe03f */
        /* <DEDUP_REMOVED lines=20> */
[----:B------:R-:W-:Y:S01]  /*a9800*/  IMAD.MOV.U32 R3, RZ, RZ, R21 ;  /* 0x000000ffff037224 */ /* 0x000fe200078e0015 */
[----:B0-----:R-:W4:Y:S01]  /*a9810*/  LDL.LU R12, [R1+0x1400] ;  /* 0x00140000010c7983 */ /* 0x001f220000300800 */
[----:B------:R-:W4:Y:S02]  /*a9820*/  LDL.LU R13, [R1+0x1404] ;  /* 0x00140400010d7983 */ /* 0x000f240000300800 */
[----:B------:R-:W4:Y:S02]  /*a9830*/  LDL.LU R14, [R1+0x1408] ;  /* 0x00140800010e7983 */ /* 0x000f240000300800 */
[----:B------:R-:W4:Y:S01]  /*a9840*/  LDL.LU R15, [R1+0x140c] ;  /* 0x00140c00010f7983 */ /* 0x000f220000300800 */
[C---:B---3--:R-:W-:Y:S11]  /*a9850*/  HMMA.16816.F32.BF16 R8, R16.reuse, R20, R8 ;  /* 0x000000141008723c */ /* 0x048ff60000041808 */
[----:B------:R-:W-:Y:S11]  /*a9860*/  @!UPT UIADD3 URZ, URZ, URZ, URZ ;  /* 0x0000003f3f3ff290 */ /* 0x000ff6000fffe03f */
[----:B------:R-:W-:Y:S01]  /*a9870*/  @!UPT UIADD3 URZ, URZ, URZ, URZ ;  /* 0x0000003f3f3ff290 */ /* 0x000fe2000fffe03f */
[----:B------:R0:W-:Y:S01]  /*a9880*/  STL.64 [R1+0x2e0], R8 ;  /* 0x0002e00801007387 */ /* 0x0001e20000100a00 */
[----:B------:R1:W-:Y:S03]  /*a9890*/  STL.64 [R1+0x2e8], R10 ;  /* 0x0002e80a01007387 */ /* 0x0003e60000100a00 */
[----:B0-----:R-:W3:Y:S01]  /*a98a0*/  LDL.LU.64 R8, [R1+0x8340] ;  /* 0x0083400001087983 */ /* 0x001ee20000300a00 */
[----:B-1----:R-:W-:Y:S02]  /*a98b0*/  IMAD.MOV.U32 R10, RZ, RZ, R20 ;  /* 0x000000ffff0a7224 */ /* 0x002fe400078e0014 */
[----:B------:R-:W4:Y:S02]  /*a98c0*/  LDL.LU.64 R20, [R1+0x8338] ;  /* 0x0083380001147983 */ /* 0x000f240000300a00 */
[C---:B----4-:R-:W-:Y:S01]  /*a98d0*/  HMMA.16816.F32.BF16 R12, R16.reuse, R20, R12 ;  /* 0x00000014100c723c */ /* 0x050fe2000004180c */
[----:B------:R-:W-:Y:S11]  /*a98e0*/  IMAD.MOV.U32 R11, RZ, RZ, R21 ;  /* 0x000000ffff0b7224 */ /* 0x000ff600078e0015 */
[----:B------:R-:W-:Y:S11]  /*a98f0*/  @!UPT UIADD3 URZ, URZ, URZ, URZ ;  /* 0x0000003f3f3ff290 */ /* 0x000ff6000fffe03f */
[----:B------:R0:W-:Y:S01]  /*a9900*/  STL.64 [R1+0x9c0], R12 ;  /* 0x0009c00c01007387 */ /* 0x0001e20000100a00 */
[----:B------:R-:W-:Y:S02]  /*a9910*/  STL.64 [R1+0x9c8], R14 ;  /* 0x0009c80e01007387 */ /* 0x000fe40000100a00 */
[----:B------:R-:W4:Y:S02]  /*a9920*/  LDL.LU.64 R22, [R1+0x8330] ;  /* 0x0083300001167983 */ /* 0x000f240000300a00 */
[----:B0-----:R-:W-:Y:S02]  /*a9930*/  IMAD.MOV.U32 R12, RZ, RZ, R20 ;  /* 0x000000ffff0c7224 */ /* 0x001fe400078e0014 */
[----:B------:R-:W4:Y:S01]  /*a9940*/  LDL.LU.64 R20, [R1+0x8328] ;  /* 0x0083280001147983 */ /* 0x000f220000300a00 */
[----:B------:R-:W-:Y:S02]  /*a9950*/  STL.64 [R1+0x8308], R10 ;  /* 0x0083080a01007387 */ /* 0x000fe40000100a00 */
[----:B---3--:R0:W-:Y:S02]  /*a9960*/  STL.64 [R1+0x8300], R8 ;  /* 0x0083000801007387 */ /* 0x0081e40000100a00 */
[----:B0-----:R-:W4:Y:S02]  /*a9970*/  LDL.64 R8, [R1+0x130] ;  /* 0x0001300001087983 */ /* 0x001f240000100a00 */
[C---:B----4-:R-:W-:Y:S11]  /*a9980*/  HMMA.16816.F32.BF16 R20, R16.reuse, R8, R20 ;  /* 0x000000081014723c */ /* 0x050ff60000041814 */
[----:B------:R-:W-:Y:S11]  /*a9990*/  @!UPT UIADD3 URZ, URZ, URZ, URZ ;  /* 0x0000003f3f3ff290 */ /* 0x000ff6000fffe03f */
[----:B------:R-:W-:Y:S01]  /*a99a0*/  @!UPT UIADD3 URZ, URZ, URZ, URZ ;  /* 0x0000003f3f3ff290 */ /* 0x000fe2000fffe03f */
[----:B------:R0:W-:Y:S01]  /*a99b0*/  STL.64 [R1+0xa40], R20 ;  /* 0x000a401401007387 */ /* 0x0001e20000100a00 */
[----:B------:R-:W-:Y:S03]  /*a99c0*/  STL.64 [R1+0xa48], R22 ;  /* 0x000a481601007387 */ /* 0x000fe60000100a00 */
[----:B0-----:R-:W2:Y:S02]  /*a99d0*/  LDL.LU.64 R20, [R1+0x8320] ;  /* 0x0083200001147983 */ /* 0x001ea40000300a00 */
[----:B--2---:R-:W-:Y:S01]  /*a99e0*/  HMMA.16816.F32.BF16 R4, R16, R20, R4 ;  /* 0x000000141004723c */ /* 0x004fe20000041804 */
[----:B------:R-:W-:Y:S11]  /*a99f0*/  IMAD.MOV.U32 R26, RZ, RZ, R20 ;  /* 0x000000ffff1a7224 */ /* 0x000ff600078e0014 */
[----:B------:R-:W-:Y:S11]  /*a9a00*/  @!UPT UIADD3 URZ, URZ, URZ, URZ ;  /* 0x0000003f3f3ff290 */ /* 0x000ff6000fffe03f */
[----:B------:R0:W-:Y:S01]  /*a9a10*/  STL.64 [R1+0xa70], R4 ;  /* 0x000a700401007387 */ /* 0x0001e20000100a00 */
[----:B------:R1:W-:Y:S02]  /*a9a20*/  STL.64 [R1+0xa78], R6 ;  /* 0x000a780601007387 */ /* 0x0003e40000100a00 */
[----:B------:R-:W-:Y:S02]  /*a9a30*/  STL [R1+0x8318], R26 ;  /* 0x0083181a01007387 */ /* 0x000fe40000100800 */
[----:B------:R-:W-:Y:S01]  /*a9a40*/  STL.64 [R1+0x8310], R24 ;  /* 0x0083101801007387 */ /* 0x000fe20000100a00 */
[----:B0-----:R-:W2:Y:S01]  /*a9a50*/  LDL.64 R4, [R1+0xb0] ;  /* 0x0000b00001047983 */ /* 0x001ea20000100a00 */
[----:B------:R-:W-:Y:S02]  /*a9a60*/  IMAD.MOV.U32 R14, RZ, RZ, R8 ;  /* 0x000000ffff0e7224 */ /* 0x000fe400078e0008 */
[----:B------:R-:W-:Y:S02]  /*a9a70*/  IMAD.MOV.U32 R15, RZ, RZ, R21 ;  /* 0x000000ffff0f7224 */ /* 0x000fe400078e0015 */
[----:B------:R-:W-:-:S02]  /*a9a80*/  IMAD.MOV.U32 R13, RZ, RZ, R9 ;  /* 0x000000ffff0d7224 */ /* 0x000fc400078e0009 */
[----:B------:R-:W-:Y:S02]  /*a9a90*/  IMAD.MOV.U32 R11, RZ, RZ, R16 ;  /* 0x000000ffff0b7224 */ /* 0x000fe400078e0010 */
[----:B------:R-:W-:Y:S02]  /*a9aa0*/  IMAD.MOV.U32 R10, RZ, RZ, R17 ;  /* 0x000000ffff0a7224 */ /* 0x000fe400078e0011 */
[----:B-1----:R-:W-:Y:S02]  /*a9ab0*/  IMAD.MOV.U32 R7, RZ, RZ, R18 ;  /* 0x000000ffff077224 */ /* 0x002fe400078e0012 */
[----:B------:R-:W-:Y:S01]  /*a9ac0*/  IMAD.MOV.U32 R6, RZ, RZ, R19 ;  /* 0x000000ffff067224 */ /* 0x000fe200078e0013 */
[----:B--2---:R-:W-:Y:S01]  /*a9ad0*/  STL.64 [R1+0x82b0], R4 ;  /* 0x0082b00401007387 */ /* 0x004fe20000100a00 */
[----:B------:R-:W-:Y:S02]  /*a9ae0*/  STL.64 [R1+0x8268], R14 ;  /* 0x0082680e01007387 */ /* 0x000fe40000100a00 */
[----:B------:R0:W-:Y:S02]  /*a9af0*/  STL.64 [R1+0x8260], R12 ;  /* 0x0082600c01007387 */ /* 0x0001e40000100a00 */
[----:B0-----:R-:W2:Y:S01]  /*a9b00*/  LDL.LU R12, [R1+0x14d0] ;  /* 0x0014d000010c7983 */ /* 0x001ea20000300800 */
[----:B------:R-:W2:Y:S02]  /*a9b10*/  LDL.LU R13, [R1+0x14d4] ;  /* 0x0014d400010d7983 */ /* 0x000ea40000300800 */
[----:B------:R-:W3:Y:S02]  /*a9b20*/  LDL.LU R14, [R1+0x14d8] ;  /* 0x0014d800010e7983 */ /* 0x000ee40000300800 */
[----:B------:R-:W3:Y:S01]  /*a9b30*/  LDL.LU R15, [R1+0x14dc] ;  /* 0x0014dc00010f7983 */ /* 0x000ee20000300800 */
[----:B------:R-:W4:Y:S01]  /*a9b40*/  LDL.LU R24, [R1+0x1450] ;  /* 0x0014500001187983 */ /* 0x000f220000300800 */
[----:B------:R-:W4:Y:S02]  /*a9b50*/  LDL.LU R25, [R1+0x1454] ;  /* 0x0014540001197983 */ /* 0x000f240000300800 */
[----:B------:R-:W4:Y:S02]  /*a9b60*/  LDL.LU R26, [R1+0x1458] ;  /* 0x00145800011a7983 */ /* 0x000f240000300800 */
[----:B------:R-:W4:Y:S01]  /*a9b70*/  LDL.LU R27, [R1+0x145c] ;  /* 0x00145c00011b7983 */ /* 0x000f220000300800 */
[----:B------:R-:W4:Y:S01]  /*a9b80*/  LDL.64 R8, [R1+0x110] ;  /* 0x0001100001087983 */ /* 0x000f220000100a00 */
[----:B------:R-:W2:Y:S02]  /*a9b90*/  LDL.LU R16, [R1+0x14a0] ;  /* 0x0014a00001107983 */ /* 0x000ea40000300800 */
[----:B------:R-:W2:Y:S02]  /*a9ba0*/  LDL.LU R17, [R1+0x14a4] ;  /* 0x0014a40001117983 */ /* 0x000ea40000300800 */
[----:B------:R-:W2:Y:S01]  /*a9bb0*/  LDL.LU R18, [R1+0x14a8] ;  /* 0x0014a80001127983 */ /* 0x000ea20000300800 */
[----:B------:R-:W2:Y:S01]  /*a9bc0*/  LDL.LU R19, [R1+0x14ac] ;  /* 0x0014ac0001137983 */ /* 0x000ea20000300800 */
[----:B------:R-:W2:Y:S03]  /*a9bd0*/  LDL.64 R20, [R1+0xf0] ;  /* 0x0000f00001147983 */ /* 0x000ea60000100a00 */
[----:B--2---:R0:W-:Y:S04]  /*a9be0*/  STL.64 [R1+0x82f8], R20 ;  /* 0x0082f81401007387 */ /* 0x0041e80000100a00 */
[----:B0-----:R-:W2:Y:S01]  /*a9bf0*/  LDL.LU R20, [R1+0x1460] ;  /* 0x0014600001147983 */ /* 0x001ea20000300800 */
[----:B------:R-:W2:Y:S02]  /*a9c00*/  LDL.LU R21, [R1+0x1464] ;  /* 0x0014640001157983 */ /* 0x000ea40000300800 */
[----:B------:R-:W2:Y:S02]  /*a9c10*/  LDL.LU R22, [R1+0x1468] ;  /* 0x0014680001167983 */ /* 0x000ea40000300800 */
[----:B------:R-:W2:Y:S01]  /*a9c20*/  LDL.LU R23, [R1+0x146c] ;  /* 0x00146c0001177983 */ /* 0x000ea20000300800 */
[----:B------:R-:W-:Y:S01]  /*a9c30*/  STL.64 [R1+0x82c8], R18 ;  /* 0x0082c81201007387 */ /* 0x000fe20000100a00 */
[----:B------:R0:W-:Y:S03]  /*a9c40*/  STL.64 [R1+0x82c0], R16 ;  /* 0x0082c01001007387 */ /* 0x0001e60000100a00 */
[----:B0-----:R-:W2:Y:S04]  /*a9c50*/  LDL.64 R16, [R1+0xd0] ;  /* 0x0000d00001107983 */ /* 0x001ea80000100a00 */
[----:B--2---:R0:W-:Y:S04]  /*a9c60*/  STL.64 [R1+0x82d0], R16 ;  /* 0x0082d01001007387 */ /* 0x0041e80000100a00 */
        /* <DEDUP_REMOVED lines=10> */
[----:B------:R-:W2:Y:S01]  /*a9d10*/  LDL.64 R4, [R1+0xc0] ;  /* 0x0000c00001047983 */ /* 0x000ea20000100a00 */
[----:B---3--:R0:W-:Y:S02]  /*a9d20*/  STL.64 [R1+0x8278], R14 ;  /* 0x0082780e01007387 */ /* 0x0081e40000100a00 */
[----:B------:R1:W-:Y:S02]  /*a9d30*/  STL.64 [R1+0x8270], R12 ;  /* 0x0082700c01007387 */ /* 0x0003e40000100a00 */
[----:B0-----:R-:W-:-:S02]  /*a9d40*/  IMAD.MOV.U32 R14, RZ, RZ, R7 ;  /* 0x000000ffff0e7224 */ /* 0x001fc400078e0007 */
[----:B-1----:R-:W-:Y:S02]  /*a9d50*/  IMAD.MOV.U32 R12, RZ, RZ, R11 ;  /* 0x000000ffff0c7224 */ /* 0x002fe400078e000b */
[----:B------:R-:W-:Y:S02]  /*a9d60*/  IMAD.MOV.U32 R13, RZ, RZ, R10 ;  /* 0x000000ffff0d7224 */ /* 0x000fe400078e000a */
[----:B------:R-:W-:-:S07]  /*a9d70*/  IMAD.MOV.U32 R15, RZ, RZ, R6 ;  /* 0x000000ffff0f7224 */ /* 0x000fce00078e0006 */
[C---:B----4-:R-:W-:Y:S11]  /*a9d80*/  HMMA.16816.F32.BF16 R24, R12.reuse, R8, R24 ;  /* 0x000000080c18723c */ /* 0x050ff60000041818 */
[----:B------:R-:W-:Y:S11]  /*a9d90*/  @!UPT UIADD3 URZ, URZ, URZ, URZ ;  /* 0x0000003f3f3ff290 */ /* 0x000ff6000fffe03f */
[----:B------:R-:W-:Y:S01]  /*a9da0*/  @!UPT UIADD3 URZ, URZ, URZ, URZ ;  /* 0x0000003f3f3ff290 */ /* 0x000fe2000fffe03f */
[----:B------:R-:W-:Y:S01]  /*a9db0*/  STL.64 [R1+0xa90], R24 ;  /* 0x000a901801007387 */ /* 0x000fe20000100a00 */
[----:B------:R0:W-:Y:S03]  /*a9dc0*/  STL.64 [R1+0xa98], R26 ;  /* 0x000a981a01007387 */ /* 0x0001e60000100a00 */
[----:B0-----:R-:W3:Y:S01]  /*a9dd0*/  LDL.LU R26, [R1+0x8318] ;  /* 0x00831800011a7983 */ /* 0x001ee20000300800 */
[----:B------:R-:W4:Y:S02]  /*a9de0*/  LDL.LU.64 R24, [R1+0x8310] ;  /* 0x0083100001187983 */ /* 0x000f240000300a00 */
[----:B------:R-:W-:Y:S02]  /*a9df0*/  IMAD.MOV.U32 R28, RZ, RZ, R8 ;  /* 0x000000ffff1c7224 */ /* 0x000fe400078e0008 */
[----:B------:R-:W-:Y:S01]  /*a9e00*/  IMAD.MOV.U32 R27, RZ, RZ, R9 ;  /* 0x000000ffff1b7224 */ /* 0x000fe200078e0009 */
[----:B------:R-:W2:Y:S01]  /*a9e10*/  LDL.LU.64 R10, [R1+0x8308] ;  /* 0x00830800010a7983 */ /* 0x000ea20000300a00 */
[----:B------:R-:W2:Y:S03]  /*a9e20*/  LDL.LU.64 R8, [R1+0x8300] ;  /* 0x0083000001087983 */ /* 0x000ea60000300a00 */
[----:B---3--:R-:W-:Y:S01]  /*a9e30*/  STL.64 [R1+0x8288], R26 ;  /* 0x0082881a01007387 */ /* 0x008fe20000100a00 */
[----:B----4-:R0:W-:Y:S03]  /*a9e40*/  STL.64 [R1+0x8280], R24 ;  /* 0x0082801801007387 */ /* 0x0101e60000100a00 */
        /* <DEDUP_REMOVED lines=9> */
[----:B------:R-:W2:Y:S02]  /*a9ee0*/  LDL.LU R26, [R1+0x14c8] ;  /* 0x0014c800011a7983 */ /* 0x000ea40000300800 */
[----:B------:R-:W2:Y:S11]  /*a9ef0*/  LDL.LU R27, [R1+0x14cc] ;  /* 0x0014cc00011b7983 */ /* 0x000eb60000300800 */
[----:B------:R-:W-:Y:S02]  /*a9f00*/  @!UPT UIADD3 URZ, URZ, URZ, URZ ;  /* 0x0000003f3f3ff290 */ /* 0x000fe4000fffe03f */
[----:B------:R0:W-:Y:S01]  /*a9f10*/  STL.64 [R1+0xab0], R20 ;  /* 0x000ab01401007387 */ /* 0x0001e20000100a00 */
[----:B------:R-:W-:Y:S03]  /*a9f20*/  STL.64 [R1+0xab8], R22 ;  /* 0x000ab81601007387 */ /* 0x000fe60000100a00 */
        /* <DEDUP_REMOVED lines=10> */
[----:B------:R-:W4:Y:S02]  /*a9fd0*/  LDL.LU.64 R22, [R1+0x82e0] ;  /* 0x0082e00001167983 */ /* 0x000f240000300a00 */
[----:B------:R-:W3:Y:S02]  /*a9fe0*/  LDL.LU.64 R20, [R1+0x82d8] ;  /* 0x0082d80001147983 */ /* 0x000ee40000300a00 */
[C---:B---3--:R-:W-:Y:S11]  /*a9ff0*/  HMMA.16816.F32.BF16 R16, R12.reuse, R20, R16 ;  /* 0x000000140c10723c */ /* 0x048ff60000041810 */
[----:B------:R-:W-:Y:S11]  /*aa000*/  @!UPT UIADD3 URZ, URZ, URZ, URZ ;  /* 0x0000003f3f3ff290 */ /* 0x000ff6000fffe03f */
[----:B------:R-:W-:Y:S01]  /*aa010*/  @!UPT UIADD3 URZ, URZ, URZ, URZ ;  /* 0x0000003f3f3ff290 */ /* 0x000fe2000fffe03f */
[----:B------:R0:W-:Y:S01]  /*aa020*/  STL.64 [R1+0xaf0], R16 ;  /* 0x000af01001007387 */ /* 0x0001e20000100a00 */
[----:B------:R-:W-:Y:S03]  /*aa030*/  STL.64 [R1+0xaf8], R18 ;  /* 0x000af81201007387 */ /* 0x000fe60000100a00 */
[----:B0-----:R-:W3:Y:S01]  /*aa040*/  LDL.LU.64 R16, [R1+0x82d0] ;  /* 0x0082d00001107983 */ /* 0x001ee20000300a00 */
[----:B----4-:R-:W-:Y:S02]  /*aa050*/  STL.64 [R1+0x8190], R22 ;  /* 0x0081901601007387 */ /* 0x010fe40000100a00 */
[----:B------:R0:W-:Y:S02]  /*aa060*/  STL.64 [R1+0x8188], R20 ;  /* 0x0081881401007387 */ /* 0x0001e40000100a00 */
[----:B0-----:R-:W3:Y:S01]  /*aa070*/  LDL.LU R20, [R1+0x1490] ;  /* 0x0014900001147983 */ /* 0x001ee20000300800 */
[----:B------:R-:W3:Y:S02]  /*aa080*/  LDL.LU R21, [R1+0x1494] ;  /* 0x0014940001157983 */ /* 0x000ee40000300800 */
[----:B------:R-:W3:Y:S02]  /*aa090*/  LDL.LU R22, [R1+0x1498] ;  /* 0x0014980001167983 */ /* 0x000ee40000300800 */
[----:B------:R-:W3:Y:S02]  /*aa0a0*/  LDL.LU R23, [R1+0x149c] ;  /* 0x00149c0001177983 */ /* 0x000ee40000300800 */
[C---:B---3--:R-:W-:Y:S11]  /*aa0b0*/  HMMA.16816.F32.BF16 R20, R12.reuse, R16, R20 ;  /* 0x000000100c14723c */ /* 0x048ff60000041814 */
[----:B------:R-:W-:Y:S11]  /*aa0c0*/  @!UPT UIADD3 URZ, URZ, URZ, URZ ;  /* 0x0000003f3f3ff290 */ /* 0x000ff6000fffe03f */
[----:B------:R-:W-:Y:S01]  /*aa0d0*/  @!UPT UIADD3 URZ, URZ, URZ, URZ ;  /* 0x0000003f3f3ff290 */ /* 0x000fe2000fffe03f */
[----:B------:R0:W-:Y:S01]  /*aa0e0*/  STL.64 [R1+0xb10], R20 ;  /* 0x000b101401007387 */ /* 0x0001e20000100a00 */
[----:B------:R-:W-:Y:S02]  /*aa0f0*/  STL.64 [R1+0xb18], R22 ;  /* 0x000b181601007387 */ /* 0x000fe40000100a00 */
[----:B------:R-:W3:Y:S02]  /*aa100*/  LDL.LU.64 R18, [R1+0x82c8] ;  /* 0x0082c80001127983 */ /* 0x000ee40000300a00 */
[----:B0-----:R-:W-:Y:S02]  /*aa110*/  IMAD.MOV.U32 R21, RZ, RZ, R16 ;  /* 0x000000ffff157224 */ /* 0x001fe400078e0010 */
[----:B------:R-:W-:Y:S02]  /*aa120*/  IMAD.MOV.U32 R20, RZ, RZ, R17 ;  /* 0x000000ffff147224 */ /* 0x000fe400078e0011 */
[----:B------:R-:W3:Y:S02]  /*aa130*/  LDL.LU.64 R16, [R1+0x82c0] ;  /* 0x0082c00001107983 */ /* 0x000ee40000300a00 */
        /* <DEDUP_REMOVED lines=17> */
[----:B------:R-:W4:Y:S02]  /*aa250*/  LDL.LU.64 R6, [R1+0x8298] ;  /* 0x0082980001067983 */ /* 0x000f240000300a00 */
[----:B------:R-:W2:Y:S02]  /*aa260*/  LDL.LU.64 R4, [R1+0x8290] ;  /* 0x0082900001047983 */ /* 0x000ea40000300a00 */
[----:B--2---:R-:W-:Y:S01]  /*aa270*/  HMMA.16816.F32.BF16 R12, R12, R4, R24 ;  /* 0x000000040c0c723c */ /* 0x004fe20000041818 */
[----:B------:R-:W2:Y:S01]  /*aa280*/  LDL.LU.64 R26, [R1+0x8288] ;  /* 0x00828800011a7983 */ /* 0x000ea20000300a00 */
[----:B------:R-:W2:Y:S11]  /*aa290*/  LDL.LU.64 R24, [R1+0x8280] ;  /* 0x0082800001187983 */ /* 0x000eb60000300a00 */
[----:B------:R-:W-:Y:S10]  /*aa2a0*/  @!UPT UIADD3 URZ, URZ, URZ, URZ ;  /* 0x0000003f3f3ff290 */ /* 0x000ff4000fffe03f */
[----:B------:R-:W-:Y:S01]  /*aa2b0*/  STL.64 [R1+0x680], R12 ;  /* 0x0006800c01007387 */ /* 0x000fe20000100a00 */
[----:B------:R0:W-:Y:S03]  /*aa2c0*/  STL.64 [R1+0x688], R14 ;  /* 0x0006880e01007387 */ /* 0x0001e60000100a00 */
[----:B0-----:R-:W3:Y:S01]  /*aa2d0*/  LDL.LU.64 R14, [R1+0x8278] ;  /* 0x00827800010e7983 */ /* 0x001ee20000300a00 */
[----:B------:R-:W3:Y:S02]  /*aa2e0*/  LDL.LU.64 R12, [R1+0x8270] ;  /* 0x00827000010c7983 */ /* 0x000ee40000300a00 */
[----:B----4-:R-:W-:Y:S02]  /*aa2f0*/  STL.64 [R1+0x8140], R6 ;  /* 0x0081400601007387 */ /* 0x010fe40000100a00 */
[----:B------:R0:W-:Y:S02]  /*aa300*/  STL.64 [R1+0x8138], R4 ;  /* 0x0081380401007387 */ /* 0x0001e40000100a00 */
[----:B0-----:R-:W-:-:S02]  /*aa310*/  IMAD.MOV.U32 R4, RZ, RZ, R23 ;  /* 0x000000ffff047224 */ /* 0x001fc400078e0017 */
[----:B------:R-:W-:-:S05]  /*aa320*/  IMAD.MOV.U32 R5, RZ, RZ, R22 ;  /* 0x000000ffff057224 */ /* 0x000fca00078e0016 */
[----:B------:R0:W-:Y:S01]  /*aa330*/  STL.64 [R1+0x8150], R4 ;  /* 0x0081500401007387 */ /* 0x0001e20000100a00 */
[----:B------:R-:W3:Y:S02]  /*aa340*/  LDL R6, [R1+0x538] ;  /* 0x0005380001067983 */ /* 0x000ee40000100800 */
[----:B------:R-:W3:Y:S01]  /*aa350*/  LDL R7, [R1+0x53c] ;  /* 0x00053c0001077983 */ /* 0x000ee20000100800 */
[----:B0-----:R-:W3:Y:S04]  /*aa360*/  LDL R4, [R1+0x530] ;  /* 0x0005300001047983 */ /* 0x001ee80000100800 */
[----:B------:R-:W3:Y:S02]  /*aa370*/  LDL R5, [R1+0x534] ;  /* 0x0005340001057983 */ /* 0x000ee40000100800 */
[----:B---3--:R-:W-:Y:S02]  /*aa380*/  HMMA.16816.F32.BF16 R4, R4, R16, R12 ;  /* 0x000000100404723c */ /* 0x008fe4000004180c */
[----:B------:R-:W3:Y:S01]  /*aa390*/  LDL.LU.64 R14, [R1+0x8268] ;  /* 0x00826800010e7983 */ /* 0x000ee20000300a00 */
[----:B------:R-:W4:Y:S11]  /*aa3a0*/  LDL.LU.64 R12, [R1+0x8260] ;  /* 0x00826000010c7983 */ /* 0x000f360000300a00 */
[----:B------:R-:W-:Y:S09]  /*aa3b0*/  @!UPT UIADD3 URZ, URZ, URZ, URZ ;  /* 0x0000003f3f3ff290 */ /* 0x000ff2000fffe03f */
[----:B------:R0:W-:Y:S01]  /*aa3c0*/  STL.64 [R1+0xb40], R4 ;  /* 0x000b400401007387 */ /* 0x0001e20000100a00 */
[----:B------:R-:W-:Y:S02]  /*aa3d0*/  STL.64 [R1+0xb48], R6 ;  /* 0x000b480601007387 */ /* 0x000fe40000100a00 */
[----:B0-----:R-:W-:Y:S02]  /*aa3e0*/  IMAD.MOV.U32 R4, RZ, RZ, R19 ;  /* 0x000000ffff047224 */ /* 0x001fe400078e0013 */
[----:B------:R-:W-:-:S05]  /*aa3f0*/  IMAD.MOV.U32 R5, RZ, RZ, R18 ;  /* 0x000000ffff057224 */ /* 0x000fca00078e0012 */
[----:B------:R0:W-:Y:S01]  /*aa400*/  STL.64 [R1+0x8168], R4 ;  /* 0x0081680401007387 */ /* 0x0001e20000100a00 */
[----:B------:R1:W-:Y:S02]  /*aa410*/  STL.64 [R1+0x8148], R16 ;  /* 0x0081481001007387 */ /* 0x0003e40000100a00 */
[----:B0-----:R-:W-:Y:S02]  /*aa420*/  IMAD.MOV.U32 R4, RZ, RZ, R21 ;  /* 0x000000ffff047224 */ /* 0x001fe400078e0015 */
[----:B------:R-:W-:Y:S01]  /*aa430*/  IMAD.MOV.U32 R5, RZ, RZ, R20 ;  /* 0x000000ffff057224 */ /* 0x000fe200078e0014 */
[----:B-1----:R-:W3:Y:S01]  /*aa440*/  LDL.LU R16, [R1+0x1730] ;  /* 0x0017300001107983 */ /* 0x002ee20000300800 */
[----:B------:R-:W3:Y:S02]  /*aa450*/  LDL.LU R17, [R1+0x1734] ;  /* 0x0017340001117983 */ /* 0x000ee40000300800 */
[----:B------:R-:W3:Y:S02]  /*aa460*/  LDL.LU R18, [R1+0x1738] ;  /* 0x0017380001127983 */ /* 0x000ee40000300800 */
[----:B------:R-:W3:Y:S01]  /*aa470*/  LDL.LU R19, [R1+0x173c] ;  /* 0x00173c0001137983 */ /* 0x000ee20000300800 */
[----:B------:R0:W-:Y:S04]  /*aa480*/  STL.64 [R1+0x8180], R4 ;  /* 0x0081800401007387 */ /* 0x0001e80000100a00 */
[----:B0-----:R-:W3:Y:S01]  /*aa490*/  LDL.LU R4, [R1+0x15b0] ;  /* 0x0015b00001047983 */ /* 0x001ee20000300800 */
[----:B------:R-:W3:Y:S02]  /*aa4a0*/  LDL.LU R5, [R1+0x15b4] ;  /* 0x0015b40001057983 */ /* 0x000ee40000300800 */
[----:B------:R-:W3:Y:S02]  /*aa4b0*/  LDL.LU R6, [R1+0x15b8] ;  /* 0x0015b80001067983 */ /* 0x000ee40000300800 */
[----:B------:R-:W3:Y:S02]  /*aa4c0*/  LDL.LU R7, [R1+0x15bc] ;  /* 0x0015bc0001077983 */ /* 0x000ee40000300800 */
[----:B------:R-:W-:-:S02]  /*aa4d0*/  IMAD.MOV.U32 R20, RZ, RZ, R9 ;  /* 0x000000ffff147224 */ /* 0x000fc400078e0009 */
[----:B------:R-:W-:Y:S02]  /*aa4e0*/  IMAD.MOV.U32 R21, RZ, RZ, R8 ;  /* 0x000000ffff157224 */ /* 0x000fe400078e0008 */
[----:B------:R-:W-:Y:S02]  /*aa4f0*/  IMAD.MOV.U32 R8, RZ, RZ, R28 ;  /* 0x000000ffff087224 */ /* 0x000fe400078e001c */
[----:B--2---:R-:W-:Y:S01]  /*aa500*/  IMAD.MOV.U32 R9, RZ, RZ, R27 ;  /* 0x000000ffff097224 */ /* 0x004fe200078e001b */
[----:B---3--:R-:W-:Y:S01]  /*aa510*/  STL.64 [R1+0x81a0], R6 ;  /* 0x0081a00601007387 */ /* 0x008fe20000100a00 */
        /* <DEDUP_REMOVED lines=29> */
[----:B------:R-:W-:Y:S01]  /*aa6f0*/  IMAD.MOV.U32 R9, RZ, RZ, R3 ;  /* 0x000000ffff097224 */ /* 0x000fe200078e0003 */
[----:B---3--:R-:W-:Y:S01]  /*aa700*/  STL.64 [R1+0x81f0], R22 ;  /* 0x0081f01601007387 */ /* 0x008fe20000100a00 */
[----:B--2---:R0:W-:Y:S03]  /*aa710*/  STL.64 [R1+0x81e8], R20 ;  /* 0x0081e81401007387 */ /* 0x0041e60000100a00 */
        /* <DEDUP_REMOVED lines=9> */
[----:B------:R-:W-:-:S02]  /*aa7b0*/  IMAD.MOV.U32 R12, RZ, RZ, R2 ;  /* 0x000000ffff0c7224 */ /* 0x000fc400078e0002 */
[----:B------:R-:W-:Y:S01]  /*aa7c0*/  IMAD.MOV.U32 R13, RZ, RZ, R0 ;  /* 0x000000ffff0d7224 */ /* 0x000fe200078e0000 */
[----:B--2---:R-:W-:Y:S01]  /*aa7d0*/  STL.64 [R1+0x8250], R10 ;  /* 0x0082500a01007387 */ /* 0x004fe20000100a00 */
[----:B----4-:R0:W-:Y:S03]  /*aa7e0*/  STL.64 [R1+0x8248], R8 ;  /* 0x0082480801007387 */ /* 0x0101e60000100a00 */
[----:B------:R1:W-:Y:S01]  /*aa7f0*/  STL.64 [R1+0x8258], R12 ;  /* 0x0082580c01007387 */ /* 0x0003e20000100a00 */
[----:B0-----:R-:W2:Y:S01]  /*aa800*/  LDL.LU R8, [R1+0x14f0] ;  /* 0x0014f00001087983 */ /* 0x001ea20000300800 */
[----:B------:R-:W2:Y:S02]  /*aa810*/  LDL.LU R9, [R1+0x14f4] ;  /* 0x0014f40001097983 */ /* 0x000ea40000300800 */
[----:B------:R-:W2:Y:S02]  /*aa820*/  LDL.LU R10, [R1+0x14f8] ;  /* 0x0014f800010a7983 */ /* 0x000ea40000300800 */
[----:B------:R-:W2:Y:S01]  /*aa830*/  LDL.LU R11, [R1+0x14fc] ;  /* 0x0014fc00010b7983 */ /* 0x000ea20000300800 */
[----:B-1----:R-:W4:Y:S01]  /*aa840*/  LDL.LU R12, [R1+0x14e0] ;  /* 0x0014e000010c7983 */ /* 0x002f220000300800 */
        /* <DEDUP_REMOVED lines=17> */
[----:B0-----:R-:W4:Y:S01]  /*aa960*/  LDL.LU.64 R20, [R1+0x530] ;  /* 0x0005300001147983 */ /* 0x001f220000300a00 */
[----:B------:R-:W4:Y:S02]  /*aa970*/  LDL.LU.64 R22, [R1+0x538] ;  /* 0x0005380001167983 */ /* 0x000f240000300a00 */
[----:B------:R-:W2:Y:S02]  /*aa980*/  LDL.LU R4, [R1+0x1590] ;  /* 0x0015900001047983 */ /* 0x000ea40000300800 */
[----:B------:R-:W2:Y:S01]  /*aa990*/  LDL.LU R5, [R1+0x1594] ;  /* 0x0015940001057983 */ /* 0x000ea20000300800 */
[----:B------:R-:W2:Y:S01]  /*aa9a0*/  LDL.LU R6, [R1+0x1598] ;  /* 0x0015980001067983 */ /* 0x000ea20000300800 */
[----:B------:R-:W2:Y:S02]  /*aa9b0*/  LDL.LU R7, [R1+0x159c] ;  /* 0x00159c0001077983 */ /* 0x000ea40000300800 */
[----:B------:R-:W-:Y:S02]  /*aa9c0*/  STL.64 [R1+0x8160], R18 ;  /* 0x0081601201007387 */ /* 0x000fe40000100a00 */
[----:B------:R0:W-:Y:S02]  /*aa9d0*/  STL.64 [R1+0x8158], R16 ;  /* 0x0081581001007387 */ /* 0x0001e40000100a00 */
[----:B0-----:R-:W3:Y:S01]  /*aa9e0*/  LDL.LU R16, [R1+0x1610] ;  /* 0x0016100001107983 */ /* 0x001ee20000300800 */
[----:B------:R-:W3:Y:S02]  /*aa9f0*/  LDL.LU R17, [R1+0x1614] ;  /* 0x0016140001117983 */ /* 0x000ee40000300800 */
[----:B------:R-:W2:Y:S02]  /*aaa00*/  LDL.LU R18, [R1+0x1618] ;  /* 0x0016180001127983 */ /* 0x000ea40000300800 */
[----:B------:R-:W2:Y:S01]  /*aaa10*/  LDL.LU R19, [R1+0x161c] ;  /* 0x00161c0001137983 */ /* 0x000ea20000300800 */
[C---:B----4-:R-:W-:Y:S01]  /*aaa20*/  HMMA.16816.F32.BF16 R12, R20.reuse, R24, R12 ;  /* 0x00000018140c723c */ /* 0x050fe2000004180c */
[----:B--2---:R-:W-:Y:S01]  /*aaa30*/  STL.64 [R1+0x8178], R18 ;  /* 0x0081781201007387 */ /* 0x004fe20000100a00 */
[----:B---3--:R0:W-:Y:S03]  /*aaa40*/  STL.64 [R1+0x8170], R16 ;  /* 0x0081701001007387 */ /* 0x0081e60000100a00 */
[----:B0-----:R-:W2:Y:S01]  /*aaa50*/  LDL.LU R16, [R1+0x15e0] ;  /* 0x0015e00001107983 */ /* 0x001ea20000300800 */
[----:B------:R-:W2:Y:S02]  /*aaa60*/  LDL.LU R17, [R1+0x15e4] ;  /* 0x0015e40001117983 */ /* 0x000ea40000300800 */
[----:B------:R-:W2:Y:S02]  /*aaa70*/  LDL.LU R18, [R1+0x15e8] ;  /* 0x0015e80001127983 */ /* 0x000ea40000300800 */
[----:B------:R-:W2:Y:S11]  /*aaa80*/  LDL.LU R19, [R1+0x15ec] ;  /* 0x0015ec0001137983 */ /* 0x000eb60000300800 */
[----:B------:R-:W-:Y:S02]  /*aaa90*/  @!UPT UIADD3 URZ, URZ, URZ, URZ ;  /* 0x0000003f3f3ff290 */ /* 0x000fe4000fffe03f */
[----:B------:R0:W-:Y:S01]  /*aaaa0*/  STL.64 [R1+0xb50], R12 ;  /* 0x000b500c01007387 */ /* 0x0001e20000100a00 */
[----:B------:R1:W-:Y:S03]  /*aaab0*/  STL.64 [R1+0xb58], R14 ;  /* 0x000b580e01007387 */ /* 0x0003e60000100a00 */
[----:B0-----:R-:W1:Y:S02]  /*aaac0*/  LDL.LU.64 R12, [R1+0x8258] ;  /* 0x00825800010c7983 */ /* 0x001e640000300a00 */
[C---:B-1----:R-:W-:Y:S02]  /*aaad0*/  HMMA.16816.F32.BF16 R12, R20.reuse, R12, R8 ;  /* 0x0000000c140c723c */ /* 0x042fe40000041808 */
[----:B------:R-:W3:Y:S01]  /*aaae0*/  LDL.LU.64 R10, [R1+0x8250] ;  /* 0x00825000010a7983 */ /* 0x000ee20000300a00 */
[----:B------:R-:W3:Y:S11]  /*aaaf0*/  LDL.LU.64 R8, [R1+0x8248] ;  /* 0x0082480001087983 */ /* 0x000ef60000300a00 */
[----:B------:R-:W-:Y:S09]  /*aab00*/  @!UPT UIADD3 URZ, URZ, URZ, URZ ;  /* 0x0000003f3f3ff290 */ /* 0x000ff2000fffe03f */
[----:B------:R0:W-:Y:S01]  /*aab10*/  STL.64 [R1+0xb60], R12 ;  /* 0x000b600c01007387 */ /* 0x0001e20000100a00 */
[----:B------:R-:W-:Y:S03]  /*aab20*/  STL.64 [R1+0xb68], R14 ;  /* 0x000b680e01007387 */ /* 0x000fe60000100a00 */
[----:B0-----:R-:W3:Y:S01]  /*aab30*/  LDL.LU.64 R12, [R1+0x8240] ;  /* 0x00824000010c7983 */ /* 0x001ee20000300a00 */
[----:B------:R-:W-:Y:S02]  /*aab40*/  IMAD.MOV.U32 R2, RZ, RZ, R22 ;  /* 0x000000ffff027224 */ /* 0x000fe400078e0016 */
[----:B------:R-:W-:Y:S02]  /*aab50*/  IMAD.MOV.U32 R0, RZ, RZ, R23 ;  /* 0x000000ffff007224 */ /* 0x000fe400078e0017 */
[----:B------:R-:W-:Y:S01]  /*aab60*/  IMAD.MOV.U32 R3, RZ, RZ, R21 ;  /* 0x000000ffff037224 */ /* 0x000fe200078e0015 */
[----:B---3--:R-:W-:Y:S11]  /*aab70*/  HMMA.16816.F32.BF16 R8, R20, R12, R8 ;  /* 0x0000000c1408723c */ /* 0x008ff60000041808 */
[----:B------:R-:W-:Y:S11]  /*aab80*/  @!UPT UIADD3 URZ, URZ, URZ, URZ ;  /* 0x0000003f3f3ff290 */ /* 0x000ff6000fffe03f */
[----:B------:R-:W-:Y:S01]  /*aab90*/  @!UPT UIADD3 URZ, URZ, URZ, URZ ;  /* 0x0000003f3f3ff290 */ /* 0x000fe2000fffe03f */
[----:B------:R0:W-:Y:S01]  /*aaba0*/  STL.64 [R1+0xb70], R8 ;  /* 0x000b700801007387 */ /* 0x0001e20000100a00 */
[----:B------:R1:W-:Y:S03]  /*aabb0*/  STL.64 [R1+0xb78], R10 ;  /* 0x000b780a01007387 */ /* 0x0003e60000100a00 */
[----:B0-----:R-:W3:Y:S01]  /*aabc0*/  LDL.LU.64 R8, [R1+0x8238] ;  /* 0x0082380001087983 */ /* 0x001ee20000300a00 */
[----:B-1----:R-:W-:Y:S02]  /*aabd0*/  IMAD.MOV.U32 R10, RZ, RZ, R20 ;  /* 0x000000ffff0a7224 */ /* 0x002fe400078e0014 */
[----:B------:R-:W3:Y:S02]  /*aabe0*/  LDL.LU.64 R22, [R1+0x8230] ;  /* 0x0082300001167983 */ /* 0x000ee40000300a00 */
[----:B------:R-:W3:Y:S01]  /*aabf0*/  LDL.LU.64 R20, [R1+0x8228] ;  /* 0x0082280001147983 */ /* 0x000ee20000300a00 */
[----:B------:R0:W-:Y:S01]  /*aac00*/  STL.64 [R1+0x8118], R12 ;  /* 0x0081180c01007387 */ /* 0x0001e20000100a00 */
[----:B------:R-:W-:-:S02]  /*aac10*/  IMAD.MOV.U32 R14, RZ, RZ, R2 ;  /* 0x000000ffff0e7224 */ /* 0x000fc400078e0002 */
[----:B------:R-:W-:Y:S02]  /*aac20*/  IMAD.MOV.U32 R15, RZ, RZ, R0 ;  /* 0x000000ffff0f7224 */ /* 0x000fe400078e0000 */
[----:B0-----:R-:W-:Y:S02]  /*aac30*/  IMAD.MOV.U32 R12, RZ, RZ, R10 ;  /* 0x000000ffff0c7224 */ /* 0x001fe400078e000a */
[----:B------:R-:W-:-:S07]  /*aac40*/  IMAD.MOV.U32 R13, RZ, RZ, R3 ;  /* 0x000000ffff0d7224 */ /* 0x000fce00078e0003 */
        /* <DEDUP_REMOVED lines=41> */
[----:B------:R0:W-:Y:S03]  /*aaee0*/  STL.64 [R1+0x8100], R8 ;  /* 0x0081000801007387 */ /* 0x0001e60000100a00 */
        /* <DEDUP_REMOVED lines=15> */
[----:B------:R0:W-:Y:S01]  /*aafe0*/  STL.64 [R1+0xd70], R4 ;  /* 0x000d700401007387 */ /* 0x0001e20000100a00 */
[----:B------:R-:W-:Y:S03]  /*aaff0*/  STL.64 [R1+0xd78], R6 ;  /* 0x000d780601007387 */ /* 0x000fe60000100a00 */
[----:B0-----:R-:W3:Y:S01]  /*ab000*/  LDL.LU.64 R4, [R1+0x8180] ;  /* 0x0081800001047983 */ /* 0x001ee20000300a00 */
[----:B--2---:R-:W-:Y:S02]  /*ab010*/  STL.64 [R1+0x80b8], R22 ;  /* 0x0080b81601007387 */ /* 0x004fe40000100a00 */
[----:B------:R0:W-:Y:S02]  /*ab020*/  STL.64 [R1+0x80b0], R20 ;  /* 0x0080b01401007387 */ /* 0x0001e40000100a00 */
[----:B0-----:R-:W2:Y:S01]  /*ab030*/  LDL.LU.64 R20, [R1+0x3e0] ;  /* 0x0003e00001147983 */ /* 0x001ea20000300a00 */
[----:B------:R-:W2:Y:S01]  /*ab040*/  LDL.LU.64 R22, [R1+0x3e8] ;  /* 0x0003e80001167983 */ /* 0x000ea20000300a00 */
        /* <DEDUP_REMOVED lines=15> */
[----:B------:R-:W2:Y:S11]  /*ab140*/  LDL.LU.64 R16, [R1+0x8148] ;  /* 0x0081480001107983 */ /* 0x000eb60000300a00 */
[----:B------:R-:W-:Y:S10]  /*ab150*/  @!UPT UIADD3 URZ, URZ, URZ, URZ ;  /* 0x0000003f3f3ff290 */ /* 0x000ff4000fffe03f */
[----:B------:R-:W-:Y:S01]  /*ab160*/  STL.64 [R1+0xe80], R4 ;  /* 0x000e800401007387 */ /* 0x000fe20000100a00 */
[----:B------:R0:W-:Y:S03]  /*ab170*/  STL.64 [R1+0xe88], R6 ;  /* 0x000e880601007387 */ /* 0x0001e60000100a00 */
[----:B0-----:R-:W3:Y:S01]  /*ab180*/  LDL.LU.64 R6, [R1+0x8140] ;  /* 0x0081400001067983 */ /* 0x001ee20000300a00 */
[----:B------:R-:W4:Y:S02]  /*ab190*/  LDL.LU.64 R4, [R1+0x8138] ;  /* 0x0081380001047983 */ /* 0x000f240000300a00 */
[----:B----4-:R-:W-:Y:S01]  /*ab1a0*/  HMMA.16816.F32.BF16 R8, R12, R4, R8 ;  /* 0x000000040c08723c */ /* 0x010fe20000041808 */
[----:B------:R-:W4:Y:S04]  /*ab1b0*/  LDL.64 R12, [R1+0x170] ;  /* 0x00017000010c7983 */ /* 0x000f280000100a00 */
[----:B----4-:R0:W-:Y:S11]  /*ab1c0*/  STL.64 [R1+0x8130], R12 ;  /* 0x0081300c01007387 */ /* 0x0101f60000100a00 */
[----:B------:R-:W-:Y:S07]  /*ab1d0*/  @!UPT UIADD3 URZ, URZ, URZ, URZ ;  /* 0x0000003f3f3ff290 */ /* 0x000fee000fffe03f */
[----:B------:R1:W-:Y:S02]  /*ab1e0*/  STL.64 [R1+0x530], R8 ;  /* 0x0005300801007387 */ /* 0x0003e40000100a00 */
[----:B------:R4:W-:Y:S01]  /*ab1f0*/  STL.64 [R1+0x538], R10 ;  /* 0x0005380a01007387 */ /* 0x0009e20000100a00 */
[----:B0-----:R-:W2:Y:S01]  /*ab200*/  LDL.LU R12, [R1+0x1700] ;  /* 0x00170000010c7983 */ /* 0x001ea20000300800 */
[----:B------:R-:W2:Y:S02]  /*ab210*/  LDL.LU R13, [R1+0x1704] ;  /* 0x00170400010d7983 */ /* 0x000ea40000300800 */
[----:B------:R-:W2:Y:S02]  /*ab220*/  LDL.LU R14, [R1+0x1708] ;  /* 0x00170800010e7983 */ /* 0x000ea40000300800 */
[----:B------:R-:W2:Y:S01]  /*ab230*/  LDL.LU R15, [R1+0x170c] ;  /* 0x00170c00010f7983 */ /* 0x000ea20000300800 */
[----:B-1----:R-:W2:Y:S01]  /*ab240*/  LDL.LU R8, [R1+0x16d0] ;  /* 0x0016d00001087983 */ /* 0x002ea20000300800 */
[----:B------:R-:W2:Y:S02]  /*ab250*/  LDL.LU R9, [R1+0x16d4] ;  /* 0x0016d40001097983 */ /* 0x000ea40000300800 */
[----:B----4-:R-:W4:Y:S02]  /*ab260*/  LDL.LU R10, [R1+0x16d8] ;  /* 0x0016d800010a7983 */ /* 0x010f240000300800 */
        /* <DEDUP_REMOVED lines=18> */
[----:B------:R-:W3:Y:S02]  /*ab390*/  LDL.LU R7, [R1+0x171c] ;  /* 0x00171c0001077983 */ /* 0x000ee40000300800 */
[----:B---3--:R-:W-:Y:S11]  /*ab3a0*/  HMMA.16816.F32.BF16 R4, R20, R16, R4 ;  /* 0x000000101404723c */ /* 0x008ff60000041804 */
[----:B------:R-:W-:Y:S11]  /*ab3b0*/  @!UPT UIADD3 URZ, URZ, URZ, URZ ;  /* 0x0000003f3f3ff290 */ /* 0x000ff6000fffe03f */
[----:B------:R-:W-:Y:S01]  /*ab3c0*/  @!UPT UIADD3 URZ, URZ, URZ, URZ ;  /* 0x0000003f3f3ff290 */ /* 0x000fe2000fffe03f */
[----:B------:R0:W-:Y:S01]  /*ab3d0*/  STL.64 [R1+0xe90], R4 ;  /* 0x000e900401007387 */ /* 0x0001e20000100a00 */
[----:B------:R-:W-:Y:S03]  /*ab3e0*/  STL.64 [R1+0xe98], R6 ;  /* 0x000e980601007387 */ /* 0x000fe60000100a00 */
[----:B0-----:R-:W3:Y:S04]  /*ab3f0*/  LDL.64 R4, [R1+0x130] ;  /* 0x0001300001047983 */ /* 0x001ee80000100a00 */
[----:B---3--:R0:W-:Y:S04]  /*ab400*/  STL.64 [R1+0x80f0], R4 ;  /* 0x0080f00401007387 */ /* 0x0081e80000100a00 */
[----:B0-----:R-:W3:Y:S01]  /*ab410*/  LDL.64 R4, [R1+0x140] ;  /* 0x0001400001047983 */ /* 0x001ee20000100a00 */
[----:B------:R-:W-:-:S02]  /*ab420*/  IMAD.MOV.U32 R6, RZ, RZ, R20 ;  /* 0x000000ffff067224 */ /* 0x000fc400078e0014 */
[----:B------:R-:W-:Y:S02]  /*ab430*/  IMAD.MOV.U32 R3, RZ, RZ, R21 ;  /* 0x000000ffff037224 */ /* 0x000fe400078e0015 */
[----:B------:R-:W-:Y:S02]  /*ab440*/  IMAD.MOV.U32 R2, RZ, RZ, R22 ;  /* 0x000000ffff027224 */ /* 0x000fe400078e0016 */
[----:B------:R-:W-:Y:S02]  /*ab450*/  IMAD.MOV.U32 R0, RZ, RZ, R23 ;  /* 0x000000ffff007224 */ /* 0x000fe400078e0017 */
[----:B------:R-:W-:Y:S02]  /*ab460*/  IMAD.MOV.U32 R18, RZ, RZ, R2 ;  /* 0x000000ffff127224 */ /* 0x000fe400078e0002 */
[----:B------:R-:W-:Y:S01]  /*ab470*/  IMAD.MOV.U32 R19, RZ, RZ, R0 ;  /* 0x000000ffff137224 */ /* 0x000fe200078e0000 */
[----:B---3--:R0:W-:Y:S01]  /*ab480*/  STL.64 [R1+0x80f8], R4 ;  /* 0x0080f80401007387 */ /* 0x0081e20000100a00 */
[----:B------:R-:W3:Y:S03]  /*ab490*/  LDL.64 R20, [R1+0x120] ;  /* 0x0001200001147983 */ /* 0x000ee60000100a00 */
[----:B0-----:R-:W4:Y:S01]  /*ab4a0*/  LDL.64 R4, [R1+0x150] ;  /* 0x0001500001047983 */ /* 0x001f220000100a00 */
[----:B------:R0:W-:Y:S02]  /*ab4b0*/  STL.64 [R1+0x8050], R16 ;  /* 0x0080501001007387 */ /* 0x0001e40000100a00 */
[----:B0-----:R-:W-:-:S02]  /*ab4c0*/  IMAD.MOV.U32 R16, RZ, RZ, R6 ;  /* 0x000000ffff107224 */ /* 0x001fc400078e0006 */
[----:B------:R-:W-:-:S07]  /*ab4d0*/  IMAD.MOV.U32 R17, RZ, RZ, R3 ;  /* 0x000000ffff117224 */ /* 0x000fce00078e0003 */
[C---:B------:R-:W-:Y:S11]  /*ab4e0*/  HMMA.16816.F32.BF16 R12, R16.reuse, R24, R12 ;  /* 0x00000018100c723c */ /* 0x040ff6000004180c */
[----:B------:R-:W-:Y:S11]  /*ab4f0*/  @!UPT UIADD3 URZ, URZ, URZ, URZ ;  /* 0x0000003f3f3ff290 */ /* 0x000ff6000fffe03f */
[----:B------:R-:W-:Y:S01]  /*ab500*/  @!UPT UIADD3 URZ, URZ, URZ, URZ ;  /* 0x0000003f3f3ff290 */ /* 0x000fe2000fffe03f */
[----:B------:R0:W-:Y:S01]  /*ab510*/  STL.64 [R1+0xee0], R12 ;  /* 0x000ee00c01007387 */ /* 0x0001e20000100a00 */
[----:B------:R-:W-:Y:S03]  /*ab520*/  STL.64 [R1+0xee8], R14 ;  /* 0x000ee80e01007387 */ /* 0x000fe60000100a00 */
[----:B0-----:R-:W2:Y:S01]  /*ab530*/  LDL.LU.64 R12, [R1+0x8130] ;  /* 0x00813000010c7983 */ /* 0x001ea20000300a00 */
[----:B------:R0:W-:Y:S02]  /*ab540*/  STL [R1+0x8038], R24 ;  /* 0x0080381801007387 */ /* 0x0001e40000100800 */
[----:B------:R1:W-:Y:S01]  /*ab550*/  STL [R1+0x8034], R25 ;  /* 0x0080341901007387 */ /* 0x0003e20000100800 */
[----:B0-----:R-:W3:Y:S01]  /*ab560*/  LDL.LU R24, [R1+0x16b0] ;  /* 0x0016b00001187983 */ /* 0x001ee20000300800 */
[----:B-1----:R-:W3:Y:S02]  /*ab570*/  LDL.LU R25, [R1+0x16b4] ;  /* 0x0016b40001197983 */ /* 0x002ee40000300800 */
[----:B------:R-:W3:Y:S02]  /*ab580*/  LDL.LU R26, [R1+0x16b8] ;  /* 0x0016b800011a7983 */ /* 0x000ee40000300800 */
[----:B------:R-:W3:Y:S01]  /*ab590*/  LDL.LU R27, [R1+0x16bc] ;  /* 0x0016bc00011b7983 */ /* 0x000ee20000300800 */
        /* <DEDUP_REMOVED lines=15> */
[----:B------:R0:W-:Y:S03]  /*ab690*/  STL.64 [R1+0xf08], R10 ;  /* 0x000f080a01007387 */ /* 0x0001e60000100a00 */
[----:B0-----:R-:W4:Y:S01]  /*ab6a0*/  LDL.LU.64 R10, [R1+0x8110] ;  /* 0x00811000010a7983 */ /* 0x001f220000300a00 */
[----:B------:R-:W4:Y:S02]  /*ab6b0*/  LDL.LU.64 R8, [R1+0x8108] ;  /* 0x0081080001087983 */ /* 0x000f240000300a00 */
[----:B------:R0:W-:Y:S02]  /*ab6c0*/  STL.64 [R1+0x8010], R12 ;  /* 0x0080100c01007387 */ /* 0x0001e40000100a00 */
[----:B0-----:R-:W2:Y:S01]  /*ab6d0*/  LDL.LU R12, [R1+0x16c0] ;  /* 0x0016c000010c7983 */ /* 0x001ea20000300800 */
        /* <DEDUP_REMOVED lines=11> */
[----:B------:R-:W2:Y:S01]  /*ab790*/  LDL.LU.64 R4, [R1+0x80f8] ;  /* 0x0080f80001047983 */ /* 0x000ea20000300a00 */
[----:B------:R-:W-:Y:S02]  /*ab7a0*/  STL [R1+0x8044], R11 ;  /* 0x0080440b01007387 */ /* 0x000fe40000100800 */
[----:B------:R-:W-:Y:S01]  /*ab7b0*/  STL [R1+0x80e8], R10 ;  /* 0x0080e80a01007387 */ /* 0x000fe20000100800 */
[C---:B--2---:R-:W-:Y:S01]  /*ab7c0*/  HMMA.16816.F32.BF16 R12, R16.reuse, R4, R12 ;  /* 0x00000004100c723c */ /* 0x044fe2000004180c */
[----:B----4-:R0:W-:Y:S04]  /*ab7d0*/  STL.64 [R1+0x80e0], R8 ;  /* 0x0080e00801007387 */ /* 0x0101e80000100a00 */
[----:B0-----:R-:W2:Y:S01]  /*ab7e0*/  LDL.LU R8, [R1+0x16a0] ;  /* 0x0016a00001087983 */ /* 0x001ea20000300800 */
[----:B------:R-:W2:Y:S02]  /*ab7f0*/  LDL.LU R9, [R1+0x16a4] ;  /* 0x0016a40001097983 */ /* 0x000ea40000300800 */
[----:B------:R-:W2:Y:S02]  /*ab800*/  LDL.LU R10, [R1+0x16a8] ;  /* 0x0016a800010a7983 */ /* 0x000ea40000300800 */
[----:B------:R-:W2:Y:S11]  /*ab810*/  LDL.LU R11, [R1+0x16ac] ;  /* 0x0016ac00010b7983 */ /* 0x000eb60000300800 */
[----:B------:R-:W-:Y:S02]  /*ab820*/  @!UPT UIADD3 URZ, URZ, URZ, URZ ;  /* 0x0000003f3f3ff290 */ /* 0x000fe4000fffe03f */
[----:B------:R0:W-:Y:S01]  /*ab830*/  STL.64 [R1+0xf20], R12 ;  /* 0x000f200c01007387 */ /* 0x0001e20000100a00 */
[----:B------:R-:W-:Y:S02]  /*ab840*/  STL.64 [R1+0xf28], R14 ;  /* 0x000f280e01007387 */ /* 0x000fe40000100a00 */
[----:B0-----:R-:W-:Y:S02]  /*ab850*/  IMAD.MOV.U32 R13, RZ, RZ, R4 ;  /* 0x000000ffff0d7224 */ /* 0x001fe400078e0004 */
[----:B------:R-:W-:Y:S02]  /*ab860*/  IMAD.MOV.U32 R12, RZ, RZ, R5 ;  /* 0x000000ffff0c7224 */ /* 0x000fe400078e0005 */
[----:B------:R-:W3:Y:S03]  /*ab870*/  LDL.LU.64 R4, [R1+0x80f0] ;  /* 0x0080f00001047983 */ /* 0x000ee60000300a00 */
[----:B------:R3:W-:Y:S02]  /*ab880*/  STL.64 [R1+0x80d8], R12 ;  /* 0x0080d80c01007387 */ /* 0x0007e40000100a00 */
[----:B---3--:R-:W-:Y:S01]  /*ab890*/  HMMA.16816.F32.BF16 R12, R16, R4, R24 ;  /* 0x00000004100c723c */ /* 0x008fe20000041818 */
[----:B------:R-:W-:-:S06]  /*ab8a0*/  IMAD.MOV.U32 R29, RZ, RZ, R5 ;  /* 0x000000ffff1d7224 */ /* 0x000fcc00078e0005 */
[----:B------:R-:W-:Y:S11]  /*ab8b0*/  IMAD.MOV.U32 R25, RZ, RZ, R4 ;  /* 0x000000ffff197224 */ /* 0x000ff600078e0004 */
[----:B------:R-:W-:Y:S05]  /*ab8c0*/  @!UPT UIADD3 URZ, URZ, URZ, URZ ;  /* 0x0000003f3f3ff290 */ /* 0x000fea000fffe03f */
[----:B------:R-:W-:Y:S01]  /*ab8d0*/  STL.64 [R1+0xf40], R12 ;  /* 0x000f400c01007387 */ /* 0x000fe20000100a00 */
[----:B------:R-:W-:Y:S02]  /*ab8e0*/  STL.64 [R1+0xf48], R14 ;  /* 0x000f480e01007387 */ /* 0x000fe40000100a00 */
[----:B------:R-:W3:Y:S02]  /*ab8f0*/  LDL.64 R4, [R1+0xb0] ;  /* 0x0000b00001047983 */ /* 0x000ee40000100a00 */
[----:B------:R-:W-:Y:S02]  /*ab900*/  IMAD.MOV.U32 R28, RZ, RZ, R20 ;  /* 0x000000ffff1c7224 */ /* 0x000fe400078e0014 */
[----:B------:R-:W-:Y:S01]  /*ab910*/  IMAD.MOV.U32 R24, RZ, RZ, R21 ;  /* 0x000000ffff187224 */ /* 0x000fe200078e0015 */
[----:B---3--:R2:W-:Y:S02]  /*ab920*/  STL.64 [R1+0x8088], R4 ;  /* 0x0080880401007387 */ /* 0x0085e40000100a00 */
[C---:B--2---:R-:W-:Y:S11]  /*ab930*/  HMMA.16816.F32.BF16 R4, R16.reuse, R20, R8 ;  /* 0x000000141004723c */ /* 0x044ff60000041808 */
[----:B------:R-:W-:Y:S11]  /*ab940*/  @!UPT UIADD3 URZ, URZ, URZ, URZ ;  /* 0x0000003f3f3ff290 */ /* 0x000ff6000fffe03f */
[----:B------:R-:W-:Y:S01]  /*ab950*/  @!UPT UIADD3 URZ, URZ, URZ, URZ ;  /* 0x0000003f3f3ff290 */ /* 0x000fe2000fffe03f */
[----:B------:R0:W-:Y:S01]  /*ab960*/  STL.64 [R1+0xf50], R4 ;  /* 0x000f500401007387 */ /* 0x0001e20000100a00 */
[----:B------:R-:W-:Y:S02]  /*ab970*/  STL.64 [R1+0xf58], R6 ;  /* 0x000f580601007387 */ /* 0x000fe40000100a00 */
[----:B------:R-:W2:Y:S02]  /*ab980*/  LDL.64 R20, [R1+0xf0] ;  /* 0x0000f00001147983 */ /* 0x000ea40000100a00 */
[----:B--2---:R-:W-:Y:S01]  /*ab990*/  STL.64 [R1+0x80d0], R20 ;  /* 0x0080d01401007387 */ /* 0x004fe20000100a00 */
[----:B0-----:R-:W2:Y:S03]  /*ab9a0*/  LDL.64 R4, [R1+0xc0] ;  /* 0x0000c00001047983 */ /* 0x001ea60000100a00 */
[----:B--2---:R0:W-:Y:S04]  /*ab9b0*/  STL.64 [R1+0x80a0], R4 ;  /* 0x0080a00401007387 */ /* 0x0041e80000100a00 */
[----:B0-----:R-:W2:Y:S04]  /*ab9c0*/  LDL.64 R4, [R1+0xd0] ;  /* 0x0000d00001047983 */ /* 0x001ea80000100a00 */
[----:B--2---:R0:W-:Y:S04]  /*ab9d0*/  STL.64 [R1+0x80a8], R4 ;  /* 0x0080a80401007387 */ /* 0x0041e80000100a00 */
        /* <DEDUP_REMOVED lines=45> */
[----:B0-----:R-:W3:Y:S01]  /*abcb0*/  LDL.LU R10, [R1+0x80e8] ;  /* 0x0080e800010a7983 */ /* 0x001ee20000300800 */
[----:B------:R-:W4:Y:S02]  /*abcc0*/  LDL.LU.64 R8, [R1+0x80e0] ;  /* 0x0080e00001087983 */ /* 0x000f240000300a00 */
[----:B------:R-:W-:-:S02]  /*abcd0*/  IMAD.MOV.U32 R11, RZ, RZ, R12 ;  /* 0x000000ffff0b7224 */ /* 0x000fc400078e000c */
[----:B------:R-:W-:Y:S02]  /*abce0*/  IMAD.MOV.U32 R15, RZ, RZ, R13 ;  /* 0x000000ffff0f7224 */ /* 0x000fe400078e000d */
[----:B------:R-:W2:Y:S01]  /*abcf0*/  LDL.LU.64 R12, [R1+0x80d8] ;  /* 0x0080d800010c7983 */ /* 0x000ea20000300a00 */
[C---:B----4-:R-:W-:Y:S11]  /*abd00*/  HMMA.16816.F32.BF16 R20, R16.reuse, R8, R20 ;  /* 0x000000081014723c */ /* 0x050ff60000041814 */
[----:B------:R-:W-:Y:S11]  /*abd10*/  @!UPT UIADD3 URZ, URZ, URZ, URZ ;  /* 0x0000003f3f3ff290 */ /* 0x000ff6000fffe03f */
[----:B------:R-:W-:Y:S01]  /*abd20*/  @!UPT UIADD3 URZ, URZ, URZ, URZ ;  /* 0x0000003f3f3ff290 */ /* 0x000fe2000fffe03f */
[----:B------:R0:W-:Y:S01]  /*abd30*/  STL.64 [R1+0xf80], R20 ;  /* 0x000f801401007387 */ /* 0x0001e20000100a00 */
[----:B------:R-:W-:Y:S03]  /*abd40*/  STL.64 [R1+0xf88], R22 ;  /* 0x000f881601007387 */ /* 0x000fe60000100a00 */
[----:B0-----:R-:W4:Y:S01]  /*abd50*/  LDL.LU.64 R20, [R1+0x80d0] ;  /* 0x0080d00001147983 */ /* 0x001f220000300a00 */
[----:B------:R0:W-:Y:S01]  /*abd60*/  STL.64 [R1+0x7f90], R8 ;  /* 0x007f900801007387 */ /* 0x0001e20000100a00 */
[C---:B----4-:R-:W-:Y:S01]  /*abd70*/  HMMA.16816.F32.BF16 R4, R16.reuse, R20, R4 ;  /* 0x000000141004723c */ /* 0x050fe20000041804 */
[----:B0-----:R-:W-:Y:S02]  /*abd80*/  IMAD.MOV.U32 R9, RZ, RZ, R20 ;  /* 0x000000ffff097224 */ /* 0x001fe400078e0014 */
        /* <DEDUP_REMOVED lines=51> */
[----:B------:R0:W-:Y:S01]  /*ac0c0*/  STL.64 [R1+0x3e0], R16 ;  /* 0x0003e01001007387 */ /* 0x0001e20000100a00 */
[----:B------:R-:W-:Y:S03]  /*ac0d0*/  STL.64 [R1+0x3e8], R18 ;  /* 0x0003e81201007387 */ /* 0x000fe60000100a00 */
[----:B0-----:R-:W2:Y:S01]  /*ac0e0*/  LDL.LU.64 R16, [R1+0x8050] ;  /* 0x0080500001107983 */ /* 0x001ea20000300a00 */
[----:B----4-:R-:W-:Y:S02]  /*ac0f0*/  STL.64 [R1+0x7f50], R6 ;  /* 0x007f500601007387 */ /* 0x010fe40000100a00 */
[----:B------:R0:W-:Y:S02]  /*ac100*/  STL.64 [R1+0x7f48], R4 ;  /* 0x007f480401007387 */ /* 0x0001e40000100a00 */
[----:B0-----:R-:W2:Y:S01]  /*ac110*/  LDL.LU.64 R4, [R1+0x290] ;  /* 0x0002900001047983 */ /* 0x001ea20000300a00 */
[----:B------:R-:W2:Y:S02]  /*ac120*/  LDL.LU.64 R6, [R1+0x298] ;  /* 0x0002980001067983 */ /* 0x000ea40000300a00 */
[----:B--2---:R-:W-:Y:S01]  /*ac130*/  HMMA.16816.F32.BF16 R24, R4, R16, R24 ;  /* 0x000000100418723c */ /* 0x004fe20000041818 */
[----:B------:R-:W-:-:S02]  /*ac140*/  IMAD.MOV.U32 R18, RZ, RZ, R6 ;  /* 0x000000ffff127224 */ /* 0x000fc400078e0006 */
[----:B------:R-:W-:Y:S11]  /*ac150*/  IMAD.MOV.U32 R19, RZ, RZ, R7 ;  /* 0x000000ffff137224 */ /* 0x000ff600078e0007 */
[----:B------:R-:W-:Y:S09]  /*ac160*/  @!UPT UIADD3 URZ, URZ, URZ, URZ ;  /* 0x0000003f3f3ff290 */ /* 0x000ff2000fffe03f */
[----:B------:R0:W-:Y:S01]  /*ac170*/  STL.64 [R1+0xff0], R24 ;  /* 0x000ff01801007387 */ /* 0x0001e20000100a00 */
[----:B------:R1:W-:Y:S03]  /*ac180*/  STL.64 [R1+0xff8], R26 ;  /* 0x000ff81a01007387 */ /* 0x0003e60000100a00 */
[----:B0-----:R-:W2:Y:S01]  /*ac190*/  LDL.LU.64 R24, [R1+0x8048] ;  /* 0x0080480001187983 */ /* 0x001ea20000300a00 */
[----:B-1----:R-:W-:Y:S02]  /*ac1a0*/  IMAD.MOV.U32 R27, RZ, RZ, R4 ;  /* 0x000000ffff1b7224 */ /* 0x002fe400078e0004 */
[----:B------:R-:W-:Y:S02]  /*ac1b0*/  IMAD.MOV.U32 R26, RZ, RZ, R5 ;  /* 0x000000ffff1a7224 */ /* 0x000fe400078e0005 */
[----:B------:R-:W-:Y:S02]  /*ac1c0*/  IMAD.MOV.U32 R4, RZ, RZ, R21 ;  /* 0x000000ffff047224 */ /* 0x000fe400078e0015 */
[----:B------:R-:W-:-:S05]  /*ac1d0*/  IMAD.MOV.U32 R5, RZ, RZ, R20 ;  /* 0x000000ffff057224 */ /* 0x000fca00078e0014 */
[----:B------:R0:W-:Y:S04]  /*ac1e0*/  STL.64 [R1+0x7f60], R4 ;  /* 0x007f600401007387 */ /* 0x0001e80000100a00 */
[----:B0-----:R-:W4:Y:S01]  /*ac1f0*/  LDL.LU R4, [R1+0x1100] ;  /* 0x0011000001047983 */ /* 0x001f220000300800 */
[----:B------:R-:W4:Y:S02]  /*ac200*/  LDL.LU R5, [R1+0x1104] ;  /* 0x0011040001057983 */ /* 0x000f240000300800 */
[----:B------:R-:W2:Y:S02]  /*ac210*/  LDL.LU R6, [R1+0x1108] ;  /* 0x0011080001067983 */ /* 0x000ea40000300800 */
[----:B------:R-:W2:Y:S02]  /*ac220*/  LDL.LU R7, [R1+0x110c] ;  /* 0x00110c0001077983 */ /* 0x000ea40000300800 */
[----:B------:R-:W-:-:S02]  /*ac230*/  IMAD.MOV.U32 R20, RZ, RZ, R9 ;  /* 0x000000ffff147224 */ /* 0x000fc400078e0009 */
[----:B------:R-:W-:Y:S02]  /*ac240*/  IMAD.MOV.U32 R21, RZ, RZ, R8 ;  /* 0x000000ffff157224 */ /* 0x000fe400078e0008 */
[----:B------:R-:W-:Y:S02]  /*ac250*/  IMAD.MOV.U32 R8, RZ, RZ, R11 ;  /* 0x000000ffff087224 */ /* 0x000fe400078e000b */
[----:B------:R-:W-:Y:S01]  /*ac260*/  IMAD.MOV.U32 R9, RZ, RZ, R15 ;  /* 0x000000ffff097224 */ /* 0x000fe200078e000f */
[----:B--2---:R-:W-:Y:S01]  /*ac270*/  STL.64 [R1+0x7f80], R6 ;  /* 0x007f800601007387 */ /* 0x004fe20000100a00 */
[----:B----4-:R-:W-:Y:S02]  /*ac280*/  STL.64 [R1+0x7f78], R4 ;  /* 0x007f780401007387 */ /* 0x010fe40000100a00 */
[----:B------:R-:W2:Y:S02]  /*ac290*/  LDL.LU R11, [R1+0x8044] ;  /* 0x00804400010b7983 */ /* 0x000ea40000300800 */
[----:B------:R-:W4:Y:S01]  /*ac2a0*/  LDL.LU R15, [R1+0x8040] ;  /* 0x00804000010f7983 */ /* 0x000f220000300800 */
[----:B------:R-:W-:Y:S01]  /*ac2b0*/  STL.64 [R1+0x7fa8], R8 ;  /* 0x007fa80801007387 */ /* 0x000fe20000100a00 */
        /* <DEDUP_REMOVED lines=18> */
[----:B------:R-:W3:Y:S04]  /*ac3e0*/  LDL.LU R25, [R1+0x8034] ;  /* 0x0080340001197983 */ /* 0x000ee80000300800 */
        /* <DEDUP_REMOVED lines=11> */
[----:B---3--:R-:W-:Y:S01]  /*ac4a0*/  IMAD.MOV.U32 R9, RZ, RZ, R10 ;  /* 0x000000ffff097224 */ /* 0x008fe200078e000a */
[----:B--2---:R-:W-:Y:S01]  /*ac4b0*/  STL.64 [R1+0x7fd0], R22 ;  /* 0x007fd01601007387 */ /* 0x004fe20000100a00 */
[----:B------:R0:W-:Y:S03]  /*ac4c0*/  STL.64 [R1+0x7fc8], R20 ;  /* 0x007fc81401007387 */ /* 0x0001e60000100a00 */
[----:B0-----:R-:W2:Y:S01]  /*ac4d0*/  LDL.LU R20, [R1+0x1430] ;  /* 0x0014300001147983 */ /* 0x001ea20000300800 */
[----:B------:R-:W2:Y:S02]  /*ac4e0*/  LDL.LU R21, [R1+0x1434] ;  /* 0x0014340001157983 */ /* 0x000ea40000300800 */
[----:B------:R-:W3:Y:S02]  /*ac4f0*/  LDL.LU R22, [R1+0x1438] ;  /* 0x0014380001167983 */ /* 0x000ee40000300800 */
[----:B------:R-:W3:Y:S01]  /*ac500*/  LDL.LU R23, [R1+0x143c] ;  /* 0x00143c0001177983 */ /* 0x000ee20000300800 */
[----:B------:R0:W-:Y:S04]  /*ac510*/  STL.64 [R1+0x8008], R8 ;  /* 0x0080080801007387 */ /* 0x0001e80000100a00 */
[----:B0-----:R-:W2:Y:S01]  /*ac520*/  LDL.LU R8, [R1+0x15a0] ;  /* 0x0015a00001087983 */ /* 0x001ea20000300800 */
[----:B------:R-:W2:Y:S02]  /*ac530*/  LDL.LU R9, [R1+0x15a4] ;  /* 0x0015a40001097983 */ /* 0x000ea40000300800 */
[----:B------:R-:W2:Y:S02]  /*ac540*/  LDL.LU R10, [R1+0x15a8] ;  /* 0x0015a800010a7983 */ /* 0x000ea40000300800 */
[----:B------:R-:W2:Y:S02]  /*ac550*/  LDL.LU R11, [R1+0x15ac] ;  /* 0x0015ac00010b7983 */ /* 0x000ea40000300800 */
[----:B------:R-:W-:-:S02]  /*ac560*/  IMAD.MOV.U32 R12, RZ, RZ, R28 ;  /* 0x000000ffff0c7224 */ /* 0x000fc400078e001c */
[----:B----4-:R-:W-:Y:S01]  /*ac570*/  IMAD.MOV.U32 R13, RZ, RZ, R15 ;  /* 0x000000ffff0d7224 */ /* 0x010fe200078e000f */
[----:B--2---:R-:W-:Y:S01]  /*ac580*/  STL.64 [R1+0x8020], R10 ;  /* 0x0080200a01007387 */ /* 0x004fe20000100a00 */
[----:B------:R-:W-:Y:S02]  /*ac590*/  STL.64 [R1+0x8018], R8 ;  /* 0x0080180801007387 */ /* 0x000fe40000100a00 */
[----:B------:R-:W-:Y:S02]  /*ac5a0*/  STL [R1+0x8030], R14 ;  /* 0x0080300e01007387 */ /* 0x000fe40000100800 */
[----:B------:R0:W-:Y:S02]  /*ac5b0*/  STL.64 [R1+0x8028], R12 ;  /* 0x0080280c01007387 */ /* 0x0001e40000100a00 */
        /* <DEDUP_REMOVED lines=24> */
[----:B------:R0:W-:Y:S02]  /*ac740*/  STL.64 [R1+0x7f30], R16 ;  /* 0x007f301001007387 */ /* 0x0001e40000100a00 */
[----:B0-----:R-:W-:-:S02]  /*ac750*/  IMAD.MOV.U32 R16, RZ, RZ, R27 ;  /* 0x000000ffff107224 */ /* 0x001fc400078e001b */
[----:B------:R-:W-:-:S07]  /*ac760*/  IMAD.MOV.U32 R17, RZ, RZ, R26 ;  /* 0x000000ffff117224 */ /* 0x000fce00078e001a */
[----:B------:R-:W-:Y:S11]  /*ac770*/  HMMA.16816.F32.BF16 R12, R16, R24, R12 ;  /* 0x00000018100c723c */ /* 0x000ff6000004180c */
[----:B------:R-:W-:Y:S11]  /*ac780*/  @!UPT UIADD3 URZ, URZ, URZ, URZ ;  /* 0x0000003f3f3ff290 */ /* 0x000ff6000fffe03f */
[----:B------:R-:W-:Y:S01]  /*ac790*/  @!UPT UIADD3 URZ, URZ, URZ, URZ ;  /* 0x0000003f3f3ff290 */ /* 0x000fe2000fffe03f */
[----:B------:R-:W-:Y:S01]  /*ac7a0*/  STL.64 [R1+0x1010], R12 ;  /* 0x0010100c01007387 */ /* 0x000fe20000100a00 */
[----:B------:R0:W-:Y:S03]  /*ac7b0*/  STL.64 [R1+0x1018], R14 ;  /* 0x0010180e01007387 */ /* 0x0001e60000100a00 */
[----:B0-----:R-:W2:Y:S01]  /*ac7c0*/  LDL.LU R14, [R1+0x8030] ;  /* 0x00803000010e7983 */ /* 0x001ea20000300800 */
[----:B------:R-:W4:Y:S02]  /*ac7d0*/  LDL.LU.64 R12, [R1+0x8028] ;  /* 0x00802800010c7983 */ /* 0x000f240000300a00 */
[----:B------:R0:W-:Y:S02]  /*ac7e0*/  STL.64 [R1+0x7f18], R24 ;  /* 0x007f181801007387 */ /* 0x0001e40000100a00 */
[----:B0-----:R-:W-:Y:S02]  /*ac7f0*/  IMAD.MOV.U32 R25, RZ, RZ, R3 ;  /* 0x000000ffff197224 */ /* 0x001fe400078e0003 */
[----:B--2---:R-:W-:-:S02]  /*ac800*/  IMAD.MOV.U32 R24, RZ, RZ, R14 ;  /* 0x000000ffff187224 */ /* 0x004fc400078e000e */
[C---:B----4-:R-:W-:Y:S03]  /*ac810*/  HMMA.16816.F32.BF16 R12, R16.reuse, R12, R8 ;  /* 0x0000000c100c723c */ /* 0x050fe60000041808 */
[----:B------:R0:W-:Y:S04]  /*ac820*/  STL.64 [R1+0x7f58], R24 ;  /* 0x007f581801007387 */ /* 0x0001e80000100a00 */
[----:B0-----:R-:W2:Y:S01]  /*ac830*/  LDL.LU R24, [R1+0x13b0] ;  /* 0x0013b00001187983 */ /* 0x001ea20000300800 */
[----:B------:R-:W2:Y:S02]  /*ac840*/  LDL.LU R25, [R1+0x13b4] ;  /* 0x0013b40001197983 */ /* 0x000ea40000300800 */
[----:B------:R-:W2:Y:S02]  /*ac850*/  LDL.LU R26, [R1+0x13b8] ;  /* 0x0013b800011a7983 */ /* 0x000ea40000300800 */
[----:B------:R-:W2:Y:S01]  /*ac860*/  LDL.LU R27, [R1+0x13bc] ;  /* 0x0013bc00011b7983 */ /* 0x000ea20000300800 */
[----:B------:R-:W4:Y:S01]  /*ac870*/  LDL.LU.64 R10, [R1+0x8020] ;  /* 0x00802000010a7983 */ /* 0x000f220000300a00 */
[----:B------:R-:W4:Y:S09]  /*ac880*/  LDL.LU.64 R8, [R1+0x8018] ;  /* 0x0080180001087983 */ /* 0x000f320000300a00 */
[----:B------:R0:W-:Y:S01]  /*ac890*/  STL.64 [R1+0x1020], R12 ;  /* 0x0010200c01007387 */ /* 0x0001e20000100a00 */
[----:B------:R-:W-:Y:S03]  /*ac8a0*/  STL.64 [R1+0x1028], R14 ;  /* 0x0010280e01007387 */ /* 0x000fe60000100a00 */
[----:B0-----:R-:W4:Y:S02]  /*ac8b0*/  LDL.LU.64 R12, [R1+0x8010] ;  /* 0x00801000010c7983 */ /* 0x001f240000300a00 */
[C---:B----4-:R-:W-:Y:S11]  /*ac8c0*/  HMMA.16816.F32.BF16 R8, R16.reuse, R12, R8 ;  /* 0x0000000c1008723c */ /* 0x050ff60000041808 */
        /* <DEDUP_REMOVED lines=10> */
[C---:B----4-:R-:W-:Y:S01]  /*ac970*/  HMMA.16816.F32.BF16 R8, R16.reuse, R8, R20 ;  /* 0x000000081008723c */ /* 0x050fe20000041814 */
[----:B------:R-:W4:Y:S01]  /*ac980*/  LDL.LU.64 R22, [R1+0x8000] ;  /* 0x0080000001167983 */ /* 0x000f220000300a00 */
[----:B------:R-:W4:Y:S11]  /*ac990*/  LDL.LU.64 R20, [R1+0x7ff8] ;  /* 0x007ff80001147983 */ /* 0x000f360000300a00 */
[----:B------:R-:W-:Y:S10]  /*ac9a0*/  @!UPT UIADD3 URZ, URZ, URZ, URZ ;  /* 0x0000003f3f3ff290 */ /* 0x000ff4000fffe03f */
        /* <DEDUP_REMOVED lines=35> */
[----:B------:R3:W-:Y:S03]  /*acbe0*/  STL.64 [R1+0x10d8], R22 ;  /* 0x0010d81601007387 */ /* 0x0007e60000100a00 */
[----:B0-----:R-:W3:Y:S01]  /*acbf0*/  LDL.LU.64 R20, [R1+0x7f88] ;  /* 0x007f880001147983 */ /* 0x001ee20000300a00 */
[----:B------:R-:W-:Y:S01]  /*acc00*/  STL.64 [R1+0x7ee0], R8 ;  /* 0x007ee00801007387 */ /* 0x000fe20000100a00 */
[C---:B---3--:R-:W-:Y:S02]  /*acc10*/  HMMA.16816.F32.BF16 R20, R16.reuse, R20, R4 ;  /* 0x000000141014723c */ /* 0x048fe40000041804 */
[----:B------:R-:W3:Y:S01]  /*acc20*/  LDL.LU.64 R6, [R1+0x7f80] ;  /* 0x007f800001067983 */ /* 0x000ee20000300a00 */
[----:B------:R-:W3:Y:S11]  /*acc30*/  LDL.LU.64 R4, [R1+0x7f78] ;  /* 0x007f780001047983 */ /* 0x000ef60000300a00 */
[----:B------:R-:W-:Y:S09]  /*acc40*/  @!UPT UIADD3 URZ, URZ, URZ, URZ ;  /* 0x0000003f3f3ff290 */ /* 0x000ff2000fffe03f */
[----:B------:R-:W-:Y:S01]  /*acc50*/  STL.64 [R1+0x10e0], R20 ;  /* 0x0010e01401007387 */ /* 0x000fe20000100a00 */
[----:B------:R0:W-:Y:S03]  /*acc60*/  STL.64 [R1+0x10e8], R22 ;  /* 0x0010e81601007387 */ /* 0x0001e60000100a00 */
[----:B0-----:R-:W4:Y:S01]  /*acc70*/  LDL.LU.64 R22, [R1+0x7f70] ;  /* 0x007f700001167983 */ /* 0x001f220000300a00 */
[----:B------:R-:W3:Y:S02]  /*acc80*/  LDL.LU.64 R20, [R1+0x7f68] ;  /* 0x007f680001147983 */ /* 0x000ee40000300a00 */
[----:B---3--:R-:W-:Y:S11]  /*acc90*/  HMMA.16816.F32.BF16 R4, R16, R20, R4 ;  /* 0x000000141004723c */ /* 0x008ff60000041804 */
[----:B------:R-:W-:Y:S11]  /*acca0*/  @!UPT UIADD3 URZ, URZ, URZ, URZ ;  /* 0x0000003f3f3ff290 */ /* 0x000ff6000fffe03f */
[----:B------:R-:W-:Y:S01]  /*accb0*/  @!UPT UIADD3 URZ, URZ, URZ, URZ ;  /* 0x0000003f3f3ff290 */ /* 0x000fe2000fffe03f */
[----:B------:R0:W-:Y:S01]  /*accc0*/  STL.64 [R1+0x1100], R4 ;  /* 0x0011000401007387 */ /* 0x0001e20000100a00 */
[----:B------:R-:W-:Y:S03]  /*accd0*/  STL.64 [R1+0x1108], R6 ;  /* 0x0011080601007387 */ /* 0x000fe60000100a00 */
[----:B0-----:R-:W2:Y:S01]  /*acce0*/  LDL.LU.64 R4, [R1+0x7f60] ;  /* 0x007f600001047983 */ /* 0x001ea20000300a00 */
[----:B----4-:R-:W-:Y:S02]  /*accf0*/  STL.64 [R1+0x7e90], R22 ;  /* 0x007e901601007387 */ /* 0x010fe40000100a00 */
[----:B------:R0:W-:Y:S02]  /*acd00*/  STL.64 [R1+0x7e88], R20 ;  /* 0x007e881401007387 */ /* 0x0001e40000100a00 */
[----:B0-----:R-:W3:Y:S01]  /*acd10*/  LDL.LU R20, [R1+0x1120] ;  /* 0x0011200001147983 */ /* 0x001ee20000300800 */
[----:B------:R-:W3:Y:S02]  /*acd20*/  LDL.LU R21, [R1+0x1124] ;  /* 0x0011240001157983 */ /* 0x000ee40000300800 */
[----:B------:R-:W3:Y:S02]  /*acd30*/  LDL.LU R22, [R1+0x1128] ;  /* 0x0011280001167983 */ /* 0x000ee40000300800 */
[----:B------:R-:W3:Y:S02]  /*acd40*/  LDL.LU R23, [R1+0x112c] ;  /* 0x00112c0001177983 */ /* 0x000ee40000300800 */
[----:B------:R-:W-:-:S02]  /*acd50*/  IMAD.MOV.U32 R8, RZ, RZ, R2 ;  /* 0x000000ffff087224 */ /* 0x000fc400078e0002 */
[----:B------:R-:W-:Y:S01]  /*acd60*/  IMAD.MOV.U32 R9, RZ, RZ, R0 ;  /* 0x000000ffff097224 */ /* 0x000fe200078e0000 */
[C---:B--2---:R-:W-:Y:S01]  /*acd70*/  HMMA.16816.F32.BF16 R4, R16.reuse, R4, R24 ;  /* 0x000000041004723c */ /* 0x044fe20000041818 */
[----:B------:R-:W2:Y:S07]  /*acd80*/  LDL.LU.64 R24, [R1+0x7f58] ;  /* 0x007f580001187983 */ /* 0x000eae0000300a00 */
[C---:B---3--:R-:W-:Y:S11]  /*acd90*/  HMMA.16816.F32.BF16 R20, R16.reuse, R8, R20 ;  /* 0x000000081014723c */ /* 0x048ff60000041814 */
[----:B------:R-:W-:Y:S04]  /*acda0*/  @!UPT UIADD3 URZ, URZ, URZ, URZ ;  /* 0x0000003f3f3ff290 */ /* 0x000fe8000fffe03f */
[----:B------:R-:W-:Y:S01]  /*acdb0*/  STL.64 [R1+0x1110], R4 ;  /* 0x0011100401007387 */ /* 0x000fe20000100a00 */
[----:B------:R0:W-:Y:S03]  /*acdc0*/  STL.64 [R1+0x1118], R6 ;  /* 0x0011180601007387 */ /* 0x0001e60000100a00 */
[----:B0-----:R-:W3:Y:S01]  /*acdd0*/  LDL.LU.64 R6, [R1+0x7f50] ;  /* 0x007f500001067983 */ /* 0x001ee20000300a00 */
[----:B------:R-:W4:Y:S01]  /*acde0*/  LDL.LU.64 R4, [R1+0x7f48] ;  /* 0x007f480001047983 */ /* 0x000f220000300a00 */
[C---:B--2---:R-:W-:Y:S02]  /*acdf0*/  HMMA.16816.F32.BF16 R8, R16.reuse, R24, R12 ;  /* 0x000000181008723c */ /* 0x044fe4000004180c */
[----:B------:R-:W2:Y:S01]  /*ace00*/  LDL.LU.64 R24, [R1+0x630] ;  /* 0x0006300001187983 */ /* 0x000ea20000300a00 */
[----:B------:R-:W-:Y:S02]  /*ace10*/  STL.64 [R1+0x1120], R20 ;  /* 0x0011201401007387 */ /* 0x000fe40000100a00 */
[----:B------:R-:W-:Y:S02]  /*ace20*/  STL.64 [R1+0x1128], R22 ;  /* 0x0011281601007387 */ /* 0x000fe40000100a00 */
[----:B------:R-:W2:Y:S11]  /*ace30*/  LDL.LU.64 R26, [R1+0x638] ;  /* 0x00063800011a7983 */ /* 0x000eb60000300a00 */
[----:B------:R-:W-:Y:S05]  /*ace40*/  @!UPT UIADD3 URZ, URZ, URZ, URZ ;  /* 0x0000003f3f3ff290 */ /* 0x000fea000fffe03f */
[----:B------:R-:W-:Y:S01]  /*ace50*/  STL.64 [R1+0x1130], R8 ;  /* 0x0011300801007387 */ /* 0x000fe20000100a00 */
[----:B------:R-:W-:Y:S03]  /*ace60*/  STL.64 [R1+0x1138], R10 ;  /* 0x0011380a01007387 */ /* 0x000fe60000100a00 */
[----:B--2---:R-:W-:Y:S01]  /*ace70*/  STL.64 [R1+0x7f40], R26 ;  /* 0x007f401a01007387 */ /* 0x004fe20000100a00 */
[----:B------:R0:W-:Y:S03]  /*ace80*/  STL.64 [R1+0x7f38], R24 ;  /* 0x007f381801007387 */ /* 0x0001e60000100a00 */
[----:B0-----:R-:W4:Y:S01]  /*ace90*/  LDL.LU R24, [R1+0x1140] ;  /* 0x0011400001187983 */ /* 0x001f220000300800 */
[----:B------:R-:W4:Y:S02]  /*acea0*/  LDL.LU R25, [R1+0x1144] ;  /* 0x0011440001197983 */ /* 0x000f240000300800 */
[----:B------:R-:W4:Y:S02]  /*aceb0*/  LDL.LU R26, [R1+0x1148] ;  /* 0x00114800011a7983 */ /* 0x000f240000300800 */
[----:B------:R-:W4:Y:S01]  /*acec0*/  LDL.LU R27, [R1+0x114c] ;  /* 0x00114c00011b7983 */ /* 0x000f220000300800 */
[----:B------:R-:W2:Y:S04]  /*aced0*/  LDL.64 R12, [R1+0x170] ;  /* 0x00017000010c7983 */ /* 0x000ea80000100a00 */
[----:B--2---:R0:W-:Y:S01]  /*acee0*/  STL.64 [R1+0x7f10], R12 ;  /* 0x007f100c01007387 */ /* 0x0041e20000100a00 */
[----:B------:R-:W2:Y:S02]  /*acef0*/  LDL.LU R8, [R1+0x1760] ;  /* 0x0017600001087983 */ /* 0x000ea40000300800 */
[----:B------:R-:W2:Y:S02]  /*acf00*/  LDL.LU R9, [R1+0x1764] ;  /* 0x0017640001097983 */ /* 0x000ea40000300800 */
[----:B------:R-:W2:Y:S01]  /*acf10*/  LDL.LU R10, [R1+0x1768] ;  /* 0x00176800010a7983 */ /* 0x000ea20000300800 */
[----:B------:R-:W2:Y:S04]  /*acf20*/  LDL.LU R11, [R1+0x176c] ;  /* 0x00176c00010b7983 */ /* 0x000ea80000300800 */
        /* <DEDUP_REMOVED lines=23> */
[----:B----4-:R-:W-:Y:S03]  /*ad0a0*/  HMMA.16816.F32.BF16 R16, R16, R4, R24 ;  /* 0x000000041010723c */ /* 0x010fe60000041818 */
[----:B--2---:R0:W-:Y:S04]  /*ad0b0*/  STL.64 [R1+0x7ed0], R20 ;  /* 0x007ed01401007387 */ /* 0x0041e80000100a00 */
[----:B0-----:R-:W2:Y:S04]  /*ad0c0*/  LDL.64 R20, [R1+0x140] ;  /* 0x0001400001147983 */ /* 0x001ea80000100a00 */
[----:B--2---:R0:W-:Y:S04]  /*ad0d0*/  STL.64 [R1+0x7ed8], R20 ;  /* 0x007ed81401007387 */ /* 0x0041e80000100a00 */
[----:B0-----:R-:W2:Y:S01]  /*ad0e0*/  LDL.64 R20, [R1+0x150] ;  /* 0x0001500001147983 */ /* 0x001ea20000100a00 */
[----:B------:R-:W4:Y:S02]  /*ad0f0*/  LDL.LU.64 R26, [R1+0x7f40] ;  /* 0x007f4000011a7983 */ /* 0x000f240000300a00 */
[----:B------:R-:W4:Y:S05]  /*ad100*/  LDL.LU.64 R24, [R1+0x7f38] ;  /* 0x007f380001187983 */ /* 0x000f2a0000300a00 */
[----:B------:R0:W-:Y:S01]  /*ad110*/  STL.64 [R1+0x290], R16 ;  /* 0x0002901001007387 */ /* 0x0001e20000100a00 */
[----:B------:R-:W-:Y:S04]  /*ad120*/  STL.64 [R1+0x298], R18 ;  /* 0x0002981201007387 */ /* 0x000fe80000100a00 */
[----:B0-----:R-:W4:Y:S01]  /*ad130*/  LDL.LU.64 R16, [R1+0x7f30] ;  /* 0x007f300001107983 */ /* 0x001f220000300a00 */
[----:B---3--:R-:W-:Y:S02]  /*ad140*/  STL.64 [R1+0x7e48], R6 ;  /* 0x007e480601007387 */ /* 0x008fe40000100a00 */
        /* <DEDUP_REMOVED lines=14> */
[----:B------:R-:W-:Y:S02]  /*ad230*/  IMAD.MOV.U32 R2, RZ, RZ, R26 ;  /* 0x000000ffff027224 */ /* 0x000fe400078e001a */
[----:B------:R-:W-:Y:S01]  /*ad240*/  IMAD.MOV.U32 R0, RZ, RZ, R27 ;  /* 0x000000ffff007224 */ /* 0x000fe200078e001b */
[----:B------:R0:W-:Y:S03]  /*ad250*/  STL.64 [R1+0x7e28], R16 ;  /* 0x007e281001007387 */ /* 0x0001e60000100a00 */
[----:B------:R-:W-:-:S02]  /*ad260*/  IMAD.MOV.U32 R19, RZ, RZ, R0 ;  /* 0x000000ffff137224 */ /* 0x000fc400078e0000 */
[----:B0-----:R-:W-:Y:S02]  /*ad270*/  IMAD.MOV.U32 R16, RZ, RZ, R18 ;  /* 0x000000ffff107224 */ /* 0x001fe400078e0012 */
[----:B------:R-:W-:Y:S02]  /*ad280*/  IMAD.MOV.U32 R17, RZ, RZ, R3 ;  /* 0x000000ffff117224 */ /* 0x000fe400078e0003 */
[----:B------:R-:W-:-:S07]  /*ad290*/  IMAD.MOV.U32 R18, RZ, RZ, R2 ;  /* 0x000000ffff127224 */ /* 0x000fce00078e0002 */
[C---:B----4-:R-:W-:Y:S11]  /*ad2a0*/  HMMA.16816.F32.BF16 R12, R16.reuse, R24, R12 ;  /* 0x00000018100c723c */ /* 0x050ff6000004180c */
[----:B------:R-:W-:Y:S11]  /*ad2b0*/  @!UPT UIADD3 URZ, URZ, URZ, URZ ;  /* 0x0000003f3f3ff290 */ /* 0x000ff6000fffe03f */
[----:B------:R-:W-:Y:S01]  /*ad2c0*/  @!UPT UIADD3 URZ, URZ, URZ, URZ ;  /* 0x0000003f3f3ff290 */ /* 0x000fe2000fffe03f */
[----:B------:R0:W-:Y:S01]  /*ad2d0*/  STL.64 [R1+0x1160], R12 ;  /* 0x0011600c01007387 */ /* 0x0001e20000100a00 */
[----:B------:R-:W-:Y:S03]  /*ad2e0*/  STL.64 [R1+0x1168], R14 ;  /* 0x0011680e01007387 */ /* 0x000fe60000100a00 */
[----:B0-----:R-:W4:Y:S01]  /*ad2f0*/  LDL.LU.64 R12, [R1+0x7f10] ;  /* 0x007f1000010c7983 */ /* 0x001f220000300a00 */
[----:B------:R0:W-:Y:S03]  /*ad300*/  STL.64 [R1+0x7e20], R24 ;  /* 0x007e201801007387 */ /* 0x0001e60000100a00 */
[----:B0-----:R-:W2:Y:S01]  /*ad310*/  LDL.64 R24, [R1+0x130] ;  /* 0x0001300001187983 */ /* 0x001ea20000100a00 */
        /* <DEDUP_REMOVED lines=9> */
[----:B------:R-:W-:Y:S01]  /*ad3b0*/  STL [R1+0x7dfc], R0 ;  /* 0x007dfc0001007387 */ /* 0x000fe20000100800 */
[----:B------:R-:W-:Y:S01]  /*ad3c0*/  STL [R1+0x7df8], R2 ;  /* 0x007df80201007387 */ /* 0x000fe20000100800 */
[C---:B----4-:R-:W-:Y:S11]  /*ad3d0*/  HMMA.16816.F32.BF16 R8, R16.reuse, R12, R8 ;  /* 0x0000000c1008723c */ /* 0x050ff60000041808 */
[----:B------:R-:W-:Y:S11]  /*ad3e0*/  @!UPT UIADD3 URZ, URZ, URZ, URZ ;  /* 0x0000003f3f3ff290 */ /* 0x000ff6000fffe03f */
[----:B------:R-:W-:Y:S01]  /*ad3f0*/  @!UPT UIADD3 URZ, URZ, URZ, URZ ;  /* 0x0000003f3f3ff290 */ /* 0x000fe2000fffe03f */
[----:B------:R-:W-:Y:S01]  /*ad400*/  STL.64 [R1+0x1190], R8 ;  /* 0x0011900801007387 */ /* 0x000fe20000100a00 */
[----:B------:R0:W-:Y:S03]  /*ad410*/  STL.64 [R1+0x1198], R10 ;  /* 0x0011980a01007387 */ /* 0x0001e60000100a00 */
[----:B0-----:R-:W4:Y:S01]  /*ad420*/  LDL.LU.64 R10, [R1+0x7ef0] ;  /* 0x007ef000010a7983 */ /* 0x001f220000300a00 */
[----:B------:R-:W4:Y:S02]  /*ad430*/  LDL.LU.64 R8, [R1+0x7ee8] ;  /* 0x007ee80001087983 */ /* 0x000f240000300a00 */
[----:B------:R0:W-:Y:S02]  /*ad440*/  STL.64 [R1+0x7de0], R12 ;  /* 0x007de00c01007387 */ /* 0x0001e40000100a00 */
[----:B--2---:R-:W-:Y:S01]  /*ad450*/  IMAD.MOV.U32 R3, RZ, RZ, R21 ;  /* 0x000000ffff037224 */ /* 0x004fe200078e0015 */
        /* <DEDUP_REMOVED lines=11> */
[----:B------:R-:W2:Y:S03]  /*ad510*/  LDL.LU.64 R20, [R1+0x7ed8] ;  /* 0x007ed80001147983 */ /* 0x000ea60000300a00 */
[----:B------:R-:W-:Y:S01]  /*ad520*/  STL [R1+0x7e00], R10 ;  /* 0x007e000a01007387 */ /* 0x000fe20000100800 */
[C---:B--2---:R-:W-:Y:S01]  /*ad530*/  HMMA.16816.F32.BF16 R12, R16.reuse, R20, R12 ;  /* 0x00000014100c723c */ /* 0x044fe2000004180c */
[----:B------:R-:W-:Y:S11]  /*ad540*/  IMAD.MOV.U32 R11, RZ, RZ, R21 ;  /* 0x000000ffff0b7224 */ /* 0x000ff600078e0015 */
[----:B------:R-:W-:Y:S11]  /*ad550*/  @!UPT UIADD3 URZ, URZ, URZ, URZ ;  /* 0x0000003f3f3ff290 */ /* 0x000ff6000fffe03f */
[----:B------:R0:W-:Y:S01]  /*ad560*/  STL.64 [R1+0x11b0], R12 ;  /* 0x0011b00c01007387 */ /* 0x0001e20000100a00 */
[----:B------:R-:W-:Y:S02]  /*ad570*/  STL.64 [R1+0x11b8], R14 ;  /* 0x0011b80e01007387 */ /* 0x000fe40000100a00 */
[----:B0-----:R-:W-:Y:S02]  /*ad580*/  IMAD.MOV.U32 R12, RZ, RZ, R20 ;  /* 0x000000ffff0c7224 */ /* 0x001fe400078e0014 */
[----:B------:R-:W3:Y:S01]  /*ad590*/  LDL.LU.64 R20, [R1+0x7ed0] ;  /* 0x007ed00001147983 */ /* 0x000ee20000300a00 */
[----:B------:R-:W-:Y:S02]  /*ad5a0*/  STL [R1+0x7eb8], R11 ;  /* 0x007eb80b01007387 */ /* 0x000fe40000100800 */
[----:B----4-:R0:W-:Y:S02]  /*ad5b0*/  STL.64 [R1+0x7eb0], R8 ;  /* 0x007eb00801007387 */ /* 0x0101e40000100a00 */
[----:B0-----:R-:W2:Y:S01]  /*ad5c0*/  LDL.LU R8, [R1+0x1780] ;  /* 0x0017800001087983 */ /* 0x001ea20000300800 */
[----:B------:R-:W2:Y:S02]  /*ad5d0*/  LDL.LU R9, [R1+0x1784] ;  /* 0x0017840001097983 */ /* 0x000ea40000300800 */
[----:B------:R-:W2:Y:S02]  /*ad5e0*/  LDL.LU R10, [R1+0x1788] ;  /* 0x00178800010a7983 */ /* 0x000ea40000300800 */
[----:B------:R-:W2:Y:S01]  /*ad5f0*/  LDL.LU R11, [R1+0x178c] ;  /* 0x00178c00010b7983 */ /* 0x000ea20000300800 */
[C---:B---3--:R-:W-:Y:S08]  /*ad600*/  HMMA.16816.F32.BF16 R4, R16.reuse, R20, R4 ;  /* 0x000000141004723c */ /* 0x048ff00000041804 */
[----:B--2---:R-:W-:Y:S11]  /*ad610*/  HMMA.16816.F32.BF16 R8, R16, R24, R8 ;  /* 0x000000181008723c */ /* 0x004ff60000041808 */
[----:B------:R-:W-:Y:S11]  /*ad620*/  @!UPT UIADD3 URZ, URZ, URZ, URZ ;  /* 0x0000003f3f3ff290 */ /* 0x000ff6000fffe03f */
[----:B------:R-:W-:Y:S01]  /*ad630*/  @!UPT UIADD3 URZ, URZ, URZ, URZ ;  /* 0x0000003f3f3ff290 */ /* 0x000fe2000fffe03f */
[----:B------:R-:W-:Y:S01]  /*ad640*/  STL.64 [R1+0x11c0], R8 ;  /* 0x0011c00801007387 */ /* 0x000fe20000100a00 */
[----:B------:R-:W-:Y:S02]  /*ad650*/  STL.64 [R1+0x11c8], R10 ;  /* 0x0011c80a01007387 */ /* 0x000fe40000100a00 */
[----:B------:R0:W-:Y:S02]  /*ad660*/  STL.64 [R1+0x11d0], R4 ;  /* 0x0011d00401007387 */ /* 0x0001e40000100a00 */
[----:B------:R-:W-:Y:S01]  /*ad670*/  STL.64 [R1+0x11d8], R6 ;  /* 0x0011d80601007387 */ /* 0x000fe20000100a00 */
[----:B0-----:R-:W2:Y:S01]  /*ad680*/  LDL.64 R4, [R1+0xb0] ;  /* 0x0000b00001047983 */ /* 0x001ea20000100a00 */
[----:B------:R-:W-:Y:S02]  /*ad690*/  IMAD.MOV.U32 R14, RZ, RZ, R24 ;  /* 0x000000ffff0e7224 */ /* 0x000fe400078e0018 */
[----:B------:R-:W-:Y:S02]  /*ad6a0*/  IMAD.MOV.U32 R13, RZ, RZ, R25 ;  /* 0x000000ffff0d7224 */ /* 0x000fe400078e0019 */
[----:B------:R-:W-:-:S02]  /*ad6b0*/  IMAD.MOV.U32 R28, RZ, RZ, R20 ;  /* 0x000000ffff1c7224 */ /* 0x000fc400078e0014 */
[----:B------:R-:W-:Y:S01]  /*ad6c0*/  IMAD.MOV.U32 R15, RZ, RZ, R21 ;  /* 0x000000ffff0f7224 */ /* 0x000fe200078e0015 */
[----:B--2---:R0:W-:Y:S01]  /*ad6d0*/  STL.64 [R1+0x7e60], R4 ;  /* 0x007e600401007387 */ /* 0x0041e20000100a00 */
[----:B------:R-:W2:Y:S02]  /*ad6e0*/  LDL.LU R24, [R1+0x1830] ;  /* 0x0018300001187983 */ /* 0x000ea40000300800 */
[----:B------:R-:W2:Y:S02]  /*ad6f0*/  LDL.LU R25, [R1+0x1834] ;  /* 0x0018340001197983 */ /* 0x000ea40000300800 */
[----:B------:R-:W3:Y:S01]  /*ad700*/  LDL.LU R26, [R1+0x1838] ;  /* 0x00183800011a7983 */ /* 0x000ee20000300800 */
[----:B------:R-:W3:Y:S01]  /*ad710*/  LDL.LU R27, [R1+0x183c] ;  /* 0x00183c00011b7983 */ /* 0x000ee20000300800 */
[----:B------:R-:W4:Y:S03]  /*ad720*/  LDL.64 R20, [R1+0xf0] ;  /* 0x0000f00001147983 */ /* 0x000f260000100a00 */
[----:B----4-:R-:W-:Y:S01]  /*ad730*/  STL.64 [R1+0x7ea8], R20 ;  /* 0x007ea81401007387 */ /* 0x010fe20000100a00 */
[----:B0-----:R-:W4:Y:S03]  /*ad740*/  LDL.64 R4, [R1+0xc0] ;  /* 0x0000c00001047983 */ /* 0x001f260000100a00 */
[----:B----4-:R0:W-:Y:S04]  /*ad750*/  STL.64 [R1+0x7e78], R4 ;  /* 0x007e780401007387 */ /* 0x0101e80000100a00 */
[----:B0-----:R-:W4:Y:S04]  /*ad760*/  LDL.64 R4, [R1+0xd0] ;  /* 0x0000d00001047983 */ /* 0x001f280000100a00 */
[----:B----4-:R0:W-:Y:S04]  /*ad770*/  STL.64 [R1+0x7e80], R4 ;  /* 0x007e800401007387 */ /* 0x0101e80000100a00 */
[----:B0-----:R-:W4:Y:S01]  /*ad780*/  LDL.LU R4, [R1+0x17d0] ;  /* 0x0017d00001047983 */ /* 0x001f220000300800 */
[----:B------:R-:W4:Y:S02]  /*ad790*/  LDL.LU R5, [R1+0x17d4] ;  /* 0x0017d40001057983 */ /* 0x000f240000300800 */
[----:B------:R-:W2:Y:S02]  /*ad7a0*/  LDL.LU R6, [R1+0x17d8] ;  /* 0x0017d80001067983 */ /* 0x000ea40000300800 */
[----:B------:R-:W2:Y:S01]  /*ad7b0*/  LDL.LU R7, [R1+0x17dc] ;  /* 0x0017dc0001077983 */ /* 0x000ea20000300800 */
[----:B------:R-:W2:Y:S01]  /*ad7c0*/  LDL.64 R8, [R1+0x110] ;  /* 0x0001100001087983 */ /* 0x000ea20000100a00 */
        /* <DEDUP_REMOVED lines=29> */
[----:B------:R-:W-:-:S02]  /*ad9a0*/  IMAD.MOV.U32 R2, RZ, RZ, R8 ;  /* 0x000000ffff027224 */ /* 0x000fc400078e0008 */
[----:B------:R-:W-:Y:S01]  /*ad9b0*/  IMAD.MOV.U32 R29, RZ, RZ, R9 ;  /* 0x000000ffff1d7224 */ /* 0x000fe200078e0009 */
[----:B---3--:R-:W-:Y:S01]  /*ad9c0*/  STL.64 [R1+0x7e70], R26 ;  /* 0x007e701a01007387 */ /* 0x008fe20000100a00 */
        /* <DEDUP_REMOVED lines=8> */
[----:B------:R-:W2:Y:S04]  /*ada50*/  LDL.LU.64 R14, [R1+0x4e8] ;  /* 0x0004e800010e7983 */ /* 0x000ea80000300a00 */
[----:B------:R-:W-:Y:S02]  /*ada60*/  STL.64 [R1+0x11e0], R20 ;  /* 0x0011e01401007387 */ /* 0x000fe40000100a00 */
[----:B------:R0:W-:Y:S02]  /*ada70*/  STL.64 [R1+0x11e8], R22 ;  /* 0x0011e81601007387 */ /* 0x0001e40000100a00 */
[----:B0-----:R-:W2:Y:S01]  /*ada80*/  LDL.LU.64 R22, [R1+0x7ec8] ;  /* 0x007ec80001167983 */ /* 0x001ea20000300a00 */
[----:B------:R-:W2:Y:S02]  /*ada90*/  LDL.LU.64 R20, [R1+0x7ec0] ;  /* 0x007ec00001147983 */ /* 0x000ea40000300a00 */
[----:B------:R-:W2:Y:S02]  /*adaa0*/  LDL.LU R11, [R1+0x7eb8] ;  /* 0x007eb800010b7983 */ /* 0x000ea40000300800 */
[----:B------:R-:W2:Y:S02]  /*adab0*/  LDL.LU.64 R8, [R1+0x7eb0] ;  /* 0x007eb00001087983 */ /* 0x000ea40000300a00 */
[C---:B--2---:R-:W-:Y:S11]  /*adac0*/  HMMA.16816.F32.BF16 R20, R16.reuse, R8, R20 ;  /* 0x000000081014723c */ /* 0x044ff60000041814 */
        /* <DEDUP_REMOVED lines=16> */
[C---:B--2---:R-:W-:Y:S11]  /*adbd0*/  HMMA.16816.F32.BF16 R4, R16.reuse, R20, R4 ;  /* 0x000000141004723c */ /* 0x044ff60000041804 */
[----:B------:R-:W-:Y:S11]  /*adbe0*/  @!UPT UIADD3 URZ, URZ, URZ, URZ ;  /* 0x0000003f3f3ff290 */ /* 0x000ff6000fffe03f */
[----:B------:R-:W-:Y:S01]  /*adbf0*/  @!UPT UIADD3 URZ, URZ, URZ, URZ ;  /* 0x0000003f3f3ff290 */ /* 0x000fe2000fffe03f */
[----:B------:R0:W-:Y:S01]  /*adc00*/  STL.64 [R1+0x1230], R4 ;  /* 0x0012300401007387 */ /* 0x0001e20000100a00 */
[----:B------:R-:W-:Y:S03]  /*adc10*/  STL.64 [R1+0x1238], R6 ;  /* 0x0012380601007387 */ /* 0x000fe60000100a00 */
[----:B0-----:R-:W2:Y:S01]  /*adc20*/  LDL.LU.64 R4, [R1+0x7e80] ;  /* 0x007e800001047983 */ /* 0x001ea20000300a00 */
[----:B----4-:R-:W-:Y:S02]  /*adc30*/  STL.64 [R1+0x7d40], R22 ;  /* 0x007d401601007387 */ /* 0x010fe40000100a00 */
[----:B------:R0:W-:Y:S02]  /*adc40*/  STL.64 [R1+0x7d38], R20 ;  /* 0x007d381401007387 */ /* 0x0001e40000100a00 */
[----:B0-----:R-:W2:Y:S01]  /*adc50*/  LDL.LU R20, [R1+0x17e0] ;  /* 0x0017e00001147983 */ /* 0x001ea20000300800 */
[----:B------:R-:W2:Y:S02]  /*adc60*/  LDL.LU R21, [R1+0x17e4] ;  /* 0x0017e40001157983 */ /* 0x000ea40000300800 */
[----:B------:R-:W2:Y:S02]  /*adc70*/  LDL.LU R22, [R1+0x17e8] ;  /* 0x0017e80001167983 */ /* 0x000ea40000300800 */
        /* <DEDUP_REMOVED lines=29> */
[----:B------:R-:W3:Y:S01]  /*ade50*/  LDL.LU.64 R26, [R1+0x7e38] ;  /* 0x007e3800011a7983 */ /* 0x000ee20000300a00 */
[----:B------:R-:W3:Y:S11]  /*ade60*/  LDL.LU.64 R24, [R1+0x7e30] ;  /* 0x007e300001187983 */ /* 0x000ef60000300a00 */
[----:B------:R-:W-:Y:S10]  /*ade70*/  @!UPT UIADD3 URZ, URZ, URZ, URZ ;  /* 0x0000003f3f3ff290 */ /* 0x000ff4000fffe03f */
[----:B------:R0:W-:Y:S01]  /*ade80*/  STL.64 [R1+0x1270], R16 ;  /* 0x0012701001007387 */ /* 0x0001e20000100a00 */
[----:B------:R-:W-:Y:S03]  /*ade90*/  STL.64 [R1+0x1278], R18 ;  /* 0x0012781201007387 */ /* 0x000fe60000100a00 */
[----:B0-----:R-:W3:Y:S01]  /*adea0*/  LDL.LU.64 R16, [R1+0x7e28] ;  /* 0x007e280001107983 */ /* 0x001ee20000300a00 */
[----:B----4-:R-:W-:Y:S02]  /*adeb0*/  STL.64 [R1+0x7ce8], R6 ;  /* 0x007ce80601007387 */ /* 0x010fe40000100a00 */
[----:B------:R0:W-:Y:S02]  /*adec0*/  STL.64 [R1+0x7ce0], R4 ;  /* 0x007ce00401007387 */ /* 0x0001e40000100a00 */
[----:B0-----:R-:W2:Y:S01]  /*aded0*/  LDL.LU R4, [R1+0x1850] ;  /* 0x0018500001047983 */ /* 0x001ea20000300800 */
[----:B------:R-:W2:Y:S02]  /*adee0*/  LDL.LU R5, [R1+0x1854] ;  /* 0x0018540001057983 */ /* 0x000ea40000300800 */
[----:B------:R-:W2:Y:S02]  /*adef0*/  LDL.LU R6, [R1+0x1858] ;  /* 0x0018580001067983 */ /* 0x000ea40000300800 */
[----:B------:R-:W2:Y:S02]  /*adf00*/  LDL.LU R7, [R1+0x185c] ;  /* 0x00185c0001077983 */ /* 0x000ea40000300800 */
[----:B------:R-:W-:-:S02]  /*adf10*/  IMAD.MOV.U32 R18, RZ, RZ, R14 ;  /* 0x000000ffff127224 */ /* 0x000fc400078e000e */
[----:B------:R-:W-:Y:S01]  /*adf20*/  IMAD.MOV.U32 R19, RZ, RZ, R15 ;  /* 0x000000ffff137224 */ /* 0x000fe200078e000f */
[----:B---3--:R-:W-:Y:S11]  /*adf30*/  HMMA.16816.F32.BF16 R24, R12, R16, R24 ;  /* 0x000000100c18723c */ /* 0x008ff60000041818 */
        /* <DEDUP_REMOVED lines=8> */
[----:B------:R-:W4:Y:S01]  /*adfc0*/  LDL.LU.64 R12, [R1+0x7e10] ;  /* 0x007e1000010c7983 */ /* 0x000f220000300a00 */
[----:B------:R0:W-:Y:S02]  /*adfd0*/  STL.64 [R1+0x7cc8], R16 ;  /* 0x007cc81001007387 */ /* 0x0001e40000100a00 */
[----:B0-----:R-:W-:-:S02]  /*adfe0*/  IMAD.MOV.U32 R16, RZ, RZ, R27 ;  /* 0x000000ffff107224 */ /* 0x001fc400078e001b */
[----:B------:R-:W-:Y:S01]  /*adff0*/  IMAD.MOV.U32 R17, RZ, RZ, R26 ;  /* 0x000000ffff117224 */ /* 0x000fe200078e001a */
[----:B------:R-:W3:Y:S01]  /*ae000*/  LDL.LU R27, [R1+0x7e08] ;  /* 0x007e0800011b7983 */ /* 0x000ee20000300800 */
[----:B------:R-:W3:Y:S05]  /*ae010*/  LDL.LU R26, [R1+0x7e04] ;  /* 0x007e0400011a7983 */ /* 0x000eea0000300800 */
        /* <DEDUP_REMOVED lines=10> */
[----:B---3--:R-:W-:Y:S02]  /*ae0c0*/  STL.64 [R1+0x7cd8], R26 ;  /* 0x007cd81a01007387 */ /* 0x008fe40000100a00 */
[----:B------:R0:W-:Y:S02]  /*ae0d0*/  STL.64 [R1+0x7cd0], R24 ;  /* 0x007cd01801007387 */ /* 0x0001e40000100a00 */
[----:B0-----:R-:W3:Y:S01]  /*ae0e0*/  LDL.LU R24, [R1+0x1ba0] ;  /* 0x001ba00001187983 */ /* 0x001ee20000300800 */
[----:B------:R-:W3:Y:S02]  /*ae0f0*/  LDL.LU R25, [R1+0x1ba4] ;  /* 0x001ba40001197983 */ /* 0x000ee40000300800 */
[----:B------:R-:W2:Y:S02]  /*ae100*/  LDL.LU R26, [R1+0x1ba8] ;  /* 0x001ba800011a7983 */ /* 0x000ea40000300800 */
[----:B------:R-:W2:Y:S02]  /*ae110*/  LDL.LU R27, [R1+0x1bac] ;  /* 0x001bac00011b7983 */ /* 0x000ea40000300800 */
[----:B------:R-:W-:-:S02]  /*ae120*/  IMAD.MOV.U32 R4, RZ, RZ, R23 ;  /* 0x000000ffff047224 */ /* 0x000fc400078e0017 */
[----:B------:R-:W-:-:S05]  /*ae130*/  IMAD.MOV.U32 R5, RZ, RZ, R22 ;  /* 0x000000ffff057224 */ /* 0x000fca00078e0016 */
[----:B------:R0:W-:Y:S02]  /*ae140*/  STL.64 [R1+0x7d18], R4 ;  /* 0x007d180401007387 */ /* 0x0001e40000100a00 */
[----:B0-----:R-:W-:Y:S02]  /*ae150*/  IMAD.MOV.U32 R4, RZ, RZ, R21 ;  /* 0x000000ffff047224 */ /* 0x001fe400078e0015 */
[----:B------:R-:W-:Y:S02]  /*ae160*/  IMAD.MOV.U32 R5, RZ, RZ, R20 ;  /* 0x000000ffff057224 */ /* 0x000fe400078e0014 */
[----:B------:R-:W-:Y:S02]  /*ae170*/  IMAD.MOV.U32 R20, RZ, RZ, R9 ;  /* 0x000000ffff147224 */ /* 0x000fe400078e0009 */
[----:B------:R-:W-:Y:S02]  /*ae180*/  IMAD.MOV.U32 R21, RZ, RZ, R8 ;  /* 0x000000ffff157224 */ /* 0x000fe400078e0008 */
        /* <DEDUP_REMOVED lines=14> */
[----:B------:R-:W2:Y:S01]  /*ae270*/  LDL.LU R2, [R1+0x7df8] ;  /* 0x007df80001027983 */ /* 0x000ea20000300800 */
[----:B------:R0:W-:Y:S02]  /*ae280*/  STL.64 [R1+0x7d78], R8 ;  /* 0x007d780801007387 */ /* 0x0001e40000100a00 */
[----:B------:R-:W2:Y:S02]  /*ae290*/  LDL.LU R20, [R1+0x1950] ;  /* 0x0019500001147983 */ /* 0x000ea40000300800 */
[----:B------:R-:W2:Y:S01]  /*ae2a0*/  LDL.LU R21, [R1+0x1954] ;  /* 0x0019540001157983 */ /* 0x000ea20000300800 */
[----:B------:R-:W2:Y:S01]  /*ae2b0*/  LDL.LU R22, [R1+0x1958] ;  /* 0x0019580001167983 */ /* 0x000ea20000300800 */
[----:B------:R-:W2:Y:S02]  /*ae2c0*/  LDL.LU R23, [R1+0x195c] ;  /* 0x00195c0001177983 */ /* 0x000ea40000300800 */
        /* <DEDUP_REMOVED lines=10> */
[----:B----4-:R-:W-:-:S05]  /*ae370*/  IMAD.MOV.U32 R9, RZ, RZ, R13 ;  /* 0x000000ffff097224 */ /* 0x010fca00078e000d */
[----:B------:R-:W-:Y:S04]  /*ae380*/  STL.64 [R1+0x7da8], R8 ;  /* 0x007da80801007387 */ /* 0x000fe80000100a00 */
[----:B--2---:R-:W-:Y:S01]  /*ae390*/  STL.64 [R1+0x7d88], R22 ;  /* 0x007d881601007387 */ /* 0x004fe20000100a00 */
[----:B------:R0:W-:Y:S03]  /*ae3a0*/  STL.64 [R1+0x7d80], R20 ;  /* 0x007d801401007387 */ /* 0x0001e60000100a00 */
[----:B0-----:R-:W2:Y:S01]  /*ae3b0*/  LDL.LU R20, [R1+0x1910] ;  /* 0x0019100001147983 */ /* 0x001ea20000300800 */
[----:B------:R-:W2:Y:S02]  /*ae3c0*/  LDL.LU R21, [R1+0x1914] ;  /* 0x0019140001157983 */ /* 0x000ea40000300800 */
[----:B------:R-:W4:Y:S02]  /*ae3d0*/  LDL.LU R22, [R1+0x1918] ;  /* 0x0019180001167983 */ /* 0x000f240000300800 */
[----:B------:R-:W4:Y:S02]  /*ae3e0*/  LDL.LU R23, [R1+0x191c] ;  /* 0x00191c0001177983 */ /* 0x000f240000300800 */
[----:B------:R-:W-:-:S02]  /*ae3f0*/  IMAD.MOV.U32 R8, RZ, RZ, R12 ;  /* 0x000000ffff087224 */ /* 0x000fc400078e000c */
[----:B------:R-:W-:-:S05]  /*ae400*/  IMAD.MOV.U32 R9, RZ, RZ, R11 ;  /* 0x000000ffff097224 */ /* 0x000fca00078e000b */
[----:B------:R0:W-:Y:S02]  /*ae410*/  STL.64 [R1+0x7dc0], R8 ;  /* 0x007dc00801007387 */ /* 0x0001e40000100a00 */
[----:B0-----:R-:W-:Y:S02]  /*ae420*/  IMAD.MOV.U32 R8, RZ, RZ, R10 ;  /* 0x000000ffff087224 */ /* 0x001fe400078e000a */
[----:B------:R-:W-:Y:S01]  /*ae430*/  IMAD.MOV.U32 R9, RZ, RZ, R3 ;  /* 0x000000ffff097224 */ /* 0x000fe200078e0003 */
[----:B----4-:R-:W-:Y:S01]  /*ae440*/  STL.64 [R1+0x7da0], R22 ;  /* 0x007da01601007387 */ /* 0x010fe20000100a00 */
[----:B--2---:R0:W-:Y:S03]  /*ae450*/  STL.64 [R1+0x7d98], R20 ;  /* 0x007d981401007387 */ /* 0x0041e60000100a00 */
        /* <DEDUP_REMOVED lines=16> */
[----:B------:R0:W-:Y:S03]  /*ae560*/  STL.64 [R1+0x7db0], R20 ;  /* 0x007db01401007387 */ /* 0x0001e60000100a00 */
        /* <DEDUP_REMOVED lines=87> */
[----:B0-----:R-:W4:Y:S01]  /*aeae0*/  LDL.LU.64 R20, [R1+0x7d58] ;  /* 0x007d580001147983 */ /* 0x001f220000300a00 */
[----:B------:R0:W-:Y:S02]  /*aeaf0*/  STL.64 [R1+0x7c98], R8 ;  /* 0x007c980801007387 */ /* 0x0001e40000100a00 */
[----:B------:R-:W3:Y:S01]  /*aeb00*/  LDL.64 R10, [R1+0x398] ;  /* 0x00039800010a7983 */ /* 0x000ee20000100a00 */
[----:B0-----:R-:W2:Y:S01]  /*aeb10*/  LDL.64 R8, [R1+0x390] ;  /* 0x0003900001087983 */ /* 0x001ea20000100a00 */
[C---:B----4-:R-:W-:Y:S03]  /*aeb20*/  HMMA.16816.F32.BF16 R20, R16.reuse, R20, R4 ;  /* 0x000000141014723c */ /* 0x050fe60000041804 */
[----:B------:R-:W4:Y:S01]  /*aeb30*/  LDL.LU.64 R6, [R1+0x7d50] ;  /* 0x007d500001067983 */ /* 0x000f220000300a00 */
[----:B------:R-:W4:Y:S11]  /*aeb40*/  LDL.LU.64 R4, [R1+0x7d48] ;  /* 0x007d480001047983 */ /* 0x000f360000300a00 */
[----:B------:R-:W-:Y:S08]  /*aeb50*/  @!UPT UIADD3 URZ, URZ, URZ, URZ ;  /* 0x0000003f3f3ff290 */ /* 0x000ff0000fffe03f */
        /* <DEDUP_REMOVED lines=47> */
[----:B------:R-:W-:Y:S02]  /*aee50*/  IMAD.MOV.U32 R3, RZ, RZ, R9 ;  /* 0x000000ffff037224 */ /* 0x000fe400078e0009 */
[----:B---3--:R-:W-:-:S02]  /*aee60*/  IMAD.MOV.U32 R2, RZ, RZ, R10 ;  /* 0x000000ffff027224 */ /* 0x008fc400078e000a */
[----:B------:R-:W-:Y:S01]  /*aee70*/  IMAD.MOV.U32 R0, RZ, RZ, R11 ;  /* 0x000000ffff007224 */ /* 0x000fe200078e000b */
[C---:B----4-:R-:W-:Y:S08]  /*aee80*/  HMMA.16816.F32.BF16 R4, R8.reuse, R24, R12 ;  /* 0x000000180804723c */ /* 0x050ff0000004180c */
[----:B------:R-:W-:Y:S01]  /*aee90*/  HMMA.16816.F32.BF16 R20, R8, R16, R20 ;  /* 0x000000100814723c */ /* 0x000fe20000041814 */
[----:B------:R-:W-:Y:S01]  /*aeea0*/  STL.64 [R1+0x7c60], R16 ;  /* 0x007c601001007387 */ /* 0x000fe20000100a00 */
[----:B------:R-:W-:Y:S11]  /*aeeb0*/  IMAD.MOV.U32 R14, RZ, RZ, R8 ;  /* 0x000000ffff0e7224 */ /* 0x000ff600078e0008 */
[----:B------:R-:W-:Y:S10]  /*aeec0*/  @!UPT UIADD3 URZ, URZ, URZ, URZ ;  /* 0x0000003f3f3ff290 */ /* 0x000ff4000fffe03f */
[----:B------:R0:W-:Y:S01]  /*aeed0*/  STL.64 [R1+0x1400], R20 ;  /* 0x0014001401007387 */ /* 0x0001e20000100a00 */
[----:B------:R1:W-:Y:S02]  /*aeee0*/  STL.64 [R1+0x1408], R22 ;  /* 0x0014081601007387 */ /* 0x0003e40000100a00 */
[----:B------:R-:W-:Y:S02]  /*aeef0*/  STL.64 [R1+0x1410], R4 ;  /* 0x0014100401007387 */ /* 0x000fe40000100a00 */
[----:B------:R-:W-:Y:S01]  /*aef00*/  STL.64 [R1+0x1418], R6 ;  /* 0x0014180601007387 */ /* 0x000fe20000100a00 */
[----:B0-----:R-:W2:Y:S01]  /*aef10*/  LDL.LU R20, [R1+0x1b00] ;  /* 0x001b000001147983 */ /* 0x001ea20000300800 */
[----:B------:R-:W2:Y:S02]  /*aef20*/  LDL.LU R21, [R1+0x1b04] ;  /* 0x001b040001157983 */ /* 0x000ea40000300800 */
[----:B-1----:R-:W3:Y:S02]  /*aef30*/  LDL.LU R22, [R1+0x1b08] ;  /* 0x001b080001167983 */ /* 0x002ee40000300800 */
        /* <DEDUP_REMOVED lines=8> */
[----:B------:R-:W2:Y:S02]  /*aefc0*/  LDL.LU R11, [R1+0x1b4c] ;  /* 0x001b4c00010b7983 */ /* 0x000ea40000300800 */
[----:B--2---:R-:W-:Y:S01]  /*aefd0*/  STL.64 [R1+0x7ca8], R10 ;  /* 0x007ca80a01007387 */ /* 0x004fe20000100a00 */
[----:B------:R0:W-:Y:S03]  /*aefe0*/  STL.64 [R1+0x7ca0], R8 ;  /* 0x007ca00801007387 */ /* 0x0001e60000100a00 */
[----:B0-----:R-:W2:Y:S04]  /*aeff0*/  LDL.64 R8, [R1+0x150] ;  /* 0x0001500001087983 */ /* 0x001ea80000100a00 */
[----:B--2---:R0:W-:Y:S04]  /*af000*/  STL.64 [R1+0x7cb8], R8 ;  /* 0x007cb80801007387 */ /* 0x0041e80000100a00 */
        /* <DEDUP_REMOVED lines=9> */
[----:B------:R-:W-:Y:S02]  /*af0a0*/  STL.64 [R1+0x7c70], R18 ;  /* 0x007c701201007387 */ /* 0x000fe40000100a00 */
[----:B----4-:R0:W-:Y:S02]  /*af0b0*/  STL.64 [R1+0x7c68], R16 ;  /* 0x007c681001007387 */ /* 0x0101e40000100a00 */
[----:B0-----:R-:W4:Y:S04]  /*af0c0*/  LDL.64 R16, [R1+0x130] ;  /* 0x0001300001107983 */ /* 0x001f280000100a00 */
[----:B----4-:R0:W-:Y:S04]  /*af0d0*/  STL.64 [R1+0x7c90], R16 ;  /* 0x007c901001007387 */ /* 0x0101e80000100a00 */
[----:B0-----:R-:W4:Y:S04]  /*af0e0*/  LDL.64 R16, [R1+0x140] ;  /* 0x0001400001107983 */ /* 0x001f280000100a00 */
[----:B----4-:R0:W-:Y:S04]  /*af0f0*/  STL.64 [R1+0x7cb0], R16 ;  /* 0x007cb01001007387 */ /* 0x0101e80000100a00 */
[----:B0-----:R-:W4:Y:S01]  /*af100*/  LDL.LU R16, [R1+0x1b50] ;  /* 0x001b500001107983 */ /* 0x001f220000300800 */
[----:B------:R-:W4:Y:S02]  /*af110*/  LDL.LU R17, [R1+0x1b54] ;  /* 0x001b540001117983 */ /* 0x000f240000300800 */
[----:B------:R-:W4:Y:S02]  /*af120*/  LDL.LU R18, [R1+0x1b58] ;  /* 0x001b580001127983 */ /* 0x000f240000300800 */
[----:B------:R-:W4:Y:S01]  /*af130*/  LDL.LU R19, [R1+0x1b5c] ;  /* 0x001b5c0001137983 */ /* 0x000f220000300800 */
[----:B---3--:R-:W-:Y:S01]  /*af140*/  STL.64 [R1+0x7c38], R22 ;  /* 0x007c381601007387 */ /* 0x008fe20000100a00 */
[----:B------:R0:W-:Y:S03]  /*af150*/  STL.64 [R1+0x7c30], R20 ;  /* 0x007c301401007387 */ /* 0x0001e60000100a00 */
[----:B0-----:R-:W3:Y:S04]  /*af160*/  LDL.64 R20, [R1+0x110] ;  /* 0x0001100001147983 */ /* 0x001ee80000100a00 */
[----:B---3--:R0:W-:Y:S04]  /*af170*/  STL.64 [R1+0x7c58], R20 ;  /* 0x007c581401007387 */ /* 0x0081e80000100a00 */
[----:B0-----:R-:W3:Y:S04]  /*af180*/  LDL.64 R20, [R1+0x120] ;  /* 0x0001200001147983 */ /* 0x001ee80000100a00 */
[----:B---3--:R-:W-:Y:S01]  /*af190*/  STL.64 [R1+0x7c78], R20 ;  /* 0x007c781401007387 */ /* 0x008fe20000100a00 */
[----:B------:R-:W-:Y:S02]  /*af1a0*/  STL.64 [R1+0x7bb0], R26 ;  /* 0x007bb01a01007387 */ /* 0x000fe40000100a00 */
[----:B------:R0:W-:Y:S02]  /*af1b0*/  STL.64 [R1+0x7ba8], R24 ;  /* 0x007ba81801007387 */ /* 0x0001e40000100a00 */
[----:B0-----:R-:W3:Y:S01]  /*af1c0*/  LDL.64 R24, [R1+0xf0] ;  /* 0x0000f00001187983 */ /* 0x001ee20000100a00 */
[----:B------:R-:W-:-:S02]  /*af1d0*/  IMAD.MOV.U32 R20, RZ, RZ, R14 ;  /* 0x000000ffff147224 */ /* 0x000fc400078e000e */
[----:B------:R-:W-:Y:S02]  /*af1e0*/  IMAD.MOV.U32 R21, RZ, RZ, R3 ;  /* 0x000000ffff157224 */ /* 0x000fe400078e0003 */
[----:B------:R-:W-:Y:S02]  /*af1f0*/  IMAD.MOV.U32 R22, RZ, RZ, R2 ;  /* 0x000000ffff167224 */ /* 0x000fe400078e0002 */
[----:B------:R-:W-:-:S07]  /*af200*/  IMAD.MOV.U32 R23, RZ, RZ, R0 ;  /* 0x000000ffff177224 */ /* 0x000fce00078e0000 */
[----:B--2---:R-:W-:Y:S01]  /*af210*/  HMMA.16816.F32.BF16 R4, R20, R12, R4 ;  /* 0x0000000c1404723c */ /* 0x004fe20000041804 */
[----:B---3--:R0:W-:Y:S04]  /*af220*/  STL.64 [R1+0x7c50], R24 ;  /* 0x007c501801007387 */ /* 0x0081e80000100a00 */
        /* <DEDUP_REMOVED lines=11> */
[----:B------:R-:W-:Y:S02]  /*af2e0*/  STL.64 [R1+0x1438], R6 ;  /* 0x0014380601007387 */ /* 0x000fe40000100a00 */
[----:B0-----:R-:W-:-:S02]  /*af2f0*/  IMAD.MOV.U32 R5, RZ, RZ, R12 ;  /* 0x000000ffff057224 */ /* 0x001fc400078e000c */
[----:B------:R-:W-:Y:S02]  /*af300*/  IMAD.MOV.U32 R4, RZ, RZ, R13 ;  /* 0x000000ffff047224 */ /* 0x000fe400078e000d */
[----:B------:R-:W3:Y:S02]  /*af310*/  LDL.LU.64 R12, [R1+0x7cc0] ;  /* 0x007cc000010c7983 */ /* 0x000ee40000300a00 */
[C---:B---3--:R-:W-:Y:S11]  /*af320*/  HMMA.16816.F32.BF16 R8, R20.reuse, R12, R8 ;  /* 0x0000000c1408723c */ /* 0x048ff60000041808 */
[----:B------:R-:W-:Y:S11]  /*af330*/  @!UPT UIADD3 URZ, URZ, URZ, URZ ;  /* 0x0000003f3f3ff290 */ /* 0x000ff6000fffe03f */
[----:B------:R-:W-:Y:S01]  /*af340*/  @!UPT UIADD3 URZ, URZ, URZ, URZ ;  /* 0x0000003f3f3ff290 */ /* 0x000fe2000fffe03f */
[----:B------:R0:W-:Y:S01]  /*af350*/  STL.64 [R1+0x1450], R8 ;  /* 0x0014500801007387 */ /* 0x0001e20000100a00 */
[----:B------:R-:W-:Y:S03]  /*af360*/  STL.64 [R1+0x1458], R10 ;  /* 0x0014580a01007387 */ /* 0x000fe60000100a00 */
[----:B0-----:R-:W4:Y:S02]  /*af370*/  LDL.LU.64 R8, [R1+0x7cb8] ;  /* 0x007cb80001087983 */ /* 0x001f240000300a00 */
[C---:B----4-:R-:W-:Y:S01]  /*af380*/  HMMA.16816.F32.BF16 R16, R20.reuse, R8, R16 ;  /* 0x000000081410723c */ /* 0x050fe20000041810 */
[----:B------:R-:W-:Y:S02]  /*af390*/  IMAD.MOV.U32 R2, RZ, RZ, R8 ;  /* 0x000000ffff027224 */ /* 0x000fe400078e0008 */
[----:B------:R-:W-:Y:S11]  /*af3a0*/  IMAD.MOV.U32 R0, RZ, RZ, R9 ;  /* 0x000000ffff007224 */ /* 0x000ff600078e0009 */
[----:B------:R-:W-:Y:S09]  /*af3b0*/  @!UPT UIADD3 URZ, URZ, URZ, URZ ;  /* 0x0000003f3f3ff290 */ /* 0x000ff2000fffe03f */
[----:B------:R0:W-:Y:S01]  /*af3c0*/  STL.64 [R1+0x1470], R16 ;  /* 0x0014701001007387 */ /* 0x0001e20000100a00 */
[----:B------:R-:W-:Y:S03]  /*af3d0*/  STL.64 [R1+0x1478], R18 ;  /* 0x0014781201007387 */ /* 0x000fe60000100a00 */
[----:B0-----:R-:W3:Y:S01]  /*af3e0*/  LDL.LU.64 R16, [R1+0x7cb0] ;  /* 0x007cb00001107983 */ /* 0x001ee20000300a00 */
[----:B------:R-:W3:Y:S02]  /*af3f0*/  LDL.LU.64 R10, [R1+0x7ca8] ;  /* 0x007ca800010a7983 */ /* 0x000ee40000300a00 */
[----:B------:R-:W3:Y:S02]  /*af400*/  LDL.LU.64 R8, [R1+0x7ca0] ;  /* 0x007ca00001087983 */ /* 0x000ee40000300a00 */
[C---:B---3--:R-:W-:Y:S01]  /*af410*/  HMMA.16816.F32.BF16 R8, R20.reuse, R16, R8 ;  /* 0x000000101408723c */ /* 0x048fe20000041808 */
[----:B------:R-:W-:Y:S11]  /*af420*/  IMAD.MOV.U32 R3, RZ, RZ, R17 ;  /* 0x000000ffff037224 */ /* 0x000ff600078e0011 */
[----:B------:R-:W-:Y:S11]  /*af430*/  @!UPT UIADD3 URZ, URZ, URZ, URZ ;  /* 0x0000003f3f3ff290 */ /* 0x000ff6000fffe03f */
[----:B------:R0:W-:Y:S01]  /*af440*/  STL.64 [R1+0x1490], R8 ;  /* 0x0014900801007387 */ /* 0x0001e20000100a00 */
[----:B------:R1:W-:Y:S03]  /*af450*/  STL.64 [R1+0x1498], R10 ;  /* 0x0014980a01007387 */ /* 0x0003e60000100a00 */
[----:B0-----:R-:W3:Y:S01]  /*af460*/  LDL.LU.64 R8, [R1+0x7c98] ;  /* 0x007c980001087983 */ /* 0x001ee20000300a00 */
[----:B-1----:R-:W-:Y:S02]  /*af470*/  IMAD.MOV.U32 R10, RZ, RZ, R16 ;  /* 0x000000ffff0a7224 */ /* 0x002fe400078e0010 */
[----:B------:R-:W2:Y:S02]  /*af480*/  LDL.LU.64 R16, [R1+0x7c90] ;  /* 0x007c900001107983 */ /* 0x000ea40000300a00 */
[----:B--2---:R-:W-:Y:S01]  /*af490*/  HMMA.16816.F32.BF16 R20, R20, R16, R24 ;  /* 0x000000101414723c */ /* 0x004fe20000041818 */
[----:B------:R-:W2:Y:S01]  /*af4a0*/  LDL.LU.64 R26, [R1+0x7c88] ;  /* 0x007c8800011a7983 */ /* 0x000ea20000300a00 */
[----:B------:R-:W2:Y:S02]  /*af4b0*/  LDL.LU.64 R24, [R1+0x7c80] ;  /* 0x007c800001187983 */ /* 0x000ea40000300a00 */
[----:B------:R-:W-:-:S02]  /*af4c0*/  IMAD.MOV.U32 R11, RZ, RZ, R17 ;  /* 0x000000ffff0b7224 */ /* 0x000fc400078e0011 */
[----:B------:R-:W-:Y:S11]  /*af4d0*/  IMAD.MOV.U32 R12, RZ, RZ, R16 ;  /* 0x000000ffff0c7224 */ /* 0x000ff600078e0010 */
[----:B------:R-:W-:Y:S06]  /*af4e0*/  @!UPT UIADD3 URZ, URZ, URZ, URZ ;  /* 0x0000003f3f3ff290 */ /* 0x000fec000fffe03f */
[----:B------:R0:W-:Y:S01]  /*af4f0*/  STL.64 [R1+0x14b0], R20 ;  /* 0x0014b01401007387 */ /* 0x0001e20000100a00 */
[----:B------:R-:W-:Y:S03]  /*af500*/  STL.64 [R1+0x14b8], R22 ;  /* 0x0014b81601007387 */ /* 0x000fe60000100a00 */
[----:B0-----:R-:W4:Y:S01]  /*af510*/  LDL.LU.64 R20, [R1+0x7c78] ;  /* 0x007c780001147983 */ /* 0x001f220000300a00 */
[----:B------:R-:W4:Y:S02]  /*af520*/  LDL.LU.64 R18, [R1+0x7c70] ;  /* 0x007c700001127983 */ /* 0x000f240000300a00 */
[----:B------:R-:W4:Y:S02]  /*af530*/  LDL.LU.64 R16, [R1+0x7c68] ;  /* 0x007c680001107983 */ /* 0x000f240000300a00 */
[----:B------:R-:W-:Y:S01]  /*af540*/  STL.64 [R1+0x7c48], R10 ;  /* 0x007c480a01007387 */ /* 0x000fe20000100a00 */
[----:B---3--:R0:W-:Y:S04]  /*af550*/  STL.64 [R1+0x7c40], R8 ;  /* 0x007c400801007387 */ /* 0x0081e80000100a00 */
[----:B0-----:R-:W4:Y:S01]  /*af560*/  LDL.LU.64 R8, [R1+0x390] ;  /* 0x0003900001087983 */ /* 0x001f220000300a00 */
[----:B------:R-:W4:Y:S02]  /*af570*/  LDL.LU.64 R10, [R1+0x398] ;  /* 0x00039800010a7983 */ /* 0x000f240000300a00 */
[----:B------:R-:W-:Y:S01]  /*af580*/  IMAD.MOV.U32 R14, RZ, RZ, R13 ;  /* 0x000000ffff0e7224 */ /* 0x000fe200078e000d */
[----:B----4-:R-:W-:Y:S01]  /*af590*/  HMMA.16816.F32.BF16 R16, R8, R20, R16 ;  /* 0x000000140810723c */ /* 0x010fe20000041810 */
[----:B------:R-:W-:Y:S11]  /*af5a0*/  IMAD.MOV.U32 R13, RZ, RZ, R21 ;  /* 0x000000ffff0d7224 */ /* 0x000ff600078e0015 */
[----:B------:R-:W-:Y:S11]  /*af5b0*/  @!UPT UIADD3 URZ, URZ, URZ, URZ ;  /* 0x0000003f3f3ff290 */ /* 0x000ff6000fffe03f */
[----:B------:R0:W-:Y:S01]  /*af5c0*/  STL.64 [R1+0x14d0], R16 ;  /* 0x0014d01001007387 */ /* 0x0001e20000100a00 */
[----:B------:R1:W-:Y:S03]  /*af5d0*/  STL.64 [R1+0x14d8], R18 ;  /* 0x0014d81201007387 */ /* 0x0003e60000100a00 */
[----:B0-----:R-:W3:Y:S01]  /*af5e0*/  LDL.LU.64 R16, [R1+0x7c60] ;  /* 0x007c600001107983 */ /* 0x001ee20000300a00 */
[----:B-1----:R-:W-:Y:S02]  /*af5f0*/  IMAD.MOV.U32 R18, RZ, RZ, R20 ;  /* 0x000000ffff127224 */ /* 0x002fe400078e0014 */
[----:B------:R-:W2:Y:S02]  /*af600*/  LDL.LU.64 R20, [R1+0x7c58] ;  /* 0x007c580001147983 */ /* 0x000ea40000300a00 */
[----:B------:R-:W-:Y:S01]  /*af610*/  STL [R1+0x7bf0], R14 ;  /* 0x007bf00e01007387 */ /* 0x000fe20000100800 */
[----:B------:R0:W-:Y:S01]  /*af620*/  STL.64 [R1+0x7be8], R12 ;  /* 0x007be80c01007387 */ /* 0x0001e20000100a00 */
[----:B------:R-:W-:-:S02]  /*af630*/  IMAD.MOV.U32 R7, RZ, RZ, R10 ;  /* 0x000000ffff077224 */ /* 0x000fc400078e000a */
[----:B------:R-:W-:Y:S01]  /*af640*/  IMAD.MOV.U32 R6, RZ, RZ, R11 ;  /* 0x000000ffff067224 */ /* 0x000fe200078e000b */
[----:B0-----:R-:W4:Y:S01]  /*af650*/  LDL.LU R12, [R1+0x1af0] ;  /* 0x001af000010c7983 */ /* 0x001f220000300800 */
[----:B------:R-:W4:Y:S02]  /*af660*/  LDL.LU R13, [R1+0x1af4] ;  /* 0x001af400010d7983 */ /* 0x000f240000300800 */
[----:B------:R-:W4:Y:S02]  /*af670*/  LDL.LU R14, [R1+0x1af8] ;  /* 0x001af800010e7983 */ /* 0x000f240000300800 */
[----:B------:R-:W4:Y:S01]  /*af680*/  LDL.LU R15, [R1+0x1afc] ;  /* 0x001afc00010f7983 */ /* 0x000f220000300800 */
[----:B--2---:R-:W-:Y:S01]  /*af690*/  HMMA.16816.F32.BF16 R24, R8, R20, R24 ;  /* 0x000000140818723c */ /* 0x004fe20000041818 */
[----:B------:R-:W-:Y:S02]  /*af6a0*/  IMAD.MOV.U32 R28, RZ, RZ, R20 ;  /* 0x000000ffff1c7224 */ /* 0x000fe400078e0014 */
[----:B------:R-:W-:Y:S11]  /*af6b0*/  IMAD.MOV.U32 R19, RZ, RZ, R21 ;  /* 0x000000ffff137224 */ /* 0x000ff600078e0015 */
[----:B------:R-:W-:Y:S09]  /*af6c0*/  @!UPT UIADD3 URZ, URZ, URZ, URZ ;  /* 0x0000003f3f3ff290 */ /* 0x000ff2000fffe03f */
[----:B------:R0:W-:Y:S01]  /*af6d0*/  STL.64 [R1+0x14e0], R24 ;  /* 0x0014e01801007387 */ /* 0x0001e20000100a00 */
[----:B------:R1:W-:Y:S03]  /*af6e0*/  STL.64 [R1+0x14e8], R26 ;  /* 0x0014e81a01007387 */ /* 0x0003e60000100a00 */
[----:B0-----:R-:W4:Y:S01]  /*af6f0*/  LDL.LU.64 R24, [R1+0x7c50] ;  /* 0x007c500001187983 */ /* 0x001f220000300a00 */
[----:B-1----:R-:W-:Y:S02]  /*af700*/  IMAD.MOV.U32 R27, RZ, RZ, R8 ;  /* 0x000000ffff1b7224 */ /* 0x002fe400078e0008 */
[----:B------:R-:W-:Y:S02]  /*af710*/  IMAD.MOV.U32 R26, RZ, RZ, R9 ;  /* 0x000000ffff1a7224 */ /* 0x000fe400078e0009 */
[----:B------:R-:W2:Y:S01]  /*af720*/  LDL.LU.64 R10, [R1+0x7c48] ;  /* 0x007c4800010a7983 */ /* 0x000ea20000300a00 */
[----:B------:R-:W2:Y:S01]  /*af730*/  LDL.LU.64 R8, [R1+0x7c40] ;  /* 0x007c400001087983 */ /* 0x000ea20000300a00 */
[----:B------:R-:W2:Y:S02]  /*af740*/  LDL.LU.64 R22, [R1+0x7c38] ;  /* 0x007c380001167983 */ /* 0x000ea40000300a00 */
[----:B------:R-:W2:Y:S02]  /*af750*/  LDL.LU.64 R20, [R1+0x7c30] ;  /* 0x007c300001147983 */ /* 0x000ea40000300a00 */
[----:B------:R0:W-:Y:S01]  /*af760*/  STL.64 [R1+0x7bc0], R18 ;  /* 0x007bc01201007387 */ /* 0x0001e20000100a00 */
[----:B---3--:R1:W-:Y:S01]  /*af770*/  STL.64 [R1+0x7bb8], R16 ;  /* 0x007bb81001007387 */ /* 0x0083e20000100a00 */
[----:B0-----:R-:W-:-:S02]  /*af780*/  IMAD.MOV.U32 R18, RZ, RZ, R7 ;  /* 0x000000ffff127224 */ /* 0x001fc400078e0007 */
[----:B-1----:R-:W-:Y:S02]  /*af790*/  IMAD.MOV.U32 R16, RZ, RZ, R27 ;  /* 0x000000ffff107224 */ /* 0x002fe400078e001b */
[----:B------:R-:W-:Y:S02]  /*af7a0*/  IMAD.MOV.U32 R17, RZ, RZ, R26 ;  /* 0x000000ffff117224 */ /* 0x000fe400078e001a */
[----:B------:R-:W-:-:S07]  /*af7b0*/  IMAD.MOV.U32 R19, RZ, RZ, R6 ;  /* 0x000000ffff137224 */ /* 0x000fce00078e0006 */
[C---:B--2---:R-:W-:Y:S08]  /*af7c0*/  HMMA.16816.F32.BF16 R20, R16.reuse, R8, R20 ;  /* 0x000000081014723c */ /* 0x044ff00000041814 */
[----:B----4-:R-:W-:Y:S11]  /*af7d0*/  HMMA.16816.F32.BF16 R12, R16, R24, R12 ;  /* 0x00000018100c723c */ /* 0x010ff6000004180c */
[----:B------:R-:W-:Y:S04]  /*af7e0*/  @!UPT UIADD3 URZ, URZ, URZ, URZ ;  /* 0x0000003f3f3ff290 */ /* 0x000fe8000fffe03f */
[----:B------:R-:W-:Y:S01]  /*af7f0*/  STL.64 [R1+0x1500], R20 ;  /* 0x0015001401007387 */ /* 0x000fe20000100a00 */
[----:B------:R0:W-:Y:S03]  /*af800*/  STL.64 [R1+0x1508], R22 ;  /* 0x0015081601007387 */ /* 0x0001e60000100a00 */
[----:B0-----:R-:W2:Y:S01]  /*af810*/  LDL.LU.64 R22, [R1+0x7c28] ;  /* 0x007c280001167983 */ /* 0x001ea20000300a00 */
[----:B------:R-:W3:Y:S02]  /*af820*/  LDL.LU.64 R20, [R1+0x7c20] ;  /* 0x007c200001147983 */ /* 0x000ee40000300a00 */
[----:B------:R0:W-:Y:S02]  /*af830*/  STL.64 [R1+0x7ae8], R8 ;  /* 0x007ae80801007387 */ /* 0x0001e40000100a00 */
[----:B------:R-:W-:Y:S01]  /*af840*/  STL.64 [R1+0x1520], R12 ;  /* 0x0015200c01007387 */ /* 0x000fe20000100a00 */
[----:B------:R-:W-:Y:S01]  /*af850*/  STL.64 [R1+0x1528], R14 ;  /* 0x0015280e01007387 */ /* 0x000fe20000100a00 */
[----:B------:R-:W-:Y:S02]  /*af860*/  STL.64 [R1+0x7b70], R10 ;  /* 0x007b700a01007387 */ /* 0x000fe40000100a00 */
[----:B0-----:R-:W-:-:S02]  /*af870*/  IMAD.MOV.U32 R9, RZ, RZ, R24 ;  /* 0x000000ffff097224 */ /* 0x001fc400078e0018 */
[----:B------:R-:W-:-:S05]  /*af880*/  IMAD.MOV.U32 R8, RZ, RZ, R25 ;  /* 0x000000ffff087224 */ /* 0x000fca00078e0019 */
[----:B------:R0:W-:Y:S04]  /*af890*/  STL.64 [R1+0x7b68], R8 ;  /* 0x007b680801007387 */ /* 0x0001e80000100a00 */
[----:B0-----:R-:W4:Y:S01]  /*af8a0*/  LDL.LU R8, [R1+0x1a50] ;  /* 0x001a500001087983 */ /* 0x001f220000300800 */
[----:B------:R-:W4:Y:S02]  /*af8b0*/  LDL.LU R9, [R1+0x1a54] ;  /* 0x001a540001097983 */ /* 0x000f240000300800 */
[----:B------:R-:W2:Y:S02]  /*af8c0*/  LDL.LU R10, [R1+0x1a58] ;  /* 0x001a5800010a7983 */ /* 0x000ea40000300800 */
[----:B------:R-:W2:Y:S02]  /*af8d0*/  LDL.LU R11, [R1+0x1a5c] ;  /* 0x001a5c00010b7983 */ /* 0x000ea40000300800 */
[----:B--2---:R-:W-:Y:S01]  /*af8e0*/  STL.64 [R1+0x7b80], R10 ;  /* 0x007b800a01007387 */ /* 0x004fe20000100a00 */
[----:B----4-:R-:W-:Y:S02]  /*af8f0*/  STL.64 [R1+0x7b78], R8 ;  /* 0x007b780801007387 */ /* 0x010fe40000100a00 */
[----:B------:R-:W2:Y:S02]  /*af900*/  LDL.LU R12, [R1+0x1ab0] ;  /* 0x001ab000010c7983 */ /* 0x000ea40000300800 */
[----:B------:R-:W2:Y:S01]  /*af910*/  LDL.LU R13, [R1+0x1ab4] ;  /* 0x001ab400010d7983 */ /* 0x000ea20000300800 */
[----:B------:R-:W4:Y:S01]  /*af920*/  LDL.LU R14, [R1+0x1ab8] ;  /* 0x001ab800010e7983 */ /* 0x000f220000300800 */
[----:B------:R-:W4:Y:S03]  /*af930*/  LDL.LU R15, [R1+0x1abc] ;  /* 0x001abc00010f7983 */ /* 0x000f260000300800 */
[----:B----4-:R-:W-:Y:S01]  /*af940*/  STL.64 [R1+0x7c00], R14 ;  /* 0x007c000e01007387 */ /* 0x010fe20000100a00 */
[----:B--2---:R0:W-:Y:S03]  /*af950*/  STL.64 [R1+0x7bf8], R12 ;  /* 0x007bf80c01007387 */ /* 0x0041e60000100a00 */
[----:B0-----:R-:W2:Y:S04]  /*af960*/  LDL.64 R12, [R1+0xc0] ;  /* 0x0000c000010c7983 */ /* 0x001ea80000100a00 */
[----:B--2---:R0:W-:Y:S04]  /*af970*/  STL.64 [R1+0x7c10], R12 ;  /* 0x007c100c01007387 */ /* 0x0041e80000100a00 */
[----:B0-----:R-:W2:Y:S01]  /*af980*/  LDL.64 R12, [R1+0xd0] ;  /* 0x0000d000010c7983 */ /* 0x001ea20000100a00 */
[----:B------:R-:W-:-:S02]  /*af990*/  IMAD.MOV.U32 R8, RZ, RZ, R5 ;  /* 0x000000ffff087224 */ /* 0x000fc400078e0005 */
[----:B------:R-:W-:Y:S01]  /*af9a0*/  IMAD.MOV.U32 R9, RZ, RZ, R4 ;  /* 0x000000ffff097224 */ /* 0x000fe200078e0004 */
[----:B--2---:R0:W-:Y:S04]  /*af9b0*/  STL.64 [R1+0x7c18], R12 ;  /* 0x007c180c01007387 */ /* 0x0041e80000100a00 */
[----:B0-----:R-:W3:Y:S01]  /*af9c0*/  LDL.LU R12, [R1+0x1ae0] ;  /* 0x001ae000010c7983 */ /* 0x001ee20000300800 */
[----:B------:R-:W3:Y:S02]  /*af9d0*/  LDL.LU R13, [R1+0x1ae4] ;  /* 0x001ae400010d7983 */ /* 0x000ee40000300800 */
[----:B------:R-:W3:Y:S02]  /*af9e0*/  LDL.LU R14, [R1+0x1ae8] ;  /* 0x001ae800010e7983 */ /* 0x000ee40000300800 */
[----:B------:R-:W3:Y:S01]  /*af9f0*/  LDL.LU R15, [R1+0x1aec] ;  /* 0x001aec00010f7983 */ /* 0x000ee20000300800 */
[----:B------:R-:W2:Y:S04]  /*afa00*/  LDL.64 R4, [R1+0xb0] ;  /* 0x0000b00001047983 */ /* 0x000ea80000100a00 */
[----:B--2---:R0:W-:Y:S04]  /*afa10*/  STL.64 [R1+0x7c08], R4 ;  /* 0x007c080401007387 */ /* 0x0041e80000100a00 */
[----:B0-----:R-:W2:Y:S01]  /*afa20*/  LDL.LU R4, [R1+0x1ac0] ;  /* 0x001ac00001047983 */ /* 0x001ea20000300800 */
[----:B------:R-:W2:Y:S02]  /*afa30*/  LDL.LU R5, [R1+0x1ac4] ;  /* 0x001ac40001057983 */ /* 0x000ea40000300800 */
[----:B------:R-:W2:Y:S02]  /*afa40*/  LDL.LU R6, [R1+0x1ac8] ;  /* 0x001ac80001067983 */ /* 0x000ea40000300800 */
[----:B------:R-:W2:Y:S01]  /*afa50*/  LDL.LU R7, [R1+0x1acc] ;  /* 0x001acc0001077983 */ /* 0x000ea20000300800 */
[----:B------:R-:W4:Y:S01]  /*afa60*/  LDL.LU R24, [R1+0x1a80] ;  /* 0x001a800001187983 */ /* 0x000f220000300800 */
        /* <DEDUP_REMOVED lines=10> */
[----:B------:R0:W-:Y:S04]  /*afb10*/  STL.64 [R1+0x7ba0], R8 ;  /* 0x007ba00801007387 */ /* 0x0001e80000100a00 */
[----:B0-----:R-:W3:Y:S01]  /*afb20*/  LDL.LU R8, [R1+0x1a70] ;  /* 0x001a700001087983 */ /* 0x001ee20000300800 */
[----:B------:R-:W3:Y:S02]  /*afb30*/  LDL.LU R9, [R1+0x1a74] ;  /* 0x001a740001097983 */ /* 0x000ee40000300800 */
[----:B------:R-:W3:Y:S02]  /*afb40*/  LDL.LU R10, [R1+0x1a78] ;  /* 0x001a7800010a7983 */ /* 0x000ee40000300800 */
[----:B------:R-:W3:Y:S03]  /*afb50*/  LDL.LU R11, [R1+0x1a7c] ;  /* 0x001a7c00010b7983 */ /* 0x000ee60000300800 */
        /* <DEDUP_REMOVED lines=16> */
[----:B------:R-:W4:Y:S02]  /*afc60*/  LDL.LU.64 R12, [R1+0x7c10] ;  /* 0x007c1000010c7983 */ /* 0x000f240000300a00 */
[----:B----4-:R-:W-:Y:S01]  /*afc70*/  HMMA.16816.F32.BF16 R4, R16, R12, R4 ;  /* 0x0000000c1004723c */ /* 0x010fe20000041804 */
[----:B-1----:R-:W-:-:S02]  /*afc80*/  IMAD.MOV.U32 R23, RZ, RZ, R12 ;  /* 0x000000ffff177224 */ /* 0x002fc400078e000c */
[----:B------:R-:W-:Y:S11]  /*afc90*/  IMAD.MOV.U32 R22, RZ, RZ, R13 ;  /* 0x000000ffff167224 */ /* 0x000ff600078e000d */
[----:B------:R-:W-:Y:S09]  /*afca0*/  @!UPT UIADD3 URZ, URZ, URZ, URZ ;  /* 0x0000003f3f3ff290 */ /* 0x000ff2000fffe03f */
[----:B------:R0:W-:Y:S01]  /*afcb0*/  STL.64 [R1+0x1580], R4 ;  /* 0x0015800401007387 */ /* 0x0001e20000100a00 */
[----:B------:R-:W-:Y:S03]  /*afcc0*/  STL.64 [R1+0x1588], R6 ;  /* 0x0015880601007387 */ /* 0x000fe60000100a00 */
[----:B0-----:R-:W4:Y:S01]  /*afcd0*/  LDL.LU.64 R4, [R1+0x7c08] ;  /* 0x007c080001047983 */ /* 0x001f220000300a00 */
[----:B------:R-:W4:Y:S02]  /*afce0*/  LDL.LU.64 R14, [R1+0x7c00] ;  /* 0x007c0000010e7983 */ /* 0x000f240000300a00 */
        /* <DEDUP_REMOVED lines=10> */
[----:B------:R-:W-:Y:S01]  /*afd90*/  STL.64 [R1+0x15b0], R12 ;  /* 0x0015b00c01007387 */ /* 0x000fe20000100a00 */
[----:B------:R0:W-:Y:S03]  /*afda0*/  STL.64 [R1+0x15b8], R14 ;  /* 0x0015b80e01007387 */ /* 0x0001e60000100a00 */
[----:B0-----:R-:W4:Y:S01]  /*afdb0*/  LDL.LU R14, [R1+0x7bf0] ;  /* 0x007bf000010e7983 */ /* 0x001f220000300800 */
[----:B------:R-:W2:Y:S02]  /*afdc0*/  LDL.LU.64 R12, [R1+0x7be8] ;  /* 0x007be800010c7983 */ /* 0x000ea40000300a00 */
[----:B------:R-:W-:Y:S02]  /*afdd0*/  IMAD.MOV.U32 R15, RZ, RZ, R4 ;  /* 0x000000ffff0f7224 */ /* 0x000fe400078e0004 */
[----:B------:R-:W2:Y:S01]  /*afde0*/  LDL.LU.64 R6, [R1+0x7be0] ;  /* 0x007be00001067983 */ /* 0x000ea20000300a00 */
[----:B------:R-:W2:Y:S02]  /*afdf0*/  LDL.LU.64 R4, [R1+0x7bd8] ;  /* 0x007bd80001047983 */ /* 0x000ea40000300a00 */
        /* <DEDUP_REMOVED lines=8> */
[----:B------:R0:W-:Y:S02]  /*afe80*/  STL.64 [R1+0x7a60], R6 ;  /* 0x007a600601007387 */ /* 0x0001e40000100a00 */
[----:B------:R1:W-:Y:S01]  /*afe90*/  STL.64 [R1+0x7a58], R4 ;  /* 0x007a580401007387 */ /* 0x0003e20000100a00 */
[----:B0-----:R-:W2:Y:S04]  /*afea0*/  LDL R6, [R1+0x238] ;  /* 0x0002380001067983 */ /* 0x001ea80000100800 */
[----:B-1----:R-:W2:Y:S04]  /*afeb0*/  LDL R4, [R1+0x230] ;  /* 0x0002300001047983 */ /* 0x002ea80000100800 */
[----:B------:R-:W2:Y:S04]  /*afec0*/  LDL R5, [R1+0x234] ;  /* 0x0002340001057983 */ /* 0x000ea80000100800 */
[----:B------:R-:W2:Y:S02]  /*afed0*/  LDL R7, [R1+0x23c] ;  /* 0x00023c0001077983 */ /* 0x000ea40000100800 */
[C---:B--2---:R-:W-:Y:S11]  /*afee0*/  HMMA.16816.F32.BF16 R24, R4.reuse, R16, R24 ;  /* 0x000000100418723c */ /* 0x044ff60000041818 */
[----:B------:R-:W-:Y:S11]  /*afef0*/  @!UPT UIADD3 URZ, URZ, URZ, URZ ;  /* 0x0000003f3f3ff290 */ /* 0x000ff6000fffe03f */
[----:B------:R-:W-:Y:S01]  /*aff00*/  @!UPT UIADD3 URZ, URZ, URZ, URZ ;  /* 0x0000003f3f3ff290 */ /* 0x000fe2000fffe03f */
[----:B------:R-:W-:Y:S01]  /*aff10*/  STL.64 [R1+0x15d0], R24 ;  /* 0x0015d01801007387 */ /* 0x000fe20000100a00 */
[----:B------:R0:W-:Y:S03]  /*aff20*/  STL.64 [R1+0x15d8], R26 ;  /* 0x0015d81a01007387 */ /* 0x0001e60000100a00 */
[----:B0-----:R-:W2:Y:S01]  /*aff30*/  LDL.LU.64 R26, [R1+0x7bb0] ;  /* 0x007bb000011a7983 */ /* 0x001ea20000300a00 */
[----:B------:R-:W3:Y:S02]  /*aff40*/  LDL.LU.64 R24, [R1+0x7ba8] ;  /* 0x007ba80001187983 */ /* 0x000ee40000300a00 */
[----:B------:R-:W-:Y:S01]  /*aff50*/  STL.64 [R1+0x7a50], R16 ;  /* 0x007a501001007387 */ /* 0x000fe20000100a00 */
[----:B---3--:R-:W-:Y:S11]  /*aff60*/  HMMA.16816.F32.BF16 R8, R4, R24, R8 ;  /* 0x000000180408723c */ /* 0x008ff60000041808 */
[----:B------:R-:W-:Y:S11]  /*aff70*/  @!UPT UIADD3 URZ, URZ, URZ, URZ ;  /* 0x0000003f3f3ff290 */ /* 0x000ff6000fffe03f */
[----:B------:R-:W-:Y:S01]  /*aff80*/  @!UPT UIADD3 URZ, URZ, URZ, URZ ;  /* 0x0000003f3f3ff290 */ /* 0x000fe2000fffe03f */
[----:B------:R0:W-:Y:S01]  /*aff90*/  STL.64 [R1+0x15f0], R8 ;  /* 0x0015f00801007387 */ /* 0x0001e20000100a00 */
[----:B------:R-:W-:Y:S03]  /*affa0*/  STL.64 [R1+0x15f8], R10 ;  /* 0x0015f80a01007387 */ /* 0x000fe60000100a00 */
[----:B0-----:R-:W3:Y:S01]  /*affb0*/  LDL.LU.64 R8, [R1+0x7ba0] ;  /* 0x007ba00001087983 */ /* 0x001ee20000300a00 */
[----:B--2---:R-:W-:Y:S02]  /*affc0*/  STL.64 [R1+0x7a70], R26 ;  /* 0x007a701a01007387 */ /* 0x004fe40000100a00 */
[----:B------:R0:W-:Y:S02]  /*affd0*/  STL.64 [R1+0x7a68], R24 ;  /* 0x007a681801007387 */ /* 0x0001e40000100a00 */
[----:B0-----:R-:W2:Y:S01]  /*affe0*/  LDL R24, [R1+0x160] ;  /* 0x0001600001187983 */ /* 0x001ea20000100800 */
[----:B----4-:R-:W-:-:S02]  /*afff0*/  IMAD.MOV.U32 R25, RZ, RZ, R14 ;  /* 0x000000ffff197224 */ /* 0x010fc400078e000e */
[----:B------:R-:W4:Y:S01]  /*b0000*/  LDL.LU R14, [R1+0x7b98] ;  /* 0x007b9800010e7983 */ /* 0x000f220000300800 */
[C---:B---3--:R-:W-:Y:S01]  /*b0010*/  HMMA.16816.F32.BF16 R8, R4.reuse, R8, R20 ;  /* 0x000000080408723c */ /* 0x048fe20000041814 */
[----:B------:R-:W3:Y:S01]  /*b0020*/  LDL.LU.64 R22, [R1+0x7b90] ;  /* 0x007b900001167983 */ /* 0x000ee20000300a00 */
[----:B------:R-:W2:Y:S11]  /*b0030*/  LDL.LU.64 R20, [R1+0x7b88] ;  /* 0x007b880001147983 */ /* 0x000eb60000300a00 */
[----:B------:R-:W-:Y:S10]  /*b0040*/  @!UPT UIADD3 URZ, URZ, URZ, URZ ;  /* 0x0000003f3f3ff290 */ /* 0x000ff4000fffe03f */
[----:B------:R-:W-:Y:S01]  /*b0050*/  STL.64 [R1+0x1610], R8 ;  /* 0x0016100801007387 */ /* 0x000fe20000100a00 */
[----:B------:R0:W-:Y:S03]  /*b0060*/  STL.64 [R1+0x1618], R10 ;  /* 0x0016180a01007387 */ /* 0x0001e60000100a00 */
[----:B0-----:R-:W2:Y:S01]  /*b0070*/  LDL.LU.64 R10, [R1+0x7b80] ;  /* 0x007b8000010a7983 */ /* 0x001ea20000300a00 */
[----:B------:R-:W2:Y:S02]  /*b0080*/  LDL.LU.64 R8, [R1+0x7b78] ;  /* 0x007b780001087983 */ /* 0x000ea40000300a00 */
[----:B--2---:R-:W-:Y:S01]  /*b0090*/  HMMA.16816.F32.BF16 R24, R4, R24, R8 ;  /* 0x000000180418723c */ /* 0x004fe20000041808 */
[----:B------:R-:W2:Y:S01]  /*b00a0*/  LDL.LU.64 R10, [R1+0x7b70] ;  /* 0x007b7000010a7983 */ /* 0x000ea20000300a00 */
[----:B------:R-:W2:Y:S05]  /*b00b0*/  LDL.LU.64 R8, [R1+0x7b68] ;  /* 0x007b680001087983 */ /* 0x000eaa0000300a00 */
[----:B------:R-:W-:-:S02]  /*b00c0*/  IMAD.MOV.U32 R4, RZ, RZ, R15 ;  /* 0x000000ffff047224 */ /* 0x000fc400078e000f */
[----:B------:R-:W-:Y:S01]  /*b00d0*/  IMAD.MOV.U32 R5, RZ, RZ, R29 ;  /* 0x000000ffff057224 */ /* 0x000fe200078e001d */
[----:B------:R-:W2:Y:S11]  /*b00e0*/  LDL.LU R15, [R1+0x7b60] ;  /* 0x007b6000010f7983 */ /* 0x000eb60000300800 */
[----:B------:R-:W-:Y:S02]  /*b00f0*/  @!UPT UIADD3 URZ, URZ, URZ, URZ ;  /* 0x0000003f3f3ff290 */ /* 0x000fe4000fffe03f */
[----:B------:R0:W-:Y:S01]  /*b0100*/  STL.64 [R1+0x1630], R24 ;  /* 0x0016301801007387 */ /* 0x0001e20000100a00 */
[----:B------:R1:W-:Y:S02]  /*b0110*/  STL.64 [R1+0x1638], R26 ;  /* 0x0016381a01007387 */ /* 0x0003e40000100a00 */
[----:B------:R3:W-:Y:S01]  /*b0120*/  STL.64 [R1+0x7a78], R4 ;  /* 0x007a780401007387 */ /* 0x0007e20000100a00 */
[----:B0-----:R-:W2:Y:S01]  /*b0130*/  LDL.LU R24, [R1+0x1990] ;  /* 0x0019900001187983 */ /* 0x001ea20000300800 */
[----:B------:R-:W2:Y:S02]  /*b0140*/  LDL.LU R25, [R1+0x1994] ;  /* 0x0019940001197983 */ /* 0x000ea40000300800 */
[----:B-1----:R-:W2:Y:S02]  /*b0150*/  LDL.LU R26, [R1+0x1998] ;  /* 0x00199800011a7983 */ /* 0x002ea40000300800 */
[----:B------:R-:W2:Y:S02]  /*b0160*/  LDL.LU R27, [R1+0x199c] ;  /* 0x00199c00011b7983 */ /* 0x000ea40000300800 */
[----:B---3--:R-:W-:-:S02]  /*b0170*/  IMAD.MOV.U32 R4, RZ, RZ, R23 ;  /* 0x000000ffff047224 */ /* 0x008fc400078e0017 */
[----:B------:R-:W-:Y:S01]  /*b0180*/  IMAD.MOV.U32 R5, RZ, RZ, R22 ;  /* 0x000000ffff057224 */ /* 0x000fe200078e0016 */
[----:B--2---:R-:W-:Y:S01]  /*b0190*/  STL.64 [R1+0x7a88], R26 ;  /* 0x007a881a01007387 */ /* 0x004fe20000100a00 */
[----:B------:R0:W-:Y:S03]  /*b01a0*/  STL.64 [R1+0x7a80], R24 ;  /* 0x007a801801007387 */ /* 0x0001e60000100a00 */
[----:B------:R1:W-:Y:S01]  /*b01b0*/  STL.64 [R1+0x7a90], R4 ;  /* 0x007a900401007387 */ /* 0x0003e20000100a00 */
[----:B0-----:R-:W2:Y:S01]  /*b01c0*/  LDL.LU R24, [R1+0x19b0] ;  /* 0x0019b00001187983 */ /* 0x001ea20000300800 */
[----:B------:R-:W2:Y:S02]  /*b01d0*/  LDL.LU R25, [R1+0x19b4] ;  /* 0x0019b40001197983 */ /* 0x000ea40000300800 */
[----:B------:R-:W3:Y:S02]  /*b01e0*/  LDL.LU R26, [R1+0x19b8] ;  /* 0x0019b800011a7983 */ /* 0x000ee40000300800 */
[----:B------:R-:W3:Y:S02]  /*b01f0*/  LDL.LU R27, [R1+0x19bc] ;  /* 0x0019bc00011b7983 */ /* 0x000ee40000300800 */
[----:B-1----:R-:W-:-:S02]  /*b0200*/  IMAD.MOV.U32 R4, RZ, RZ, R21 ;  /* 0x000000ffff047224 */ /* 0x002fc400078e0015 */
[----:B------:R-:W-:Y:S01]  /*b0210*/  IMAD.MOV.U32 R5, RZ, RZ, R20 ;  /* 0x000000ffff057224 */ /* 0x000fe200078e0014 */
[----:B---3--:R-:W-:Y:S01]  /*b0220*/  STL.64 [R1+0x7aa0], R26 ;  /* 0x007aa01a01007387 */ /* 0x008fe20000100a00 */
[----:B--2---:R-:W-:Y:S03]  /*b0230*/  STL.64 [R1+0x7a98], R24 ;  /* 0x007a981801007387 */ /* 0x004fe60000100a00 */
[----:B------:R0:W-:Y:S02]  /*b0240*/  STL.64 [R1+0x7ab8], R4 ;  /* 0x007ab80401007387 */ /* 0x0001e40000100a00 */
[----:B0-----:R-:W2:Y:S01]  /*b0250*/  LDL.LU R4, [R1+0x19d0] ;  /* 0x0019d00001047983 */ /* 0x001ea20000300800 */
[----:B------:R-:W2:Y:S02]  /*b0260*/  LDL.LU R5, [R1+0x19d4] ;  /* 0x0019d40001057983 */ /* 0x000ea40000300800 */
[----:B------:R-:W3:Y:S02]  /*b0270*/  LDL.LU R6, [R1+0x19d8] ;  /* 0x0019d80001067983 */ /* 0x000ee40000300800 */
[----:B------:R-:W3:Y:S02]  /*b0280*/  LDL.LU R7, [R1+0x19dc] ;  /* 0x0019dc0001077983 */ /* 0x000ee40000300800 */
[----:B------:R-:W-:-:S02]  /*b0290*/  IMAD.MOV.U32 R20, RZ, RZ, R9 ;  /* 0x000000ffff147224 */ /* 0x000fc400078e0009 */
[----:B------:R-:W-:Y:S02]  /*b02a0*/  IMAD.MOV.U32 R21, RZ, RZ, R8 ;  /* 0x000000ffff157224 */ /* 0x000fe400078e0008 */
[----:B------:R-:W-:Y:S02]  /*b02b0*/  IMAD.MOV.U32 R8, RZ, RZ, R28 ;  /* 0x000000ffff087224 */ /* 0x000fe400078e001c */
[----:B------:R-:W-:Y:S01]  /*b02c0*/  IMAD.MOV.U32 R9, RZ, RZ, R19 ;  /* 0x000000ffff097224 */ /* 0x000fe200078e0013 */
[----:B---3--:R-:W-:Y:S01]  /*b02d0*/  STL.64 [R1+0x7ad8], R6 ;  /* 0x007ad80601007387 */ /* 0x008fe20000100a00 */
[----:B--2---:R-:W-:Y:S03]  /*b02e0*/  STL.64 [R1+0x7ad0], R4 ;  /* 0x007ad00401007387 */ /* 0x004fe60000100a00 */
        /* <DEDUP_REMOVED lines=49> */
[----:B------:R-:W2:Y:S01]  /*b0600*/  LDL.LU R24, [R1+0x19c0] ;  /* 0x0019c00001187983 */ /* 0x000ea20000300800 */
[----:B------:R-:W2:Y:S02]  /*b0610*/  LDL.LU R25, [R1+0x19c4] ;  /* 0x0019c40001197983 */ /* 0x000ea40000300800 */
[----:B------:R-:W2:Y:S02]  /*b0620*/  LDL.LU R26, [R1+0x19c8] ;  /* 0x0019c800011a7983 */ /* 0x000ea40000300800 */
[----:B------:R-:W2:Y:S02]  /*b0630*/  LDL.LU R27, [R1+0x19cc] ;  /* 0x0019cc00011b7983 */ /* 0x000ea40000300800 */
[----:B------:R-:W-:-:S02]  /*b0640*/  IMAD.MOV.U32 R18, RZ, RZ, R15 ;  /* 0x000000ffff127224 */ /* 0x000fc400078e000f */
[----:B----4-:R-:W-:Y:S02]  /*b0650*/  IMAD.MOV.U32 R19, RZ, RZ, R14 ;  /* 0x000000ffff137224 */ /* 0x010fe400078e000e */
[----:B------:R-:W-:Y:S02]  /*b0660*/  IMAD.MOV.U32 R8, RZ, RZ, R2 ;  /* 0x000000ffff087224 */ /* 0x000fe400078e0002 */
[----:B------:R-:W-:Y:S01]  /*b0670*/  IMAD.MOV.U32 R9, RZ, RZ, R0 ;  /* 0x000000ffff097224 */ /* 0x000fe200078e0000 */
[----:B--2---:R-:W-:Y:S01]  /*b0680*/  STL.64 [R1+0x7ab0], R26 ;  /* 0x007ab01a01007387 */ /* 0x004fe20000100a00 */
[----:B------:R0:W-:Y:S03]  /*b0690*/  STL.64 [R1+0x7aa8], R24 ;  /* 0x007aa81801007387 */ /* 0x0001e60000100a00 */
[----:B0-----:R-:W2:Y:S01]  /*b06a0*/  LDL.LU.64 R24, [R1+0x230] ;  /* 0x0002300001187983 */ /* 0x001ea20000300a00 */
[----:B------:R-:W2:Y:S02]  /*b06b0*/  LDL.LU.64 R26, [R1+0x238] ;  /* 0x00023800011a7983 */ /* 0x000ea40000300a00 */
[----:B------:R-:W4:Y:S02]  /*b06c0*/  LDL.LU R16, [R1+0x1960] ;  /* 0x0019600001107983 */ /* 0x000f240000300800 */
[----:B------:R-:W4:Y:S01]  /*b06d0*/  LDL.LU R17, [R1+0x1964] ;  /* 0x0019640001117983 */ /* 0x000f220000300800 */
[----:B------:R-:W3:Y:S01]  /*b06e0*/  LDL.LU.64 R12, [R1+0x480] ;  /* 0x00048000010c7983 */ /* 0x000ee20000300a00 */
[----:B------:R-:W3:Y:S01]  /*b06f0*/  LDL.LU.64 R14, [R1+0x488] ;  /* 0x00048800010e7983 */ /* 0x000ee20000300a00 */
[C---:B--2---:R-:W-:Y:S02]  /*b0700*/  HMMA.16816.F32.BF16 R8, R24.reuse, R8, R20 ;  /* 0x000000081808723c */ /* 0x044fe40000041814 */
[----:B---3--:R-:W-:Y:S01]  /*b0710*/  STL.64 [R1+0x7948], R14 ;  /* 0x0079480e01007387 */ /* 0x008fe20000100a00 */
[----:B------:R0:W-:Y:S03]  /*b0720*/  STL.64 [R1+0x7940], R12 ;  /* 0x0079400c01007387 */ /* 0x0001e60000100a00 */
[----:B0-----:R-:W2:Y:S01]  /*b0730*/  LDL.LU R12, [R1+0x5d0] ;  /* 0x0005d000010c7983 */ /* 0x001ea20000300800 */
[----:B------:R-:W2:Y:S02]  /*b0740*/  LDL.LU R13, [R1+0x5d4] ;  /* 0x0005d400010d7983 */ /* 0x000ea40000300800 */
[----:B------:R-:W2:Y:S02]  /*b0750*/  LDL.LU R14, [R1+0x5d8] ;  /* 0x0005d800010e7983 */ /* 0x000ea40000300800 */
[----:B------:R-:W2:Y:S01]  /*b0760*/  LDL.LU R15, [R1+0x5dc] ;  /* 0x0005dc00010f7983 */ /* 0x000ea20000300800 */
[----:B------:R-:W3:Y:S01]  /*b0770*/  LDL.LU.64 R22, [R1+0x7b58] ;  /* 0x007b580001167983 */ /* 0x000ee20000300a00 */
[----:B------:R-:W3:Y:S10]  /*b0780*/  LDL.LU.64 R20, [R1+0x7b50] ;  /* 0x007b500001147983 */ /* 0x000ef40000300a00 */
        /* <DEDUP_REMOVED lines=62> */
[----:B--2---:R0:W-:Y:S01]  /*b0b70*/  STL.64 [R1+0x79b8], R22 ;  /* 0x0079b81601007387 */ /* 0x0041e20000100a00 */
[----:B------:R1:W-:Y:S02]  /*b0b80*/  STL.64 [R1+0x79b0], R20 ;  /* 0x0079b01401007387 */ /* 0x0003e40000100a00 */
[----:B0-----:R-:W-:-:S02]  /*b0b90*/  IMAD.MOV.U32 R22, RZ, RZ, R2 ;  /* 0x000000ffff167224 */ /* 0x001fc400078e0002 */
[----:B-1----:R-:W-:Y:S02]  /*b0ba0*/  IMAD.MOV.U32 R20, RZ, RZ, R6 ;  /* 0x000000ffff147224 */ /* 0x002fe400078e0006 */
[----:B------:R-:W-:Y:S02]  /*b0bb0*/  IMAD.MOV.U32 R21, RZ, RZ, R3 ;  /* 0x000000ffff157224 */ /* 0x000fe400078e0003 */
[----:B------:R-:W-:-:S07]  /*b0bc0*/  IMAD.MOV.U32 R23, RZ, RZ, R0 ;  /* 0x000000ffff177224 */ /* 0x000fce00078e0000 */
[C---:B---3--:R-:W-:Y:S01]  /*b0bd0*/  HMMA.16816.F32.BF16 R4, R20.reuse, R4, R24 ;  /* 0x000000041404723c */ /* 0x048fe20000041818 */
        /* <DEDUP_REMOVED lines=15> */
[----:B------:R-:W3:Y:S11]  /*b0cd0*/  LDL.LU.64 R24, [R1+0x7a68] ;  /* 0x007a680001187983 */ /* 0x000ef60000300a00 */
[----:B------:R-:W-:Y:S09]  /*b0ce0*/  @!UPT UIADD3 URZ, URZ, URZ, URZ ;  /* 0x0000003f3f3ff290 */ /* 0x000ff2000fffe03f */
[----:B------:R-:W-:Y:S01]  /*b0cf0*/  STL.64 [R1+0x1970], R4 ;  /* 0x0019700401007387 */ /* 0x000fe20000100a00 */
[----:B------:R0:W-:Y:S03]  /*b0d00*/  STL.64 [R1+0x1978], R6 ;  /* 0x0019780601007387 */ /* 0x0001e60000100a00 */
[----:B0-----:R-:W2:Y:S01]  /*b0d10*/  LDL.LU.64 R6, [R1+0x7a60] ;  /* 0x007a600001067983 */ /* 0x001ea20000300a00 */
[----:B------:R-:W4:Y:S02]  /*b0d20*/  LDL.LU.64 R4, [R1+0x7a58] ;  /* 0x007a580001047983 */ /* 0x000f240000300a00 */
[----:B----4-:R-:W-:Y:S01]  /*b0d30*/  HMMA.16816.F32.BF16 R20, R20, R4, R16 ;  /* 0x000000041414723c */ /* 0x010fe20000041810 */
[----:B------:R-:W4:Y:S01]  /*b0d40*/  LDL.LU.64 R16, [R1+0x7a50] ;  /* 0x007a500001107983 */ /* 0x000f220000300a00 */
[----:B--2---:R-:W-:Y:S02]  /*b0d50*/  STL.64 [R1+0x7960], R6 ;  /* 0x0079600601007387 */ /* 0x004fe40000100a00 */
[----:B------:R0:W-:Y:S11]  /*b0d60*/  STL.64 [R1+0x7958], R4 ;  /* 0x0079580401007387 */ /* 0x0001f60000100a00 */
[----:B------:R-:W-:Y:S08]  /*b0d70*/  @!UPT UIADD3 URZ, URZ, URZ, URZ ;  /* 0x0000003f3f3ff290 */ /* 0x000ff0000fffe03f */
[----:B------:R1:W-:Y:S01]  /*b0d80*/  STL.64 [R1+0x1950], R20 ;  /* 0x0019501401007387 */ /* 0x0003e20000100a00 */
[----:B------:R-:W-:Y:S01]  /*b0d90*/  STL.64 [R1+0x1958], R22 ;  /* 0x0019581601007387 */ /* 0x000fe20000100a00 */
[C---:B----4-:R-:W-:Y:S01]  /*b0da0*/  HMMA.16816.F32.BF16 R8, R12.reuse, R16, R8 ;  /* 0x000000100c08723c */ /* 0x050fe20000041808 */
[----:B0-----:R-:W-:Y:S02]  /*b0db0*/  IMAD.MOV.U32 R5, RZ, RZ, R16 ;  /* 0x000000ffff057224 */ /* 0x001fe400078e0010 */
[----:B------:R-:W-:Y:S11]  /*b0dc0*/  IMAD.MOV.U32 R4, RZ, RZ, R17 ;  /* 0x000000ffff047224 */ /* 0x000ff600078e0011 */
[----:B------:R-:W-:Y:S09]  /*b0dd0*/  @!UPT UIADD3 URZ, URZ, URZ, URZ ;  /* 0x0000003f3f3ff290 */ /* 0x000ff2000fffe03f */
[----:B------:R-:W-:Y:S01]  /*b0de0*/  STL.64 [R1+0x1930], R8 ;  /* 0x0019300801007387 */ /* 0x000fe20000100a00 */
[----:B------:R-:W-:Y:S02]  /*b0df0*/  STL.64 [R1+0x1938], R10 ;  /* 0x0019380a01007387 */ /* 0x000fe40000100a00 */
[----:B------:R-:W2:Y:S02]  /*b0e00*/  LDL.LU R16, [R1+0x1820] ;  /* 0x0018200001107983 */ /* 0x000ea40000300800 */
[----:B------:R-:W2:Y:S01]  /*b0e10*/  LDL.LU R17, [R1+0x1824] ;  /* 0x0018240001117983 */ /* 0x000ea20000300800 */
[----:B------:R-:W4:Y:S01]  /*b0e20*/  LDL.LU R18, [R1+0x1828] ;  /* 0x0018280001127983 */ /* 0x000f220000300800 */
[----:B------:R-:W4:Y:S02]  /*b0e30*/  LDL.LU R19, [R1+0x182c] ;  /* 0x00182c0001137983 */ /* 0x000f240000300800 */
[----:B-1----:R-:W2:Y:S02]  /*b0e40*/  LDL.64 R20, [R1+0x170] ;  /* 0x0001700001147983 */ /* 0x002ea40000100a00 */
[----:B--2---:R0:W-:Y:S04]  /*b0e50*/  STL.64 [R1+0x7a48], R20 ;  /* 0x007a481401007387 */ /* 0x0041e80000100a00 */
[----:B0-----:R-:W3:Y:S01]  /*b0e60*/  LDL.LU R20, [R1+0x1920] ;  /* 0x0019200001147983 */ /* 0x001ee20000300800 */
[----:B------:R-:W3:Y:S02]  /*b0e70*/  LDL.LU R21, [R1+0x1924] ;  /* 0x0019240001157983 */ /* 0x000ee40000300800 */
[----:B------:R-:W3:Y:S02]  /*b0e80*/  LDL.LU R22, [R1+0x1928] ;  /* 0x0019280001167983 */ /* 0x000ee40000300800 */
[----:B------:R-:W3:Y:S01]  /*b0e90*/  LDL.LU R23, [R1+0x192c] ;  /* 0x00192c0001177983 */ /* 0x000ee20000300800 */
[----:B------:R-:W2:Y:S04]  /*b0ea0*/  LDL.64 R8, [R1+0x140] ;  /* 0x0001400001087983 */ /* 0x000ea80000100a00 */
[----:B--2---:R0:W-:Y:S04]  /*b0eb0*/  STL.64 [R1+0x7a28], R8 ;  /* 0x007a280801007387 */ /* 0x0041e80000100a00 */
[----:B0-----:R-:W2:Y:S04]  /*b0ec0*/  LDL.64 R8, [R1+0x150] ;  /* 0x0001500001087983 */ /* 0x001ea80000100a00 */
[----:B--2---:R-:W-:Y:S01]  /*b0ed0*/  STL.64 [R1+0x7a40], R8 ;  /* 0x007a400801007387 */ /* 0x004fe20000100a00 */
[----:B----4-:R-:W-:Y:S02]  /*b0ee0*/  STL.64 [R1+0x79d8], R18 ;  /* 0x0079d81201007387 */ /* 0x010fe40000100a00 */
[----:B------:R0:W-:Y:S02]  /*b0ef0*/  STL.64 [R1+0x79d0], R16 ;  /* 0x0079d01001007387 */ /* 0x0001e40000100a00 */
[----:B0-----:R-:W2:Y:S04]  /*b0f00*/  LDL.64 R16, [R1+0x110] ;  /* 0x0001100001107983 */ /* 0x001ea80000100a00 */
[----:B--2---:R0:W-:Y:S04]  /*b0f10*/  STL.64 [R1+0x79e8], R16 ;  /* 0x0079e81001007387 */ /* 0x0041e80000100a00 */
[----:B0-----:R-:W2:Y:S04]  /*b0f20*/  LDL.64 R16, [R1+0x120] ;  /* 0x0001200001107983 */ /* 0x001ea80000100a00 */
[----:B--2---:R0:W-:Y:S04]  /*b0f30*/  STL.64 [R1+0x7a00], R16 ;  /* 0x007a001001007387 */ /* 0x0041e80000100a00 */
[----:B0-----:R-:W2:Y:S01]  /*b0f40*/  LDL.64 R16, [R1+0x130] ;  /* 0x0001300001107983 */ /* 0x001ea20000100a00 */
[C---:B---3--:R-:W-:Y:S03]  /*b0f50*/  HMMA.16816.F32.BF16 R20, R12.reuse, R24, R20 ;  /* 0x000000180c14723c */ /* 0x048fe60000041814 */
[----:B--2---:R0:W-:Y:S04]  /*b0f60*/  STL.64 [R1+0x7a20], R16 ;  /* 0x007a201001007387 */ /* 0x0041e80000100a00 */
[----:B0-----:R-:W2:Y:S01]  /*b0f70*/  LDL.LU R16, [R1+0x18a0] ;  /* 0x0018a00001107983 */ /* 0x001ea20000300800 */
[----:B------:R-:W2:Y:S02]  /*b0f80*/  LDL.LU R17, [R1+0x18a4] ;  /* 0x0018a40001117983 */ /* 0x000ea40000300800 */
[----:B------:R-:W3:Y:S02]  /*b0f90*/  LDL.LU R18, [R1+0x18a8] ;  /* 0x0018a80001127983 */ /* 0x000ee40000300800 */
[----:B------:R-:W3:Y:S01]  /*b0fa0*/  LDL.LU R19, [R1+0x18ac] ;  /* 0x0018ac0001137983 */ /* 0x000ee20000300800 */
[----:B------:R-:W4:Y:S04]  /*b0fb0*/  LDL.64 R8, [R1+0x160] ;  /* 0x0001600001087983 */ /* 0x000f280000100a00 */
[----:B---3--:R-:W-:Y:S01]  /*b0fc0*/  STL.64 [R1+0x7a38], R18 ;  /* 0x007a381201007387 */ /* 0x008fe20000100a00 */
[----:B--2---:R0:W-:Y:S03]  /*b0fd0*/  STL.64 [R1+0x7a30], R16 ;  /* 0x007a301001007387 */ /* 0x0041e60000100a00 */
[----:B0-----:R-:W2:Y:S01]  /*b0fe0*/  LDL.LU R16, [R1+0x18c0] ;  /* 0x0018c00001107983 */ /* 0x001ea20000300800 */
[----:B------:R-:W2:Y:S02]  /*b0ff0*/  LDL.LU R17, [R1+0x18c4] ;  /* 0x0018c40001117983 */ /* 0x000ea40000300800 */
[----:B------:R-:W2:Y:S02]  /*b1000*/  LDL.LU R18, [R1+0x18c8] ;  /* 0x0018c80001127983 */ /* 0x000ea40000300800 */
[----:B------:R-:W2:Y:S01]  /*b1010*/  LDL.LU R19, [R1+0x18cc] ;  /* 0x0018cc0001137983 */ /* 0x000ea20000300800 */
[----:B------:R0:W-:Y:S01]  /*b1020*/  STL [R1+0x79a8], R4 ;  /* 0x0079a80401007387 */ /* 0x0001e20000100800 */
[----:B------:R1:W-:Y:S03]  /*b1030*/  STL [R1+0x79a4], R5 ;  /* 0x0079a40501007387 */ /* 0x0003e60000100800 */
[----:B0-----:R-:W3:Y:S01]  /*b1040*/  LDL.LU R4, [R1+0x1900] ;  /* 0x0019000001047983 */ /* 0x001ee20000300800 */
[----:B-1----:R-:W3:Y:S02]  /*b1050*/  LDL.LU R5, [R1+0x1904] ;  /* 0x0019040001057983 */ /* 0x002ee40000300800 */
[----:B------:R-:W3:Y:S02]  /*b1060*/  LDL.LU R6, [R1+0x1908] ;  /* 0x0019080001067983 */ /* 0x000ee40000300800 */
[----:B------:R-:W3:Y:S01]  /*b1070*/  LDL.LU R7, [R1+0x190c] ;  /* 0x00190c0001077983 */ /* 0x000ee20000300800 */
[----:B------:R0:W-:Y:S01]  /*b1080*/  STL.64 [R1+0x1910], R20 ;  /* 0x0019101401007387 */ /* 0x0001e20000100a00 */
[----:B------:R-:W-:Y:S03]  /*b1090*/  STL.64 [R1+0x1918], R22 ;  /* 0x0019181601007387 */ /* 0x000fe60000100a00 */
[----:B0-----:R-:W3:Y:S01]  /*b10a0*/  LDL.LU.64 R20, [R1+0x7a48] ;  /* 0x007a480001147983 */ /* 0x001ee20000300a00 */
[----:B------:R-:W-:Y:S02]  /*b10b0*/  STL.64 [R1+0x7928], R26 ;  /* 0x0079281a01007387 */ /* 0x000fe40000100a00 */
[----:B------:R0:W-:Y:S02]  /*b10c0*/  STL.64 [R1+0x7920], R24 ;  /* 0x0079201801007387 */ /* 0x0001e40000100a00 */
[----:B0-----:R-:W4:Y:S01]  /*b10d0*/  LDL.LU R24, [R1+0x18e0] ;  /* 0x0018e00001187983 */ /* 0x001f220000300800 */
[----:B------:R-:W4:Y:S02]  /*b10e0*/  LDL.LU R25, [R1+0x18e4] ;  /* 0x0018e40001197983 */ /* 0x000f240000300800 */
[----:B------:R-:W4:Y:S02]  /*b10f0*/  LDL.LU R26, [R1+0x18e8] ;  /* 0x0018e800011a7983 */ /* 0x000f240000300800 */
[----:B------:R-:W4:Y:S01]  /*b1100*/  LDL.LU R27, [R1+0x18ec] ;  /* 0x0018ec00011b7983 */ /* 0x000f220000300800 */
[C---:B---3--:R-:W-:Y:S01]  /*b1110*/  HMMA.16816.F32.BF16 R4, R12.reuse, R20, R4 ;  /* 0x000000140c04723c */ /* 0x048fe20000041804 */
[----:B------:R-:W-:Y:S11]  /*b1120*/  IMAD.MOV.U32 R3, RZ, RZ, R21 ;  /* 0x000000ffff037224 */ /* 0x000ff600078e0015 */
[----:B------:R-:W-:Y:S11]  /*b1130*/  @!UPT UIADD3 URZ, URZ, URZ, URZ ;  /* 0x0000003f3f3ff290 */ /* 0x000ff6000fffe03f */
[----:B------:R-:W-:Y:S01]  /*b1140*/  STL.64 [R1+0x18f0], R4 ;  /* 0x0018f00401007387 */ /* 0x000fe20000100a00 */
[----:B------:R0:W-:Y:S02]  /*b1150*/  STL.64 [R1+0x18f8], R6 ;  /* 0x0018f80601007387 */ /* 0x0001e40000100a00 */
[----:B0-----:R-:W-:Y:S02]  /*b1160*/  IMAD.MOV.U32 R6, RZ, RZ, R20 ;  /* 0x000000ffff067224 */ /* 0x001fe400078e0014 */
[----:B------:R-:W3:Y:S04]  /*b1170*/  LDL.64 R20, [R1+0xf0] ;  /* 0x0000f00001147983 */ /* 0x000ee80000100a00 */
[----:B---3--:R0:W-:Y:S04]  /*b1180*/  STL.64 [R1+0x79e0], R20 ;  /* 0x0079e01401007387 */ /* 0x0081e80000100a00 */
[----:B0-----:R-:W3:Y:S01]  /*b1190*/  LDL.LU R20, [R1+0x1840] ;  /* 0x0018400001147983 */ /* 0x001ee20000300800 */
[----:B------:R-:W3:Y:S02]  /*b11a0*/  LDL.LU R21, [R1+0x1844] ;  /* 0x0018440001157983 */ /* 0x000ee40000300800 */
[----:B------:R-:W2:Y:S02]  /*b11b0*/  LDL.LU R22, [R1+0x1848] ;  /* 0x0018480001167983 */ /* 0x000ea40000300800 */
[----:B------:R-:W2:Y:S01]  /*b11c0*/  LDL.LU R23, [R1+0x184c] ;  /* 0x00184c0001177983 */ /* 0x000ea20000300800 */
[----:B----4-:R-:W-:Y:S01]  /*b11d0*/  HMMA.16816.F32.BF16 R24, R12, R8, R24 ;  /* 0x000000080c18723c */ /* 0x010fe20000041818 */
[----:B--2---:R-:W-:Y:S01]  /*b11e0*/  STL.64 [R1+0x79f8], R22 ;  /* 0x0079f81601007387 */ /* 0x004fe20000100a00 */
[----:B---3--:R0:W-:Y:S03]  /*b11f0*/  STL.64 [R1+0x79f0], R20 ;  /* 0x0079f01401007387 */ /* 0x0081e60000100a00 */
        /* <DEDUP_REMOVED lines=11> */
[----:B------:R0:W-:Y:S01]  /*b12b0*/  STL.64 [R1+0x18e0], R24 ;  /* 0x0018e01801007387 */ /* 0x0001e20000100a00 */
[----:B------:R-:W-:Y:S02]  /*b12c0*/  STL.64 [R1+0x18e8], R26 ;  /* 0x0018e81a01007387 */ /* 0x000fe40000100a00 */
[----:B0-----:R-:W-:-:S02]  /*b12d0*/  IMAD.MOV.U32 R24, RZ, RZ, R8 ;  /* 0x000000ffff187224 */ /* 0x001fc400078e0008 */
        /* <DEDUP_REMOVED lines=47> */
[----:B------:R-:W-:Y:S03]  /*b15d0*/  STL.64 [R1+0x1898], R22 ;  /* 0x0018981601007387 */ /* 0x000fe60000100a00 */
[----:B0-----:R-:W4:Y:S01]  /*b15e0*/  LDL.LU.64 R20, [R1+0x79e0] ;  /* 0x0079e00001147983 */ /* 0x001f220000300a00 */
[----:B------:R-:W2:Y:S02]  /*b15f0*/  LDL.LU.64 R18, [R1+0x79d8] ;  /* 0x0079d80001127983 */ /* 0x000ea40000300a00 */
[----:B------:R-:W2:Y:S02]  /*b1600*/  LDL.LU.64 R16, [R1+0x79d0] ;  /* 0x0079d00001107983 */ /* 0x000ea40000300a00 */
[----:B------:R-:W-:Y:S01]  /*b1610*/  STL [R1+0x79a0], R11 ;  /* 0x0079a00b01007387 */ /* 0x000fe20000100800 */
[----:B---3--:R-:W-:Y:S01]  /*b1620*/  STL.64 [R1+0x7998], R8 ;  /* 0x0079980801007387 */ /* 0x008fe20000100a00 */
[C---:B--2---:R-:W-:Y:S11]  /*b1630*/  HMMA.16816.F32.BF16 R16, R12.reuse, R8, R16 ;  /* 0x000000080c10723c */ /* 0x044ff60000041810 */
        /* <DEDUP_REMOVED lines=8> */
[----:B----4-:R-:W-:Y:S01]  /*b16c0*/  HMMA.16816.F32.BF16 R4, R12, R20, R4 ;  /* 0x000000140c04723c */ /* 0x010fe20000041804 */
[----:B------:R-:W-:-:S02]  /*b16d0*/  IMAD.MOV.U32 R2, RZ, RZ, R20 ;  /* 0x000000ffff027224 */ /* 0x000fc400078e0014 */
[----:B------:R-:W-:Y:S01]  /*b16e0*/  IMAD.MOV.U32 R0, RZ, RZ, R21 ;  /* 0x000000ffff007224 */ /* 0x000fe200078e0015 */
[----:B---3--:R-:W-:Y:S01]  /*b16f0*/  STL.64 [R1+0x78a0], R18 ;  /* 0x0078a01201007387 */ /* 0x008fe20000100a00 */
[----:B--2---:R0:W-:Y:S03]  /*b1700*/  STL.64 [R1+0x7898], R16 ;  /* 0x0078981001007387 */ /* 0x0041e60000100a00 */
[----:B0-----:R-:W2:Y:S01]  /*b1710*/  LDL.LU R16, [R1+0x1030] ;  /* 0x0010300001107983 */ /* 0x001ea20000300800 */
[----:B------:R-:W2:Y:S02]  /*b1720*/  LDL.LU R17, [R1+0x1034] ;  /* 0x0010340001117983 */ /* 0x000ea40000300800 */
[----:B------:R-:W2:Y:S02]  /*b1730*/  LDL.LU R18, [R1+0x1038] ;  /* 0x0010380001127983 */ /* 0x000ea40000300800 */
[----:B------:R-:W2:Y:S10]  /*b1740*/  LDL.LU R19, [R1+0x103c] ;  /* 0x00103c0001137983 */ /* 0x000eb40000300800 */
[----:B------:R-:W-:Y:S01]  /*b1750*/  STL.64 [R1+0x1870], R4 ;  /* 0x0018700401007387 */ /* 0x000fe20000100a00 */
[----:B------:R0:W-:Y:S03]  /*b1760*/  STL.64 [R1+0x1878], R6 ;  /* 0x0018780601007387 */ /* 0x0001e60000100a00 */
[----:B0-----:R-:W3:Y:S01]  /*b1770*/  LDL.LU.64 R6, [R1+0x79c8] ;  /* 0x0079c80001067983 */ /* 0x001ee20000300a00 */
[----:B------:R-:W4:Y:S02]  /*b1780*/  LDL.LU.64 R4, [R1+0x79c0] ;  /* 0x0079c00001047983 */ /* 0x000f240000300a00 */
[----:B------:R-:W2:Y:S02]  /*b1790*/  LDL.LU.64 R22, [R1+0x79b8] ;  /* 0x0079b80001167983 */ /* 0x000ea40000300a00 */
[----:B------:R-:W2:Y:S02]  /*b17a0*/  LDL.LU.64 R20, [R1+0x79b0] ;  /* 0x0079b00001147983 */ /* 0x000ea40000300a00 */
        /* <DEDUP_REMOVED lines=11> */
[----:B----4-:R-:W-:-:S02]  /*b1860*/  IMAD.MOV.U32 R16, RZ, RZ, R4 ;  /* 0x000000ffff107224 */ /* 0x010fc400078e0004 */
[----:B------:R-:W-:Y:S01]  /*b1870*/  IMAD.MOV.U32 R17, RZ, RZ, R5 ;  /* 0x000000ffff117224 */ /* 0x000fe200078e0005 */
[----:B------:R-:W2:Y:S01]  /*b1880*/  LDL.LU R4, [R1+0x79a8] ;  /* 0x0079a80001047983 */ /* 0x000ea20000300800 */
[----:B------:R-:W4:Y:S03]  /*b1890*/  LDL.LU R5, [R1+0x79a4] ;  /* 0x0079a40001057983 */ /* 0x000f260000300800 */
[----:B------:R0:W-:Y:S01]  /*b18a0*/  STL.64 [R1+0x78c0], R16 ;  /* 0x0078c01001007387 */ /* 0x0001e20000100a00 */
[----:B------:R-:W-:Y:S02]  /*b18b0*/  STL.64 [R1+0x7880], R22 ;  /* 0x0078801601007387 */ /* 0x000fe40000100a00 */
[----:B------:R1:W-:Y:S02]  /*b18c0*/  STL.64 [R1+0x7878], R20 ;  /* 0x0078781401007387 */ /* 0x0003e40000100a00 */
[----:B0-----:R-:W-:-:S02]  /*b18d0*/  IMAD.MOV.U32 R16, RZ, RZ, R25 ;  /* 0x000000ffff107224 */ /* 0x001fc400078e0019 */
[----:B------:R-:W-:Y:S02]  /*b18e0*/  IMAD.MOV.U32 R17, RZ, RZ, R10 ;  /* 0x000000ffff117224 */ /* 0x000fe400078e000a */
[----:B-1----:R-:W-:Y:S02]  /*b18f0*/  IMAD.MOV.U32 R20, RZ, RZ, R27 ;  /* 0x000000ffff147224 */ /* 0x002fe400078e001b */
[----:B------:R-:W-:Y:S01]  /*b1900*/  IMAD.MOV.U32 R21, RZ, RZ, R26 ;  /* 0x000000ffff157224 */ /* 0x000fe200078e001a */
[----:B------:R-:W-:Y:S04]  /*b1910*/  STL.64 [R1+0x7980], R16 ;  /* 0x0079801001007387 */ /* 0x000fe80000100a00 */
[----:B------:R0:W-:Y:S02]  /*b1920*/  STL.64 [R1+0x78b8], R20 ;  /* 0x0078b81401007387 */ /* 0x0001e40000100a00 */
        /* <DEDUP_REMOVED lines=19> */
[----:B------:R-:W3:Y:S02]  /*b1a60*/  LDL.LU R11, [R1+0xfcc] ;  /* 0x000fcc00010b7983 */ /* 0x000ee40000300800 */
[----:B------:R-:W-:Y:S01]  /*b1a70*/  IMAD.MOV.U32 R25, RZ, RZ, R4 ;  /* 0x000000ffff197224 */ /* 0x000fe200078e0004 */
[----:B--2---:R-:W-:Y:S01]  /*b1a80*/  STL.64 [R1+0x78f0], R22 ;  /* 0x0078f01601007387 */ /* 0x004fe20000100a00 */
[----:B------:R0:W-:Y:S02]  /*b1a90*/  STL.64 [R1+0x78e8], R20 ;  /* 0x0078e81401007387 */ /* 0x0001e40000100a00 */
[----:B0-----:R-:W-:-:S02]  /*b1aa0*/  IMAD.MOV.U32 R20, RZ, RZ, R24 ;  /* 0x000000ffff147224 */ /* 0x001fc400078e0018 */
[----:B----4-:R-:W-:Y:S02]  /*b1ab0*/  IMAD.MOV.U32 R24, RZ, RZ, R5 ;  /* 0x000000ffff187224 */ /* 0x010fe400078e0005 */
[----:B------:R-:W2:Y:S04]  /*b1ac0*/  LDL.64 R4, [R1+0xb0] ;  /* 0x0000b00001047983 */ /* 0x000ea80000100a00 */
[----:B--2---:R-:W-:Y:S01]  /*b1ad0*/  STL.64 [R1+0x7978], R4 ;  /* 0x0079780401007387 */ /* 0x004fe20000100a00 */
[----:B------:R0:W-:Y:S03]  /*b1ae0*/  STL.64 [R1+0x7950], R24 ;  /* 0x0079501801007387 */ /* 0x0001e60000100a00 */
[----:B0-----:R-:W2:Y:S01]  /*b1af0*/  LDL.LU R24, [R1+0xed0] ;  /* 0x000ed00001187983 */ /* 0x001ea20000300800 */
[----:B------:R-:W2:Y:S02]  /*b1b00*/  LDL.LU R25, [R1+0xed4] ;  /* 0x000ed40001197983 */ /* 0x000ea40000300800 */
[----:B------:R-:W4:Y:S02]  /*b1b10*/  LDL.LU R26, [R1+0xed8] ;  /* 0x000ed800011a7983 */ /* 0x000f240000300800 */
[----:B------:R-:W4:Y:S01]  /*b1b20*/  LDL.LU R27, [R1+0xedc] ;  /* 0x000edc00011b7983 */ /* 0x000f220000300800 */
[----:B------:R-:W2:Y:S01]  /*b1b30*/  LDL.LU R16, [R1+0xf60] ;  /* 0x000f600001107983 */ /* 0x000ea20000300800 */
[----:B------:R-:W2:Y:S02]  /*b1b40*/  LDL.LU R17, [R1+0xf64] ;  /* 0x000f640001117983 */ /* 0x000ea40000300800 */
[----:B------:R-:W2:Y:S02]  /*b1b50*/  LDL.LU R18, [R1+0xf68] ;  /* 0x000f680001127983 */ /* 0x000ea40000300800 */
[----:B------:R-:W2:Y:S02]  /*b1b60*/  LDL.LU R19, [R1+0xf6c] ;  /* 0x000f6c0001137983 */ /* 0x000ea40000300800 */
[----:B--2---:R-:W-:Y:S01]  /*b1b70*/  STL.64 [R1+0x7990], R18 ;  /* 0x0079901201007387 */ /* 0x004fe20000100a00 */
[----:B------:R0:W-:Y:S02]  /*b1b80*/  STL.64 [R1+0x7988], R16 ;  /* 0x0079881001007387 */ /* 0x0001e40000100a00 */
[----:B------:R-:W2:Y:S01]  /*b1b90*/  LDL.64 R4, [R1+0xc0] ;  /* 0x0000c00001047983 */ /* 0x000ea20000100a00 */
[----:B0-----:R-:W2:Y:S01]  /*b1ba0*/  LDL.64 R16, [R1+0xd0] ;  /* 0x0000d00001107983 */ /* 0x001ea20000100a00 */
[----:B----4-:R-:W-:Y:S02]  /*b1bb0*/  STL.64 [R1+0x7970], R26 ;  /* 0x0079701a01007387 */ /* 0x010fe40000100a00 */
[----:B---3--:R-:W-:-:S02]  /*b1bc0*/  IMAD.MOV.U32 R21, RZ, RZ, R7 ;  /* 0x000000ffff157224 */ /* 0x008fc400078e0007 */
[----:B------:R0:W-:Y:S02]  /*b1bd0*/  STL.64 [R1+0x7968], R24 ;  /* 0x0079681801007387 */ /* 0x0001e40000100a00 */
[----:B0-----:R-:W3:Y:S01]  /*b1be0*/  LDL.LU R24, [R1+0xf30] ;  /* 0x000f300001187983 */ /* 0x001ee20000300800 */
[----:B------:R-:W3:Y:S02]  /*b1bf0*/  LDL.LU R25, [R1+0xf34] ;  /* 0x000f340001197983 */ /* 0x000ee40000300800 */
[----:B------:R-:W3:Y:S02]  /*b1c00*/  LDL.LU R26, [R1+0xf38] ;  /* 0x000f3800011a7983 */ /* 0x000ee40000300800 */
[----:B------:R-:W3:Y:S01]  /*b1c10*/  LDL.LU R27, [R1+0xf3c] ;  /* 0x000f3c00011b7983 */ /* 0x000ee20000300800 */
[----:B------:R-:W-:Y:S01]  /*b1c20*/  STL.64 [R1+0x7908], R20 ;  /* 0x0079081401007387 */ /* 0x000fe20000100a00 */
[C---:B--2---:R-:W-:Y:S11]  /*b1c30*/  HMMA.16816.F32.BF16 R8, R12.reuse, R16, R8 ;  /* 0x000000100c08723c */ /* 0x044ff60000041808 */
[----:B------:R-:W-:Y:S11]  /*b1c40*/  @!UPT UIADD3 URZ, URZ, URZ, URZ ;  /* 0x0000003f3f3ff290 */ /* 0x000ff6000fffe03f */
[----:B------:R-:W-:Y:S01]  /*b1c50*/  @!UPT UIADD3 URZ, URZ, URZ, URZ ;  /* 0x0000003f3f3ff290 */ /* 0x000fe2000fffe03f */
[----:B------:R-:W-:Y:S01]  /*b1c60*/  STL.64 [R1+0x1850], R8 ;  /* 0x0018500801007387 */ /* 0x000fe20000100a00 */
[----:B------:R0:W-:Y:S03]  /*b1c70*/  STL.64 [R1+0x1858], R10 ;  /* 0x0018580a01007387 */ /* 0x0001e60000100a00 */
[----:B0-----:R-:W2:Y:S01]  /*b1c80*/  LDL.LU R11, [R1+0x79a0] ;  /* 0x0079a000010b7983 */ /* 0x001ea20000300800 */
[----:B------:R-:W4:Y:S02]  /*b1c90*/  LDL.LU.64 R8, [R1+0x7998] ;  /* 0x0079980001087983 */ /* 0x000f240000300a00 */
[----:B------:R-:W-:Y:S02]  /*b1ca0*/  IMAD.MOV.U32 R10, RZ, RZ, R16 ;  /* 0x000000ffff0a7224 */ /* 0x000fe400078e0010 */
[----:B------:R-:W-:Y:S02]  /*b1cb0*/  IMAD.MOV.U32 R21, RZ, RZ, R3 ;  /* 0x000000ffff157224 */ /* 0x000fe400078e0003 */
[----:B------:R-:W-:Y:S01]  /*b1cc0*/  IMAD.MOV.U32 R3, RZ, RZ, R17 ;  /* 0x000000ffff037224 */ /* 0x000fe200078e0011 */
[----:B------:R-:W3:Y:S01]  /*b1cd0*/  LDL.LU.64 R18, [R1+0x7990] ;  /* 0x0079900001127983 */ /* 0x000ee20000300a00 */
[----:B------:R-:W3:Y:S03]  /*b1ce0*/  LDL.LU.64 R16, [R1+0x7988] ;  /* 0x0079880001107983 */ /* 0x000ee60000300a00 */
        /* <DEDUP_REMOVED lines=20> */
[----:B------:R1:W-:Y:S03]  /*b1e30*/  STL.64 [R1+0x1848], R18 ;  /* 0x0018481201007387 */ /* 0x0003e60000100a00 */
[----:B0-----:R-:W3:Y:S01]  /*b1e40*/  LDL.LU.64 R16, [R1+0x7980] ;  /* 0x0079800001107983 */ /* 0x001ee20000300a00 */
[----:B-1----:R-:W-:-:S02]  /*b1e50*/  IMAD.MOV.U32 R19, RZ, RZ, R4 ;  /* 0x000000ffff137224 */ /* 0x002fc400078e0004 */
[----:B------:R-:W-:Y:S02]  /*b1e60*/  IMAD.MOV.U32 R18, RZ, RZ, R5 ;  /* 0x000000ffff127224 */ /* 0x000fe400078e0005 */
[----:B------:R-:W4:Y:S01]  /*b1e70*/  LDL.LU.64 R4, [R1+0x7978] ;  /* 0x0079780001047983 */ /* 0x000f220000300a00 */
[----:B------:R-:W-:Y:S01]  /*b1e80*/  IMAD.MOV.U32 R20, RZ, RZ, R6 ;  /* 0x000000ffff147224 */ /* 0x000fe200078e0006 */
        /* <DEDUP_REMOVED lines=10> */
[----:B----4-:R-:W-:Y:S01]  /*b1f30*/  HMMA.16816.F32.BF16 R12, R12, R4, R24 ;  /* 0x000000040c0c723c */ /* 0x010fe20000041818 */
[----:B------:R-:W4:Y:S11]  /*b1f40*/  LDL.LU.64 R24, [R1+0x7950] ;  /* 0x0079500001187983 */ /* 0x000f360000300a00 */
[----:B------:R-:W-:Y:S11]  /*b1f50*/  @!UPT UIADD3 URZ, URZ, URZ, URZ ;  /* 0x0000003f3f3ff290 */ /* 0x000ff6000fffe03f */
[----:B------:R-:W-:Y:S01]  /*b1f60*/  STL.64 [R1+0x1820], R12 ;  /* 0x0018200c01007387 */ /* 0x000fe20000100a00 */
[----:B------:R0:W-:Y:S03]  /*b1f70*/  STL.64 [R1+0x1828], R14 ;  /* 0x0018280e01007387 */ /* 0x0001e60000100a00 */
[----:B0-----:R-:W4:Y:S01]  /*b1f80*/  LDL.LU.64 R14, [R1+0x7948] ;  /* 0x00794800010e7983 */ /* 0x001f220000300a00 */
[----:B------:R-:W4:Y:S02]  /*b1f90*/  LDL.LU.64 R12, [R1+0x7940] ;  /* 0x00794000010c7983 */ /* 0x000f240000300a00 */
        /* <DEDUP_REMOVED lines=17> */
[----:B------:R0:W-:Y:S02]  /*b20b0*/  STL.64 [R1+0x1800], R4 ;  /* 0x0018000401007387 */ /* 0x0001e40000100a00 */
[----:B0-----:R-:W-:Y:S02]  /*b20c0*/  IMAD.MOV.U32 R4, RZ, RZ, R23 ;  /* 0x000000ffff047224 */ /* 0x001fe400078e0017 */
[----:B------:R-:W-:Y:S02]  /*b20d0*/  IMAD.MOV.U32 R5, RZ, RZ, R22 ;  /* 0x000000ffff057224 */ /* 0x000fe400078e0016 */
[C---:B----4-:R-:W-:Y:S01]  /*b20e0*/  HMMA.16816.F32.BF16 R20, R12.reuse, R20, R8 ;  /* 0x000000140c14723c */ /* 0x050fe20000041808 */
[----:B------:R-:W-:Y:S02]  /*b20f0*/  STL.64 [R1+0x1808], R6 ;  /* 0x0018080601007387 */ /* 0x000fe40000100a00 */
[----:B------:R0:W-:Y:S02]  /*b2100*/  STL.64 [R1+0x7840], R4 ;  /* 0x0078400401007387 */ /* 0x0001e40000100a00 */
[----:B0-----:R-:W2:Y:S01]  /*b2110*/  LDL R4, [R1+0x150] ;  /* 0x0001500001047983 */ /* 0x001ea20000100800 */
[----:B------:R-:W-:Y:S02]  /*b2120*/  STL.64 [R1+0x7810], R26 ;  /* 0x0078101a01007387 */ /* 0x000fe40000100a00 */
[----:B------:R0:W-:Y:S02]  /*b2130*/  STL.64 [R1+0x7808], R24 ;  /* 0x0078081801007387 */ /* 0x0001e40000100a00 */
[----:B0-----:R-:W4:Y:S01]  /*b2140*/  LDL.LU R24, [R1+0xdf0] ;  /* 0x000df00001187983 */ /* 0x001f220000300800 */
[----:B------:R-:W4:Y:S02]  /*b2150*/  LDL.LU R25, [R1+0xdf4] ;  /* 0x000df40001197983 */ /* 0x000f240000300800 */
[----:B------:R-:W4:Y:S02]  /*b2160*/  LDL.LU R26, [R1+0xdf8] ;  /* 0x000df800011a7983 */ /* 0x000f240000300800 */
[----:B------:R-:W4:Y:S01]  /*b2170*/  LDL.LU R27, [R1+0xdfc] ;  /* 0x000dfc00011b7983 */ /* 0x000f220000300800 */
[----:B------:R-:W2:Y:S01]  /*b2180*/  LDL.LU.64 R10, [R1+0x7918] ;  /* 0x00791800010a7983 */ /* 0x000ea20000300a00 */
[----:B------:R-:W2:Y:S06]  /*b2190*/  LDL.LU.64 R8, [R1+0x7910] ;  /* 0x0079100001087983 */ /* 0x000eac0000300a00 */
[----:B------:R0:W-:Y:S02]  /*b21a0*/  STL.64 [R1+0x17f0], R20 ;  /* 0x0017f01401007387 */ /* 0x0001e40000100a00 */
[----:B------:R2:W-:Y:S01]  /*b21b0*/  STL.64 [R1+0x17f8], R22 ;  /* 0x0017f81601007387 */ /* 0x0005e20000100a00 */
        /* <DEDUP_REMOVED lines=9> */
[----:B------:R-:W-:-:S07]  /*b2250*/  IMAD.MOV.U32 R5, RZ, RZ, R29 ;  /* 0x000000ffff057224 */ /* 0x000fce00078e001d */
[C---:B--2---:R-:W-:Y:S01]  /*b2260*/  HMMA.16816.F32.BF16 R4, R12.reuse, R4, R20 ;  /* 0x000000040c04723c */ /* 0x044fe20000041814 */
[----:B------:R-:W3:Y:S01]  /*b2270*/  LDL.LU.64 R22, [R1+0x78e0] ;  /* 0x0078e00001167983 */ /* 0x000ee20000300a00 */
[----:B------:R-:W3:Y:S11]  /*b2280*/  LDL.LU.64 R20, [R1+0x78d8] ;  /* 0x0078d80001147983 */ /* 0x000ef60000300a00 */
[----:B------:R-:W-:Y:S10]  /*b2290*/  @!UPT UIADD3 URZ, URZ, URZ, URZ ;  /* 0x0000003f3f3ff290 */ /* 0x000ff4000fffe03f */
[----:B------:R0:W-:Y:S02]  /*b22a0*/  STL.64 [R1+0x17d0], R4 ;  /* 0x0017d00401007387 */ /* 0x0001e40000100a00 */
[----:B0-----:R-:W-:Y:S02]  /*b22b0*/  IMAD.MOV.U32 R4, RZ, RZ, R19 ;  /* 0x000000ffff047224 */ /* 0x001fe400078e0013 */
[----:B------:R-:W-:Y:S01]  /*b22c0*/  IMAD.MOV.U32 R5, RZ, RZ, R18 ;  /* 0x000000ffff057224 */ /* 0x000fe200078e0012 */
[----:B------:R-:W-:Y:S04]  /*b22d0*/  STL.64 [R1+0x17d8], R6 ;  /* 0x0017d80601007387 */ /* 0x000fe80000100a00 */
[----:B------:R-:W-:Y:S01]  /*b22e0*/  STL.64 [R1+0x7858], R4 ;  /* 0x0078580401007387 */ /* 0x000fe20000100a00 */
[C---:B---3--:R-:W-:Y:S03]  /*b22f0*/  HMMA.16816.F32.BF16 R16, R12.reuse, R16, R20 ;  /* 0x000000100c10723c */ /* 0x048fe60000041814 */
[----:B------:R-:W2:Y:S01]  /*b2300*/  LDL.LU.64 R22, [R1+0x78d0] ;  /* 0x0078d00001167983 */ /* 0x000ea20000300a00 */
[----:B------:R-:W2:Y:S11]  /*b2310*/  LDL.LU.64 R20, [R1+0x78c8] ;  /* 0x0078c80001147983 */ /* 0x000eb60000300a00 */
[----:B------:R-:W-:Y:S08]  /*b2320*/  @!UPT UIADD3 URZ, URZ, URZ, URZ ;  /* 0x0000003f3f3ff290 */ /* 0x000ff0000fffe03f */
[----:B------:R0:W-:Y:S01]  /*b2330*/  STL.64 [R1+0x17c0], R16 ;  /* 0x0017c01001007387 */ /* 0x0001e20000100a00 */
        /* <DEDUP_REMOVED lines=10> */
[----:B------:R-:W-:-:S07]  /*b23e0*/  IMAD.MOV.U32 R5, RZ, RZ, R11 ;  /* 0x000000ffff057224 */ /* 0x000fce00078e000b */
[C---:B--2---:R-:W-:Y:S01]  /*b23f0*/  HMMA.16816.F32.BF16 R4, R12.reuse, R4, R16 ;  /* 0x000000040c04723c */ /* 0x044fe20000041810 */
[----:B------:R-:W2:Y:S01]  /*b2400*/  LDL.LU.64 R18, [R1+0x78a0] ;  /* 0x0078a00001127983 */ /* 0x000ea20000300a00 */
[----:B------:R-:W2:Y:S06]  /*b2410*/  LDL.LU.64 R16, [R1+0x7898] ;  /* 0x0078980001107983 */ /* 0x000eac0000300a00 */
[----:B----4-:R-:W-:Y:S11]  /*b2420*/  HMMA.16816.F32.BF16 R20, R12, R20, R24 ;  /* 0x000000140c14723c */ /* 0x010ff60000041818 */
[----:B------:R-:W-:Y:S04]  /*b2430*/  @!UPT UIADD3 URZ, URZ, URZ, URZ ;  /* 0x0000003f3f3ff290 */ /* 0x000fe8000fffe03f */
[----:B------:R0:W-:Y:S01]  /*b2440*/  STL.64 [R1+0x17a0], R4 ;  /* 0x0017a00401007387 */ /* 0x0001e20000100a00 */
[----:B------:R-:W-:Y:S07]  /*b2450*/  STL.64 [R1+0x17a8], R6 ;  /* 0x0017a80601007387 */ /* 0x000fee0000100a00 */
[----:B------:R-:W-:Y:S02]  /*b2460*/  STL.64 [R1+0x1780], R20 ;  /* 0x0017801401007387 */ /* 0x000fe40000100a00 */
[----:B------:R-:W-:Y:S02]  /*b2470*/  STL.64 [R1+0x1788], R22 ;  /* 0x0017881601007387 */ /* 0x000fe40000100a00 */
[----:B0-----:R-:W-:-:S02]  /*b2480*/  IMAD.MOV.U32 R4, RZ, RZ, R10 ;  /* 0x000000ffff047224 */ /* 0x001fc400078e000a */
[----:B------:R-:W-:Y:S01]  /*b2490*/  IMAD.MOV.U32 R5, RZ, RZ, R3 ;  /* 0x000000ffff057224 */ /* 0x000fe200078e0003 */
[----:B--2---:R-:W-:Y:S11]  /*b24a0*/  HMMA.16816.F32.BF16 R16, R12, R8, R16 ;  /* 0x000000080c10723c */ /* 0x004ff60000041810 */
[----:B------:R-:W-:Y:S11]  /*b24b0*/  @!UPT UIADD3 URZ, URZ, URZ, URZ ;  /* 0x0000003f3f3ff290 */ /* 0x000ff6000fffe03f */
[----:B------:R-:W-:Y:S01]  /*b24c0*/  @!UPT UIADD3 URZ, URZ, URZ, URZ ;  /* 0x0000003f3f3ff290 */ /* 0x000fe2000fffe03f */
        /* <DEDUP_REMOVED lines=42> */
[----:B------:R0:W-:Y:S04]  /*b2770*/  STL.64 [R1+0x7798], R8 ;  /* 0x0077980801007387 */ /* 0x0001e80000100a00 */
[----:B0-----:R-:W4:Y:S01]  /*b2780*/  LDL.LU R8, [R1+0xd40] ;  /* 0x000d400001087983 */ /* 0x001f220000300800 */
[----:B------:R-:W4:Y:S02]  /*b2790*/  LDL.LU R9, [R1+0xd44] ;  /* 0x000d440001097983 */ /* 0x000f240000300800 */
[----:B------:R-:W4:Y:S02]  /*b27a0*/  LDL.LU R10, [R1+0xd48] ;  /* 0x000d4800010a7983 */ /* 0x000f240000300800 */
[----:B------:R-:W4:Y:S01]  /*b27b0*/  LDL.LU R11, [R1+0xd4c] ;  /* 0x000d4c00010b7983 */ /* 0x000f220000300800 */
[----:B------:R-:W2:Y:S01]  /*b27c0*/  LDL.LU.64 R6, [R1+0x7890] ;  /* 0x0078900001067983 */ /* 0x000ea20000300a00 */
[----:B------:R-:W2:Y:S02]  /*b27d0*/  LDL.LU.64 R4, [R1+0x7888] ;  /* 0x0078880001047983 */ /* 0x000ea40000300a00 */
        /* <DEDUP_REMOVED lines=10> */
[----:B------:R-:W-:Y:S02]  /*b2880*/  STL.64 [R1+0x7780], R22 ;  /* 0x0077801601007387 */ /* 0x000fe40000100a00 */
[----:B------:R0:W-:Y:S02]  /*b2890*/  STL.64 [R1+0x7778], R20 ;  /* 0x0077781401007387 */ /* 0x0001e40000100a00 */
[----:B0-----:R-:W3:Y:S01]  /*b28a0*/  LDL.LU.64 R20, [R1+0x190] ;  /* 0x0001900001147983 */ /* 0x001ee20000300a00 */
        /* <DEDUP_REMOVED lines=13> */
[----:B0-----:R-:W2:Y:S01]  /*b2980*/  LDL.LU.64 R4, [R1+0x7840] ;  /* 0x0078400001047983 */ /* 0x001ea20000300a00 */
[----:B------:R-:W-:Y:S02]  /*b2990*/  IMAD.MOV.U32 R22, RZ, RZ, R12 ;  /* 0x000000ffff167224 */ /* 0x000fe400078e000c */
[----:B------:R-:W-:Y:S02]  /*b29a0*/  IMAD.MOV.U32 R3, RZ, RZ, R13 ;  /* 0x000000ffff037224 */ /* 0x000fe400078e000d */
[----:B------:R-:W-:Y:S02]  /*b29b0*/  IMAD.MOV.U32 R0, RZ, RZ, R15 ;  /* 0x000000ffff007224 */ /* 0x000fe400078e000f */
[----:B------:R-:W-:Y:S01]  /*b29c0*/  IMAD.MOV.U32 R2, RZ, RZ, R14 ;  /* 0x000000ffff027224 */ /* 0x000fe200078e000e */
[----:B--2---:R-:W-:Y:S01]  /*b29d0*/  HMMA.16816.F32.BF16 R4, R12, R4, R16 ;  /* 0x000000040c04723c */ /* 0x004fe20000041810 */
[----:B------:R-:W2:Y:S01]  /*b29e0*/  LDL.LU.64 R18, [R1+0x7838] ;  /* 0x0078380001127983 */ /* 0x000ea20000300a00 */
[----:B------:R-:W2:Y:S02]  /*b29f0*/  LDL.LU.64 R16, [R1+0x7830] ;  /* 0x0078300001107983 */ /* 0x000ea40000300a00 */
[----:B------:R-:W2:Y:S11]  /*b2a00*/  LDL.LU.64 R12, [R1+0x7828] ;  /* 0x00782800010c7983 */ /* 0x000eb60000300a00 */
[----:B------:R-:W-:Y:S09]  /*b2a10*/  @!UPT UIADD3 URZ, URZ, URZ, URZ ;  /* 0x0000003f3f3ff290 */ /* 0x000ff2000fffe03f */
[----:B------:R-:W-:Y:S02]  /*b2a20*/  IMAD.MOV.U32 R15, RZ, RZ, R6 ;  /* 0x000000ffff0f7224 */ /* 0x000fe400078e0006 */
[----:B------:R-:W-:Y:S01]  /*b2a30*/  IMAD.MOV.U32 R14, RZ, RZ, R7 ;  /* 0x000000ffff0e7224 */ /* 0x000fe200078e0007 */
[----:B------:R0:W-:Y:S01]  /*b2a40*/  STL.64 [R1+0x16f0], R4 ;  /* 0x0016f00401007387 */ /* 0x0001e20000100a00 */
[----:B------:R-:W3:Y:S03]  /*b2a50*/  LDL.LU.64 R6, [R1+0x7820] ;  /* 0x0078200001067983 */ /* 0x000ee60000300a00 */
[----:B0-----:R-:W3:Y:S01]  /*b2a60*/  LDL.LU.64 R4, [R1+0x7818] ;  /* 0x0078180001047983 */ /* 0x001ee20000300a00 */
[----:B------:R-:W-:Y:S02]  /*b2a70*/  STL [R1+0x6720], R15 ;  /* 0x0067200f01007387 */ /* 0x000fe40000100800 */
[----:B------:R-:W-:Y:S01]  /*b2a80*/  STL [R1+0x74e8], R14 ;  /* 0x0074e80e01007387 */ /* 0x000fe20000100800 */
[----:B--2---:R0:W-:Y:S04]  /*b2a90*/  STL.64 [R1+0x7558], R12 ;  /* 0x0075580c01007387 */ /* 0x0041e80000100a00 */
[----:B0-----:R-:W2:Y:S04]  /*b2aa0*/  LDL.LU R12, [R1+0x1d0] ;  /* 0x0001d000010c7983 */ /* 0x001ea80000300800 */
[----:B--2---:R0:W-:Y:S01]  /*b2ab0*/  STL [R1+0x76dc], R12 ;  /* 0x0076dc0c01007387 */ /* 0x0041e20000100800 */
[----:B------:R-:W2:Y:S03]  /*b2ac0*/  LDL.LU R13, [R1+0x1d4] ;  /* 0x0001d400010d7983 */ /* 0x000ea60000300800 */
[----:B--2---:R1:W-:Y:S01]  /*b2ad0*/  STL [R1+0x76e0], R13 ;  /* 0x0076e00d01007387 */ /* 0x0043e20000100800 */
[----:B------:R-:W2:Y:S03]  /*b2ae0*/  LDL.LU R14, [R1+0x1d8] ;  /* 0x0001d800010e7983 */ /* 0x000ea60000300800 */
[----:B--2---:R2:W-:Y:S01]  /*b2af0*/  STL [R1+0x76e4], R14 ;  /* 0x0076e40e01007387 */ /* 0x0045e20000100800 */
[----:B------:R-:W3:Y:S02]  /*b2b00*/  LDL.LU R15, [R1+0x1dc] ;  /* 0x0001dc00010f7983 */ /* 0x000ee40000300800 */
[----:B0-----:R-:W-:-:S02]  /*b2b10*/  IMAD.MOV.U32 R12, RZ, RZ, R22 ;  /* 0x000000ffff0c7224 */ /* 0x001fc400078e0016 */
[----:B-1----:R-:W-:Y:S02]  /*b2b20*/  IMAD.MOV.U32 R13, RZ, RZ, R3 ;  /* 0x000000ffff0d7224 */ /* 0x002fe400078e0003 */
[----:B--2---:R-:W-:Y:S01]  /*b2b30*/  IMAD.MOV.U32 R14, RZ, RZ, R2 ;  /* 0x000000ffff0e7224 */ /* 0x004fe200078e0002 */
[----:B---3--:R0:W-:Y:S02]  /*b2b40*/  STL [R1+0x76e8], R15 ;  /* 0x0076e80f01007387 */ /* 0x0081e40000100800 */
[----:B0-----:R-:W-:-:S07]  /*b2b50*/  IMAD.MOV.U32 R15, RZ, RZ, R0 ;  /* 0x000000ffff0f7224 */ /* 0x001fce00078e0000 */
[----:B------:R-:W-:Y:S01]  /*b2b60*/  HMMA.16816.F32.BF16 R12, R12, R4, R24 ;  /* 0x000000040c0c723c */ /* 0x000fe20000041818 */
[----:B------:R-:W2:Y:S01]  /*b2b70*/  LDL.LU.64 R26, [R1+0x7810] ;  /* 0x00781000011a7983 */ /* 0x000ea20000300a00 */
[----:B------:R-:W4:Y:S02]  /*b2b80*/  LDL.LU.64 R24, [R1+0x7808] ;  /* 0x0078080001187983 */ /* 0x000f240000300a00 */
[----:B------:R-:W-:Y:S02]  /*b2b90*/  STL.64 [R1+0x7728], R6 ;  /* 0x0077280601007387 */ /* 0x000fe40000100a00 */
[----:B------:R0:W-:Y:S11]  /*b2ba0*/  STL.64 [R1+0x7720], R4 ;  /* 0x0077200401007387 */ /* 0x0001f60000100a00 */
[----:B------:R-:W-:Y:S06]  /*b2bb0*/  @!UPT UIADD3 URZ, URZ, URZ, URZ ;  /* 0x0000003f3f3ff290 */ /* 0x000fec000fffe03f */
[----:B------:R-:W-:Y:S01]  /*b2bc0*/  STL.64 [R1+0x16c0], R12 ;  /* 0x0016c00c01007387 */ /* 0x000fe20000100a00 */
[----:B------:R1:W-:Y:S02]  /*b2bd0*/  STL.64 [R1+0x16c8], R14 ;  /* 0x0016c80e01007387 */ /* 0x0003e40000100a00 */
[----:B0-----:R-:W1:Y:S02]  /*b2be0*/  LDL.LU.64 R4, [R1+0x330] ;  /* 0x0003300001047983 */ /* 0x001e640000300a00 */
[----:B------:R-:W1:Y:S02]  /*b2bf0*/  LDL.LU.64 R6, [R1+0x338] ;  /* 0x0003380001067983 */ /* 0x000e640000300a00 */
[C---:B-1----:R-:W-:Y:S08]  /*b2c00*/  HMMA.16816.F32.BF16 R12, R4.reuse, R20, R16 ;  /* 0x00000014040c723c */ /* 0x042ff00000041810 */
[----:B----4-:R-:W-:Y:S01]  /*b2c10*/  HMMA.16816.F32.BF16 R8, R4, R24, R8 ;  /* 0x000000180408723c */ /* 0x010fe20000041808 */
[----:B------:R-:W-:-:S02]  /*b2c20*/  IMAD.MOV.U32 R16, RZ, RZ, R21 ;  /* 0x000000ffff107224 */ /* 0x000fc400078e0015 */
[----:B------:R-:W-:Y:S11]  /*b2c30*/  IMAD.MOV.U32 R17, RZ, RZ, R20 ;  /* 0x000000ffff117224 */ /* 0x000ff600078e0014 */
[----:B------:R-:W-:Y:S01]  /*b2c40*/  @!UPT UIADD3 URZ, URZ, URZ, URZ ;  /* 0x0000003f3f3ff290 */ /* 0x000fe2000fffe03f */
[----:B------:R0:W-:Y:S01]  /*b2c50*/  STL.64 [R1+0x16b0], R12 ;  /* 0x0016b00c01007387 */ /* 0x0001e20000100a00 */
[----:B------:R1:W-:Y:S02]  /*b2c60*/  STL.64 [R1+0x16b8], R14 ;  /* 0x0016b80e01007387 */ /* 0x0003e40000100a00 */
[----:B------:R3:W-:Y:S02]  /*b2c70*/  STL [R1+0x76f0], R16 ;  /* 0x0076f01001007387 */ /* 0x0007e40000100800 */
[----:B------:R2:W-:Y:S01]  /*b2c80*/  STL [R1+0x76ec], R17 ;  /* 0x0076ec1101007387 */ /* 0x0005e20000100800 */
[----:B0-----:R-:W4:Y:S02]  /*b2c90*/  LDL.LU R12, [R1+0xca0] ;  /* 0x000ca000010c7983 */ /* 0x001f240000300800 */
[----:B------:R-:W-:Y:S02]  /*b2ca0*/  STL.64 [R1+0x1690], R8 ;  /* 0x0016900801007387 */ /* 0x000fe40000100a00 */
[----:B------:R-:W-:Y:S02]  /*b2cb0*/  STL.64 [R1+0x1698], R10 ;  /* 0x0016980a01007387 */ /* 0x000fe40000100a00 */
[----:B------:R-:W4:Y:S01]  /*b2cc0*/  LDL.LU R13, [R1+0xca4] ;  /* 0x000ca400010d7983 */ /* 0x000f220000300800 */
[----:B-1----:R-:W4:Y:S01]  /*b2cd0*/  LDL.LU R14, [R1+0xca8] ;  /* 0x000ca800010e7983 */ /* 0x002f220000300800 */
[----:B--2---:R-:W-:-:S02]  /*b2ce0*/  IMAD.MOV.U32 R15, RZ, RZ, R26 ;  /* 0x000000ffff0f7224 */ /* 0x004fc400078e001a */
[----:B------:R-:W2:Y:S02]  /*b2cf0*/  LDL.LU R26, [R1+0x7804] ;  /* 0x00780400011a7983 */ /* 0x000ea40000300800 */
[----:B---3--:R-:W3:Y:S01]  /*b2d00*/  LDL.LU R16, [R1+0xd30] ;  /* 0x000d300001107983 */ /* 0x008ee20000300800 */
[----:B------:R-:W3:Y:S01]  /*b2d10*/  LDL.LU R17, [R1+0xd34] ;  /* 0x000d340001117983 */ /* 0x000ee20000300800 */
[----:B------:R-:W3:Y:S02]  /*b2d20*/  LDL.LU R18, [R1+0xd38] ;  /* 0x000d380001127983 */ /* 0x000ee40000300800 */
[----:B------:R-:W3:Y:S01]  /*b2d30*/  LDL.LU R19, [R1+0xd3c] ;  /* 0x000d3c0001137983 */ /* 0x000ee20000300800 */
[----:B----4-:R-:W-:Y:S01]  /*b2d40*/  STL.64 [R1+0x77b8], R14 ;  /* 0x0077b80e01007387 */ /* 0x010fe20000100a00 */
[----:B------:R0:W-:Y:S03]  /*b2d50*/  STL.64 [R1+0x77b0], R12 ;  /* 0x0077b00c01007387 */ /* 0x0001e60000100a00 */
[----:B0-----:R-:W4:Y:S01]  /*b2d60*/  LDL.LU R12, [R1+0xcd0] ;  /* 0x000cd000010c7983 */ /* 0x001f220000300800 */
[----:B------:R-:W4:Y:S02]  /*b2d70*/  LDL.LU R13, [R1+0xcd4] ;  /* 0x000cd400010d7983 */ /* 0x000f240000300800 */
[----:B------:R-:W2:Y:S02]  /*b2d80*/  LDL.LU R14, [R1+0xcd8] ;  /* 0x000cd800010e7983 */ /* 0x000ea40000300800 */
[----:B------:R-:W2:Y:S02]  /*b2d90*/  LDL.LU R15, [R1+0xcdc] ;  /* 0x000cdc00010f7983 */ /* 0x000ea40000300800 */
[----:B--2---:R-:W-:Y:S01]  /*b2da0*/  STL.64 [R1+0x77c8], R14 ;  /* 0x0077c80e01007387 */ /* 0x004fe20000100a00 */
[----:B----4-:R0:W-:Y:S03]  /*b2db0*/  STL.64 [R1+0x77c0], R12 ;  /* 0x0077c00c01007387 */ /* 0x0101e60000100a00 */
[----:B0-----:R-:W2:Y:S04]  /*b2dc0*/  LDL.LU.64 R12, [R1+0x140] ;  /* 0x00014000010c7983 */ /* 0x001ea80000300a00 */
[----:B--2---:R0:W-:Y:S04]  /*b2dd0*/  STL.64 [R1+0x77d8], R12 ;  /* 0x0077d80c01007387 */ /* 0x0041e80000100a00 */
[----:B0-----:R-:W2:Y:S04]  /*b2de0*/  LDL.LU.64 R12, [R1+0x150] ;  /* 0x00015000010c7983 */ /* 0x001ea80000300a00 */
[----:B--2---:R0:W-:Y:S04]  /*b2df0*/  STL.64 [R1+0x77f0], R12 ;  /* 0x0077f00c01007387 */ /* 0x0041e80000100a00 */
[----:B0-----:R-:W2:Y:S04]  /*b2e00*/  LDL.LU.64 R12, [R1+0x160] ;  /* 0x00016000010c7983 */ /* 0x001ea80000300a00 */
[----:B--2---:R0:W-:Y:S04]  /*b2e10*/  STL.64 [R1+0x77f8], R12 ;  /* 0x0077f80c01007387 */ /* 0x0041e80000100a00 */
[----:B0-----:R-:W3:Y:S01]  /*b2e20*/  LDL.LU.64 R12, [R1+0x170] ;  /* 0x00017000010c7983 */ /* 0x001ee20000300a00 */
[----:B------:R-:W2:Y:S02]  /*b2e30*/  LDL.LU.64 R20, [R1+0x120] ;  /* 0x0001200001147983 */ /* 0x000ea40000300a00 */
[----:B------:R-:W-:Y:S01]  /*b2e40*/  IMAD.MOV.U32 R23, RZ, RZ, R26 ;  /* 0x000000ffff177224 */ /* 0x000fe200078e001a */
[----:B--2---:R0:W-:Y:S04]  /*b2e50*/  STL.64 [R1+0x77d0], R20 ;  /* 0x0077d01401007387 */ /* 0x0041e80000100a00 */
[----:B0-----:R-:W2:Y:S01]  /*b2e60*/  LDL.LU R20, [R1+0xce0] ;  /* 0x000ce00001147983 */ /* 0x001ea20000300800 */
[----:B------:R-:W2:Y:S02]  /*b2e70*/  LDL.LU R21, [R1+0xce4] ;  /* 0x000ce40001157983 */ /* 0x000ea40000300800 */
[----:B------:R-:W4:Y:S02]  /*b2e80*/  LDL.LU R22, [R1+0xce8] ;  /* 0x000ce80001167983 */ /* 0x000f240000300800 */
[----:B------:R-:W2:Y:S01]  /*b2e90*/  LDL.LU R26, [R1+0x7800] ;  /* 0x00780000011a7983 */ /* 0x000ea20000300800 */
        /* <DEDUP_REMOVED lines=10> */
[----:B0-----:R-:W4:Y:S01]  /*b2f40*/  LDL.LU R24, [R1+0xd10] ;  /* 0x000d100001187983 */ /* 0x001f220000300800 */
[----:B------:R-:W4:Y:S02]  /*b2f50*/  LDL.LU R25, [R1+0xd14] ;  /* 0x000d140001197983 */ /* 0x000f240000300800 */
[----:B------:R-:W4:Y:S02]  /*b2f60*/  LDL.LU R26, [R1+0xd18] ;  /* 0x000d1800011a7983 */ /* 0x000f240000300800 */
[----:B------:R-:W4:Y:S02]  /*b2f70*/  LDL.LU R27, [R1+0xd1c] ;  /* 0x000d1c00011b7983 */ /* 0x000f240000300800 */
[----:B------:R-:W-:Y:S01]  /*b2f80*/  STL.64 [R1+0x1680], R16 ;  /* 0x0016801001007387 */ /* 0x000fe20000100a00 */
[----:B------:R0:W-:Y:S02]  /*b2f90*/  STL.64 [R1+0x1688], R18 ;  /* 0x0016881201007387 */ /* 0x0001e40000100a00 */
[----:B0-----:R-:W-:-:S02]  /*b2fa0*/  IMAD.MOV.U32 R19, RZ, RZ, R12 ;  /* 0x000000ffff137224 */ /* 0x001fc400078e000c */
[----:B------:R-:W-:Y:S02]  /*b2fb0*/  IMAD.MOV.U32 R18, RZ, RZ, R13 ;  /* 0x000000ffff127224 */ /* 0x000fe400078e000d */
[----:B------:R-:W4:Y:S03]  /*b2fc0*/  LDL.LU.64 R12, [R1+0x77f8] ;  /* 0x0077f800010c7983 */ /* 0x000f260000300a00 */
[----:B------:R0:W-:Y:S02]  /*b2fd0*/  STL [R1+0x76f8], R18 ;  /* 0x0076f81201007387 */ /* 0x0001e40000100800 */
[----:B------:R1:W-:Y:S02]  /*b2fe0*/  STL [R1+0x76f4], R19 ;  /* 0x0076f41301007387 */ /* 0x0003e40000100800 */
[----:B------:R-:W2:Y:S01]  /*b2ff0*/  LDL.LU R16, [R1+0xc50] ;  /* 0x000c500001107983 */ /* 0x000ea20000300800 */
[----:B------:R-:W2:Y:S04]  /*b3000*/  LDL.LU R17, [R1+0xc54] ;  /* 0x000c540001117983 */ /* 0x000ea80000300800 */
[----:B0-----:R-:W2:Y:S01]  /*b3010*/  LDL.LU R18, [R1+0xc58] ;  /* 0x000c580001127983 */ /* 0x001ea20000300800 */
[----:B-1----:R-:W2:Y:S01]  /*b3020*/  LDL.LU R19, [R1+0xc5c] ;  /* 0x000c5c0001137983 */ /* 0x002ea20000300800 */
[C---:B----4-:R-:W-:Y:S02]  /*b3030*/  HMMA.16816.F32.BF16 R24, R4.reuse, R12, R24 ;  /* 0x0000000c0418723c */ /* 0x050fe40000041818 */
[----:B--2---:R-:W-:Y:S01]  /*b3040*/  STL.64 [R1+0x77a8], R18 ;  /* 0x0077a81201007387 */ /* 0x004fe20000100a00 */
[----:B------:R0:W-:Y:S03]  /*b3050*/  STL.64 [R1+0x77a0], R16 ;  /* 0x0077a01001007387 */ /* 0x0001e60000100a00 */
[----:B0-----:R-:W3:Y:S01]  /*b3060*/  LDL.LU R16, [R1+0xc70] ;  /* 0x000c700001107983 */ /* 0x001ee20000300800 */
[----:B------:R-:W3:Y:S02]  /*b3070*/  LDL.LU R17, [R1+0xc74] ;  /* 0x000c740001117983 */ /* 0x000ee40000300800 */
[----:B------:R-:W3:Y:S02]  /*b3080*/  LDL.LU R18, [R1+0xc78] ;  /* 0x000c780001127983 */ /* 0x000ee40000300800 */
[----:B------:R-:W3:Y:S11]  /*b3090*/  LDL.LU R19, [R1+0xc7c] ;  /* 0x000c7c0001137983 */ /* 0x000ef60000300800 */
[----:B------:R-:W-:Y:S01]  /*b30a0*/  @!UPT UIADD3 URZ, URZ, URZ, URZ ;  /* 0x0000003f3f3ff290 */ /* 0x000fe2000fffe03f */
[----:B------:R0:W-:Y:S01]  /*b30b0*/  STL.64 [R1+0x1660], R24 ;  /* 0x0016601801007387 */ /* 0x0001e20000100a00 */
[----:B------:R1:W-:Y:S02]  /*b30c0*/  STL.64 [R1+0x1668], R26 ;  /* 0x0016681a01007387 */ /* 0x0003e40000100a00 */
[----:B0-----:R-:W-:Y:S02]  /*b30d0*/  IMAD.MOV.U32 R25, RZ, RZ, R12 ;  /* 0x000000ffff197224 */ /* 0x001fe400078e000c */
[----:B------:R-:W-:Y:S02]  /*b30e0*/  IMAD.MOV.U32 R24, RZ, RZ, R13 ;  /* 0x000000ffff187224 */ /* 0x000fe400078e000d */
[----:B------:R-:W2:Y:S01]  /*b30f0*/  LDL.LU.64 R12, [R1+0x77f0] ;  /* 0x0077f000010c7983 */ /* 0x000ea20000300a00 */
[----:B------:R-:W-:Y:S01]  /*b3100*/  STL [R1+0x76fc], R25 ;  /* 0x0076fc1901007387 */ /* 0x000fe20000100800 */
        /* <DEDUP_REMOVED lines=10> */
[----:B------:R0:W-:Y:S04]  /*b31b0*/  STL [R1+0x7788], R24 ;  /* 0x0077881801007387 */ /* 0x0001e80000100800 */
[----:B0-----:R-:W4:Y:S01]  /*b31c0*/  LDL.LU.64 R24, [R1+0x130] ;  /* 0x0001300001187983 */ /* 0x001f220000300a00 */
[----:B--2---:R-:W-:Y:S01]  /*b31d0*/  HMMA.16816.F32.BF16 R20, R4, R12, R20 ;  /* 0x0000000c0414723c */ /* 0x004fe20000041814 */
[----:B------:R-:W-:-:S02]  /*b31e0*/  IMAD.MOV.U32 R28, RZ, RZ, R12 ;  /* 0x000000ffff1c7224 */ /* 0x000fc400078e000c */
[----:B------:R-:W-:Y:S11]  /*b31f0*/  IMAD.MOV.U32 R29, RZ, RZ, R13 ;  /* 0x000000ffff1d7224 */ /* 0x000ff600078e000d */
[----:B------:R-:W-:Y:S09]  /*b3200*/  @!UPT UIADD3 URZ, URZ, URZ, URZ ;  /* 0x0000003f3f3ff290 */ /* 0x000ff2000fffe03f */
[----:B------:R0:W-:Y:S01]  /*b3210*/  STL.64 [R1+0x1620], R20 ;  /* 0x0016201401007387 */ /* 0x0001e20000100a00 */
[----:B------:R-:W-:Y:S03]  /*b3220*/  STL.64 [R1+0x1628], R22 ;  /* 0x0016281601007387 */ /* 0x000fe60000100a00 */
[----:B0-----:R-:W2:Y:S01]  /*b3230*/  LDL.LU.64 R20, [R1+0x77d0] ;  /* 0x0077d00001147983 */ /* 0x001ea20000300a00 */
[----:B------:R-:W4:Y:S02]  /*b3240*/  LDL.LU.64 R14, [R1+0x77c8] ;  /* 0x0077c800010e7983 */ /* 0x000f240000300a00 */
[----:B------:R-:W4:Y:S02]  /*b3250*/  LDL.LU.64 R12, [R1+0x77c0] ;  /* 0x0077c000010c7983 */ /* 0x000f240000300a00 */
[C---:B----4-:R-:W-:Y:S11]  /*b3260*/  HMMA.16816.F32.BF16 R12, R4.reuse, R24, R12 ;  /* 0x00000018040c723c */ /* 0x050ff6000004180c */
[----:B------:R-:W-:Y:S11]  /*b3270*/  @!UPT UIADD3 URZ, URZ, URZ, URZ ;  /* 0x0000003f3f3ff290 */ /* 0x000ff6000fffe03f */
[----:B------:R-:W-:Y:S01]  /*b3280*/  @!UPT UIADD3 URZ, URZ, URZ, URZ ;  /* 0x0000003f3f3ff290 */ /* 0x000fe2000fffe03f */
[----:B------:R-:W-:Y:S01]  /*b3290*/  STL.64 [R1+0x1600], R12 ;  /* 0x0016000c01007387 */ /* 0x000fe20000100a00 */
[----:B------:R0:W-:Y:S03]  /*b32a0*/  STL.64 [R1+0x1608], R14 ;  /* 0x0016080e01007387 */ /* 0x0001e60000100a00 */
[----:B0-----:R-:W4:Y:S01]  /*b32b0*/  LDL.LU.64 R14, [R1+0x77b8] ;  /* 0x0077b800010e7983 */ /* 0x001f220000300a00 */
[----:B------:R-:W4:Y:S02]  /*b32c0*/  LDL.LU.64 R12, [R1+0x77b0] ;  /* 0x0077b000010c7983 */ /* 0x000f240000300a00 */
[----:B------:R-:W-:Y:S02]  /*b32d0*/  IMAD.MOV.U32 R2, RZ, RZ, R24 ;  /* 0x000000ffff027224 */ /* 0x000fe400078e0018 */
[----:B------:R-:W-:Y:S01]  /*b32e0*/  IMAD.MOV.U32 R3, RZ, RZ, R25 ;  /* 0x000000ffff037224 */ /* 0x000fe200078e0019 */
[----:B---3--:R-:W-:Y:S01]  /*b32f0*/  HMMA.16816.F32.BF16 R16, R4, R8, R16 ;  /* 0x000000080410723c */ /* 0x008fe20000041810 */
[----:B--2---:R-:W-:-:S07]  /*b3300*/  IMAD.MOV.U32 R0, RZ, RZ, R21 ;  /* 0x000000ffff007224 */ /* 0x004fce00078e0015 */
[C---:B----4-:R-:W-:Y:S07]  /*b3310*/  HMMA.16816.F32.BF16 R24, R4.reuse, R20, R12 ;  /* 0x000000140418723c */ /* 0x050fee000004180c */
[----:B------:R-:W-:Y:S02]  /*b3320*/  IMAD.MOV.U32 R12, RZ, RZ, R20 ;  /* 0x000000ffff0c7224 */ /* 0x000fe400078e0014 */
[----:B------:R-:W-:Y:S02]  /*b3330*/  IMAD.MOV.U32 R14, RZ, RZ, R8 ;  /* 0x000000ffff0e7224 */ /* 0x000fe400078e0008 */
[----:B------:R-:W-:Y:S11]  /*b3340*/  IMAD.MOV.U32 R13, RZ, RZ, R9 ;  /* 0x000000ffff0d7224 */ /* 0x000ff600078e0009 */
[----:B------:R-:W-:Y:S01]  /*b3350*/  @!UPT UIADD3 URZ, URZ, URZ, URZ ;  /* 0x0000003f3f3ff290 */ /* 0x000fe2000fffe03f */
[----:B------:R0:W-:Y:S01]  /*b3360*/  STL.64 [R1+0x15e0], R24 ;  /* 0x0015e01801007387 */ /* 0x0001e20000100a00 */
[----:B------:R1:W-:Y:S03]  /*b3370*/  STL.64 [R1+0x15e8], R26 ;  /* 0x0015e81a01007387 */ /* 0x0003e60000100a00 */
[----:B0-----:R-:W2:Y:S01]  /*b3380*/  LDL.LU R24, [R1+0xc30] ;  /* 0x000c300001187983 */ /* 0x001ea20000300800 */
[----:B------:R-:W2:Y:S02]  /*b3390*/  LDL.LU R25, [R1+0xc34] ;  /* 0x000c340001197983 */ /* 0x000ea40000300800 */
[----:B-1----:R-:W2:Y:S02]  /*b33a0*/  LDL.LU R26, [R1+0xc38] ;  /* 0x000c3800011a7983 */ /* 0x002ea40000300800 */
[----:B------:R-:W2:Y:S01]  /*b33b0*/  LDL.LU R27, [R1+0xc3c] ;  /* 0x000c3c00011b7983 */ /* 0x000ea20000300800 */
[----:B------:R-:W2:Y:S01]  /*b33c0*/  LDL.LU.64 R20, [R1+0xf0] ;  /* 0x0000f00001147983 */ /* 0x000ea20000300a00 */
[----:B------:R-:W-:Y:S02]  /*b33d0*/  STL.64 [R1+0x15c0], R16 ;  /* 0x0015c01001007387 */ /* 0x000fe40000100a00 */
[----:B------:R0:W-:Y:S02]  /*b33e0*/  STL.64 [R1+0x15c8], R18 ;  /* 0x0015c81201007387 */ /* 0x0001e40000100a00 */
[----:B0-----:R-:W3:Y:S01]  /*b33f0*/  LDL.LU.64 R18, [R1+0x77a8] ;  /* 0x0077a80001127983 */ /* 0x001ee20000300a00 */
[----:B------:R-:W3:Y:S02]  /*b3400*/  LDL.LU.64 R16, [R1+0x77a0] ;  /* 0x0077a00001107983 */ /* 0x000ee40000300a00 */
[----:B------:R-:W3:Y:S02]  /*b3410*/  LDL.LU.64 R8, [R1+0x7798] ;  /* 0x0077980001087983 */ /* 0x000ee40000300a00 */
[----:B------:R-:W-:Y:S01]  /*b3420*/  IMAD.MOV.U32 R22, RZ, RZ, R4 ;  /* 0x000000ffff167224 */ /* 0x000fe200078e0004 */
[----:B---3--:R-:W-:Y:S01]  /*b3430*/  HMMA.16816.F32.BF16 R16, R4, R8, R16 ;  /* 0x000000080410723c */ /* 0x008fe20000041810 */
[----:B------:R-:W-:Y:S11]  /*b3440*/  IMAD.MOV.U32 R15, RZ, RZ, R9 ;  /* 0x000000ffff0f7224 */ /* 0x000ff600078e0009 */
[----:B------:R-:W-:Y:S11]  /*b3450*/  @!UPT UIADD3 URZ, URZ, URZ, URZ ;  /* 0x0000003f3f3ff290 */ /* 0x000ff6000fffe03f */
[----:B------:R-:W-:Y:S01]  /*b3460*/  STL.64 [R1+0x1590], R16 ;  /* 0x0015901001007387 */ /* 0x000fe20000100a00 */
[----:B------:R0:W-:Y:S02]  /*b3470*/  STL.64 [R1+0x1598], R18 ;  /* 0x0015981201007387 */ /* 0x0001e40000100a00 */
[----:B------:R-:W3:Y:S02]  /*b3480*/  LDL.LU R4, [R1+0xbc0] ;  /* 0x000bc00001047983 */ /* 0x000ee40000300800 */
[----:B0-----:R-:W-:Y:S02]  /*b3490*/  IMAD.MOV.U32 R19, RZ, RZ, R5 ;  /* 0x000000ffff137224 */ /* 0x001fe400078e0005 */
[----:B------:R-:W-:Y:S01]  /*b34a0*/  IMAD.MOV.U32 R18, RZ, RZ, R6 ;  /* 0x000000ffff127224 */ /* 0x000fe200078e0006 */
[----:B------:R-:W3:Y:S01]  /*b34b0*/  LDL.LU R5, [R1+0xbc4] ;  /* 0x000bc40001057983 */ /* 0x000ee20000300800 */
[----:B------:R-:W-:Y:S02]  /*b34c0*/  IMAD.MOV.U32 R16, RZ, RZ, R7 ;  /* 0x000000ffff107224 */ /* 0x000fe400078e0007 */
[----:B------:R-:W4:Y:S02]  /*b34d0*/  LDL.LU R6, [R1+0xbc8] ;  /* 0x000bc80001067983 */ /* 0x000f240000300800 */
[----:B------:R-:W-:Y:S01]  /*b34e0*/  IMAD.MOV.U32 R17, RZ, RZ, R8 ;  /* 0x000000ffff117224 */ /* 0x000fe200078e0008 */
[----:B------:R-:W4:Y:S01]  /*b34f0*/  LDL.LU R7, [R1+0xbcc] ;  /* 0x000bcc0001077983 */ /* 0x000f220000300800 */
        /* <DEDUP_REMOVED lines=12> */
[----:B0-----:R-:W3:Y:S04]  /*b35c0*/  LDL.LU.64 R4, [R1+0xc0] ;  /* 0x0000c00001047983 */ /* 0x001ee80000300a00 */
[----:B---3--:R0:W-:Y:S04]  /*b35d0*/  STL.64 [R1+0x7750], R4 ;  /* 0x0077500401007387 */ /* 0x0081e80000100a00 */
[----:B0-----:R-:W3:Y:S01]  /*b35e0*/  LDL.LU.64 R4, [R1+0xd0] ;  /* 0x0000d00001047983 */ /* 0x001ee20000300a00 */
[----:B------:R0:W-:Y:S02]  /*b35f0*/  STL.64 [R1+0x7708], R14 ;  /* 0x0077080e01007387 */ /* 0x0001e40000100a00 */
[----:B------:R1:W-:Y:S02]  /*b3600*/  STL.64 [R1+0x7700], R12 ;  /* 0x0077000c01007387 */ /* 0x0003e40000100a00 */
[----:B0-----:R-:W-:-:S02]  /*b3610*/  IMAD.MOV.U32 R14, RZ, RZ, R18 ;  /* 0x000000ffff0e7224 */ /* 0x001fc400078e0012 */
[----:B-1----:R-:W-:Y:S02]  /*b3620*/  IMAD.MOV.U32 R12, RZ, RZ, R22 ;  /* 0x000000ffff0c7224 */ /* 0x002fe400078e0016 */
[----:B------:R-:W-:Y:S02]  /*b3630*/  IMAD.MOV.U32 R13, RZ, RZ, R19 ;  /* 0x000000ffff0d7224 */ /* 0x000fe400078e0013 */
[----:B------:R-:W-:-:S07]  /*b3640*/  IMAD.MOV.U32 R15, RZ, RZ, R16 ;  /* 0x000000ffff0f7224 */ /* 0x000fce00078e0010 */
[----:B------:R-:W-:Y:S11]  /*b3650*/  HMMA.16816.F32.BF16 R24, R12, R20, R24 ;  /* 0x000000140c18723c */ /* 0x000ff60000041818 */
[----:B------:R-:W-:Y:S11]  /*b3660*/  @!UPT UIADD3 URZ, URZ, URZ, URZ ;  /* 0x0000003f3f3ff290 */ /* 0x000ff6000fffe03f */
[----:B------:R-:W-:Y:S01]  /*b3670*/  @!UPT UIADD3 URZ, URZ, URZ, URZ ;  /* 0x0000003f3f3ff290 */ /* 0x000fe2000fffe03f */
[----:B------:R-:W-:Y:S01]  /*b3680*/  STL.64 [R1+0x1570], R24 ;  /* 0x0015701801007387 */ /* 0x000fe20000100a00 */
[----:B------:R0:W-:Y:S03]  /*b3690*/  STL.64 [R1+0x1578], R26 ;  /* 0x0015781a01007387 */ /* 0x0001e60000100a00 */
[----:B0-----:R-:W4:Y:S01]  /*b36a0*/  LDL.LU.64 R26, [R1+0x7790] ;  /* 0x00779000011a7983 */ /* 0x001f220000300a00 */
[----:B------:R-:W2:Y:S02]  /*b36b0*/  LDL.LU R24, [R1+0x7788] ;  /* 0x0077880001187983 */ /* 0x000ea40000300800 */
[----:B------:R-:W3:Y:S02]  /*b36c0*/  LDL.LU.64 R22, [R1+0x7780] ;  /* 0x0077800001167983 */ /* 0x000ee40000300a00 */
[----:B------:R-:W-:Y:S02]  /*b36d0*/  IMAD.MOV.U32 R25, RZ, RZ, R20 ;  /* 0x000000ffff197224 */ /* 0x000fe400078e0014 */
[----:B------:R-:W-:-:S02]  /*b36e0*/  IMAD.MOV.U32 R18, RZ, RZ, R21 ;  /* 0x000000ffff127224 */ /* 0x000fc400078e0015 */
[----:B------:R-:W3:Y:S04]  /*b36f0*/  LDL.LU.64 R20, [R1+0x7778] ;  /* 0x0077780001147983 */ /* 0x000ee80000300a00 */
[----:B----4-:R-:W-:Y:S01]  /*b3700*/  STL.64 [R1+0x7718], R26 ;  /* 0x0077181a01007387 */ /* 0x010fe20000100a00 */
[----:B--2---:R3:W-:Y:S02]  /*b3710*/  STL.64 [R1+0x7710], R24 ;  /* 0x0077101801007387 */ /* 0x0047e40000100a00 */
[----:B---3--:R-:W-:Y:S02]  /*b3720*/  IMAD.MOV.U32 R24, RZ, RZ, R22 ;  /* 0x000000ffff187224 */ /* 0x008fe400078e0016 */
[----:B------:R-:W-:Y:S01]  /*b3730*/  IMAD.MOV.U32 R25, RZ, RZ, R23 ;  /* 0x000000ffff197224 */ /* 0x000fe200078e0017 */
[----:B------:R-:W2:Y:S01]  /*b3740*/  LDL.LU R22, [R1+0x7774] ;  /* 0x0077740001167983 */ /* 0x000ea20000300800 */
[----:B------:R-:W3:Y:S02]  /*b3750*/  LDL.LU R23, [R1+0x7770] ;  /* 0x0077700001177983 */ /* 0x000ee40000300800 */
[----:B------:R-:W4:Y:S02]  /*b3760*/  LDL.LU R26, [R1+0xba8] ;  /* 0x000ba800011a7983 */ /* 0x000f240000300800 */
[----:B------:R-:W4:Y:S01]  /*b3770*/  LDL.LU R27, [R1+0xbac] ;  /* 0x000bac00011b7983 */ /* 0x000f220000300800 */
[----:B------:R-:W-:Y:S01]  /*b3780*/  HMMA.16816.F32.BF16 R8, R12, R20, R8 ;  /* 0x000000140c08723c */ /* 0x000fe20000041808 */
[----:B------:R-:W-:-:S02]  /*b3790*/  IMAD.MOV.U32 R19, RZ, RZ, R20 ;  /* 0x000000ffff137224 */ /* 0x000fc400078e0014 */
[----:B------:R-:W-:Y:S01]  /*b37a0*/  IMAD.MOV.U32 R16, RZ, RZ, R21 ;  /* 0x000000ffff107224 */ /* 0x000fe200078e0015 */
[----:B----4-:R-:W-:Y:S01]  /*b37b0*/  STL.64 [R1+0x7748], R26 ;  /* 0x0077481a01007387 */ /* 0x010fe20000100a00 */
[----:B------:R0:W-:Y:S03]  /*b37c0*/  STL.64 [R1+0x7740], R24 ;  /* 0x0077401801007387 */ /* 0x0001e60000100a00 */
[----:B0-----:R-:W4:Y:S01]  /*b37d0*/  LDL.LU R24, [R1+0xbf0] ;  /* 0x000bf00001187983 */ /* 0x001f220000300800 */
[----:B------:R-:W4:Y:S11]  /*b37e0*/  LDL.LU R25, [R1+0xbf4] ;  /* 0x000bf40001197983 */ /* 0x000f360000300800 */
[----:B------:R-:W-:Y:S03]  /*b37f0*/  @!UPT UIADD3 URZ, URZ, URZ, URZ ;  /* 0x0000003f3f3ff290 */ /* 0x000fe6000fffe03f */
[----:B------:R-:W-:Y:S02]  /*b3800*/  STL.64 [R1+0x1550], R8 ;  /* 0x0015500801007387 */ /* 0x000fe40000100a00 */
[----:B------:R0:W-:Y:S02]  /*b3810*/  STL.64 [R1+0x1558], R10 ;  /* 0x0015580a01007387 */ /* 0x0001e40000100a00 */
[----:B0-----:R-:W4:Y:S01]  /*b3820*/  LDL.LU.64 R10, [R1+0x7768] ;  /* 0x00776800010a7983 */ /* 0x001f220000300a00 */
[----:B------:R-:W4:Y:S02]  /*b3830*/  LDL.LU.64 R8, [R1+0x7760] ;  /* 0x0077600001087983 */ /* 0x000f240000300a00 */
[----:B---3--:R-:W-:Y:S02]  /*b3840*/  IMAD.MOV.U32 R26, RZ, RZ, R23 ;  /* 0x000000ffff1a7224 */ /* 0x008fe400078e0017 */
[----:B--2---:R-:W-:Y:S01]  /*b3850*/  IMAD.MOV.U32 R27, RZ, RZ, R22 ;  /* 0x000000ffff1b7224 */ /* 0x004fe200078e0016 */
[----:B------:R-:W2:Y:S04]  /*b3860*/  LDL R23, [R1+0x6cc] ;  /* 0x0006cc0001177983 */ /* 0x000ea80000100800 */
[----:B------:R-:W2:Y:S04]  /*b3870*/  LDL R22, [R1+0x6c8] ;  /* 0x0006c80001167983 */ /* 0x000ea80000100800 */
[----:B------:R-:W3:Y:S04]  /*b3880*/  LDL R20, [R1+0x6c0] ;  /* 0x0006c00001147983 */ /* 0x000ee80000100800 */
[----:B------:R-:W3:Y:S01]  /*b3890*/  LDL R21, [R1+0x6c4] ;  /* 0x0006c40001157983 */ /* 0x000ee20000100800 */
[C---:B----4-:R-:W-:Y:S03]  /*b38a0*/  HMMA.16816.F32.BF16 R8, R12.reuse, R4, R8 ;  /* 0x000000040c08723c */ /* 0x050fe60000041808 */
[----:B--2---:R-:W-:Y:S01]  /*b38b0*/  STL.64 [R1+0x7568], R22 ;  /* 0x0075681601007387 */ /* 0x004fe20000100a00 */
[----:B---3--:R0:W-:Y:S03]  /*b38c0*/  STL.64 [R1+0x7560], R20 ;  /* 0x0075601401007387 */ /* 0x0081e60000100a00 */
[----:B0-----:R-:W2:Y:S01]  /*b38d0*/  LDL.LU R20, [R1+0xb0] ;  /* 0x0000b00001147983 */ /* 0x001ea20000300800 */
[----:B------:R-:W2:Y:S11]  /*b38e0*/  LDL.LU R21, [R1+0xb4] ;  /* 0x0000b40001157983 */ /* 0x000eb60000300800 */
[----:B------:R-:W-:Y:S04]  /*b38f0*/  @!UPT UIADD3 URZ, URZ, URZ, URZ ;  /* 0x0000003f3f3ff290 */ /* 0x000fe8000fffe03f */
[----:B------:R0:W-:Y:S01]  /*b3900*/  STL.64 [R1+0x1530], R8 ;  /* 0x0015300801007387 */ /* 0x0001e20000100a00 */
[----:B------:R1:W-:Y:S03]  /*b3910*/  STL.64 [R1+0x1538], R10 ;  /* 0x0015380a01007387 */ /* 0x0003e60000100a00 */
[----:B0-----:R-:W3:Y:S01]  /*b3920*/  LDL.LU.64 R8, [R1+0x7758] ;  /* 0x0077580001087983 */ /* 0x001ee20000300a00 */
[----:B-1----:R-:W-:Y:S02]  /*b3930*/  IMAD.MOV.U32 R11, RZ, RZ, R4 ;  /* 0x000000ffff0b7224 */ /* 0x002fe400078e0004 */
[----:B------:R-:W-:Y:S02]  /*b3940*/  IMAD.MOV.U32 R10, RZ, RZ, R5 ;  /* 0x000000ffff0a7224 */ /* 0x000fe400078e0005 */
[----:B------:R-:W4:Y:S02]  /*b3950*/  LDL.LU.64 R4, [R1+0x7750] ;  /* 0x0077500001047983 */ /* 0x000f240000300a00 */
        /* <DEDUP_REMOVED lines=16> */
[----:B------:R-:W4:Y:S02]  /*b3a60*/  LDL.LU.64 R4, [R1+0x7720] ;  /* 0x0077200001047983 */ /* 0x000f240000300a00 */
[----:B------:R0:W-:Y:S02]  /*b3a70*/  STL.64 [R1+0x7580], R20 ;  /* 0x0075801401007387 */ /* 0x0001e40000100a00 */
[----:B0-----:R-:W-:Y:S02]  /*b3a80*/  IMAD.MOV.U32 R20, RZ, RZ, R23 ;  /* 0x000000ffff147224 */ /* 0x001fe400078e0017 */
[----:B------:R-:W-:Y:S01]  /*b3a90*/  IMAD.MOV.U32 R21, RZ, RZ, R22 ;  /* 0x000000ffff157224 */ /* 0x000fe200078e0016 */
[----:B----4-:R-:W-:Y:S01]  /*b3aa0*/  HMMA.16816.F32.BF16 R12, R12, R4, R24 ;  /* 0x000000040c0c723c */ /* 0x010fe20000041818 */
[----:B------:R-:W4:Y:S01]  /*b3ab0*/  LDL.LU.64 R26, [R1+0x7718] ;  /* 0x00771800011a7983 */ /* 0x000f220000300a00 */
[----:B------:R-:W3:Y:S11]  /*b3ac0*/  LDL.LU.64 R24, [R1+0x7710] ;  /* 0x0077100001187983 */ /* 0x000ef60000300a00 */
[----:B------:R-:W-:Y:S10]  /*b3ad0*/  @!UPT UIADD3 URZ, URZ, URZ, URZ ;  /* 0x0000003f3f3ff290 */ /* 0x000ff4000fffe03f */
[----:B------:R-:W-:Y:S01]  /*b3ae0*/  STL.64 [R1+0x14c0], R12 ;  /* 0x0014c00c01007387 */ /* 0x000fe20000100a00 */
[----:B------:R0:W-:Y:S03]  /*b3af0*/  STL.64 [R1+0x14c8], R14 ;  /* 0x0014c80e01007387 */ /* 0x0001e60000100a00 */
[----:B0-----:R-:W3:Y:S01]  /*b3b00*/  LDL.LU.64 R14, [R1+0x7708] ;  /* 0x00770800010e7983 */ /* 0x001ee20000300a00 */
[----:B------:R-:W3:Y:S02]  /*b3b10*/  LDL.LU.64 R12, [R1+0x7700] ;  /* 0x00770000010c7983 */ /* 0x000ee40000300a00 */
[----:B------:R-:W-:Y:S02]  /*b3b20*/  STL.64 [R1+0x7598], R20 ;  /* 0x0075981401007387 */ /* 0x000fe40000100a00 */
[----:B--2---:R-:W-:Y:S01]  /*b3b30*/  STL.64 [R1+0x7578], R6 ;  /* 0x0075780601007387 */ /* 0x004fe20000100a00 */
[----:B------:R0:W-:Y:S04]  /*b3b40*/  STL.64 [R1+0x7570], R4 ;  /* 0x0075700401007387 */ /* 0x0001e80000100a00 */
[----:B0-----:R-:W2:Y:S01]  /*b3b50*/  LDL.LU R4, [R1+0x9d0] ;  /* 0x0009d00001047983 */ /* 0x001ea20000300800 */
[----:B------:R-:W2:Y:S02]  /*b3b60*/  LDL.LU R5, [R1+0x9d4] ;  /* 0x0009d40001057983 */ /* 0x000ea40000300800 */
[----:B------:R-:W2:Y:S02]  /*b3b70*/  LDL.LU R6, [R1+0x9d8] ;  /* 0x0009d80001067983 */ /* 0x000ea40000300800 */
[----:B------:R-:W2:Y:S02]  /*b3b80*/  LDL.LU R7, [R1+0x9dc] ;  /* 0x0009dc0001077983 */ /* 0x000ea40000300800 */
[----:B------:R-:W-:-:S02]  /*b3b90*/  IMAD.MOV.U32 R21, RZ, RZ, R10 ;  /* 0x000000ffff157224 */ /* 0x000fc400078e000a */
[----:B------:R-:W-:Y:S01]  /*b3ba0*/  IMAD.MOV.U32 R20, RZ, RZ, R11 ;  /* 0x000000ffff147224 */ /* 0x000fe200078e000b */
[----:B------:R-:W2:Y:S01]  /*b3bb0*/  LDL.LU R10, [R1+0xa08] ;  /* 0x000a0800010a7983 */ /* 0x000ea20000300800 */
[----:B------:R-:W2:Y:S03]  /*b3bc0*/  LDL.LU R11, [R1+0xa0c] ;  /* 0x000a0c00010b7983 */ /* 0x000ea60000300800 */
[----:B--2---:R-:W-:Y:S01]  /*b3bd0*/  STL.64 [R1+0x75d0], R10 ;  /* 0x0075d00a01007387 */ /* 0x004fe20000100a00 */
[----:B---3--:R0:W-:Y:S02]  /*b3be0*/  STL.64 [R1+0x75c8], R8 ;  /* 0x0075c80801007387 */ /* 0x0081e40000100a00 */
[----:B0-----:R-:W-:Y:S02]  /*b3bf0*/  IMAD.MOV.U32 R8, RZ, RZ, R25 ;  /* 0x000000ffff087224 */ /* 0x001fe400078e0019 */
[----:B------:R-:W-:Y:S01]  /*b3c00*/  IMAD.MOV.U32 R9, RZ, RZ, R18 ;  /* 0x000000ffff097224 */ /* 0x000fe200078e0012 */
[----:B------:R-:W2:Y:S01]  /*b3c10*/  LDL.LU R25, [R1+0x76fc] ;  /* 0x0076fc0001197983 */ /* 0x000ea20000300800 */
[----:B------:R-:W3:Y:S03]  /*b3c20*/  LDL.LU R18, [R1+0x76f8] ;  /* 0x0076f80001127983 */ /* 0x000ee60000300800 */
[----:B------:R0:W-:Y:S01]  /*b3c30*/  STL.64 [R1+0x75e0], R8 ;  /* 0x0075e00801007387 */ /* 0x0001e20000100a00 */
[----:B------:R1:W-:Y:S02]  /*b3c40*/  STL.64 [R1+0x75b8], R20 ;  /* 0x0075b81401007387 */ /* 0x0003e40000100a00 */
[----:B0-----:R-:W-:-:S02]  /*b3c50*/  IMAD.MOV.U32 R8, RZ, RZ, R17 ;  /* 0x000000ffff087224 */ /* 0x001fc400078e0011 */
[----:B-1----:R-:W-:Y:S02]  /*b3c60*/  IMAD.MOV.U32 R20, RZ, RZ, R19 ;  /* 0x000000ffff147224 */ /* 0x002fe400078e0013 */
[----:B------:R-:W-:Y:S01]  /*b3c70*/  IMAD.MOV.U32 R9, RZ, RZ, R15 ;  /* 0x000000ffff097224 */ /* 0x000fe200078e000f */
[----:B------:R-:W2:Y:S01]  /*b3c80*/  LDL.LU R19, [R1+0x76f4] ;  /* 0x0076f40001137983 */ /* 0x000ea20000300800 */
[----:B------:R-:W-:Y:S02]  /*b3c90*/  IMAD.MOV.U32 R21, RZ, RZ, R16 ;  /* 0x000000ffff157224 */ /* 0x000fe400078e0010 */
[----:B------:R-:W2:Y:S02]  /*b3ca0*/  LDL.LU R16, [R1+0x76f0] ;  /* 0x0076f00001107983 */ /* 0x000ea40000300800 */
[----:B------:R-:W2:Y:S01]  /*b3cb0*/  LDL.LU R17, [R1+0x76ec] ;  /* 0x0076ec0001117983 */ /* 0x000ea20000300800 */
[----:B------:R-:W2:Y:S01]  /*b3cc0*/  LDL.LU R15, [R1+0x76e8] ;  /* 0x0076e800010f7983 */ /* 0x000ea20000300800 */
[----:B------:R-:W-:Y:S02]  /*b3cd0*/  STL.64 [R1+0x75f8], R8 ;  /* 0x0075f80801007387 */ /* 0x000fe40000100a00 */
[----:B------:R0:W-:Y:S02]  /*b3ce0*/  STL.64 [R1+0x75d8], R20 ;  /* 0x0075d81401007387 */ /* 0x0001e40000100a00 */
        /* <DEDUP_REMOVED lines=8> */
[----:B------:R0:W-:Y:S02]  /*b3d70*/  STL.64 [R1+0x7610], R8 ;  /* 0x0076100801007387 */ /* 0x0001e40000100a00 */
[----:B0-----:R-:W-:Y:S02]  /*b3d80*/  IMAD.MOV.U32 R8, RZ, RZ, R12 ;  /* 0x000000ffff087224 */ /* 0x001fe400078e000c */
        /* <DEDUP_REMOVED lines=45> */
[----:B---3--:R-:W-:Y:S01]  /*b4060*/  IMAD.MOV.U32 R9, RZ, RZ, R18 ;  /* 0x000000ffff097224 */ /* 0x008fe200078e0012 */
[----:B----4-:R-:W-:Y:S01]  /*b4070*/  STL.64 [R1+0x7650], R22 ;  /* 0x0076501601007387 */ /* 0x010fe20000100a00 */
        /* <DEDUP_REMOVED lines=53> */
[----:B------:R-:W4:Y:S01]  /*b43d0*/  LDL.LU.64 R10, [R1+0x76c0] ;  /* 0x0076c000010a7983 */ /* 0x000f220000300a00 */
[----:B------:R-:W4:Y:S05]  /*b43e0*/  LDL.LU.64 R8, [R1+0x76b8] ;  /* 0x0076b80001087983 */ /* 0x000f2a0000300a00 */
[----:B------:R-:W-:Y:S02]  /*b43f0*/  STL.64 [R1+0x14a0], R24 ;  /* 0x0014a01801007387 */ /* 0x000fe40000100a00 */
[----:B------:R0:W-:Y:S02]  /*b4400*/  STL.64 [R1+0x14a8], R26 ;  /* 0x0014a81a01007387 */ /* 0x0001e40000100a00 */
[----:B0-----:R-:W2:Y:S01]  /*b4410*/  LDL.LU.64 R26, [R1+0x76b0] ;  /* 0x0076b000011a7983 */ /* 0x001ea20000300a00 */
[----:B------:R-:W4:Y:S02]  /*b4420*/  LDL.LU.64 R24, [R1+0x76a8] ;  /* 0x0076a80001187983 */ /* 0x000f240000300a00 */
[C---:B----4-:R-:W-:Y:S11]  /*b4430*/  HMMA.16816.F32.BF16 R8, R12.reuse, R24, R8 ;  /* 0x000000180c08723c */ /* 0x050ff60000041808 */
[----:B------:R-:W-:Y:S11]  /*b4440*/  @!UPT UIADD3 URZ, URZ, URZ, URZ ;  /* 0x0000003f3f3ff290 */ /* 0x000ff6000fffe03f */
[----:B------:R-:W-:Y:S01]  /*b4450*/  @!UPT UIADD3 URZ, URZ, URZ, URZ ;  /* 0x0000003f3f3ff290 */ /* 0x000fe2000fffe03f */
[----:B------:R0:W-:Y:S01]  /*b4460*/  STL.64 [R1+0x1480], R8 ;  /* 0x0014800801007387 */ /* 0x0001e20000100a00 */
[----:B------:R1:W-:Y:S03]  /*b4470*/  STL.64 [R1+0x1488], R10 ;  /* 0x0014880a01007387 */ /* 0x0003e60000100a00 */
[----:B0-----:R-:W1:Y:S02]  /*b4480*/  LDL.LU.64 R8, [R1+0x76a0] ;  /* 0x0076a00001087983 */ /* 0x001e640000300a00 */
[C---:B-1----:R-:W-:Y:S02]  /*b4490*/  HMMA.16816.F32.BF16 R8, R12.reuse, R8, R20 ;  /* 0x000000080c08723c */ /* 0x042fe40000041814 */
        /* <DEDUP_REMOVED lines=62> */
[----:B----4-:R-:W-:Y:S01]  /*b4880*/  HMMA.16816.F32.BF16 R20, R12, R20, R8 ;  /* 0x000000140c14723c */ /* 0x010fe20000041808 */
[----:B------:R-:W4:Y:S11]  /*b4890*/  LDL.LU.64 R10, [R1+0x75c0] ;  /* 0x0075c000010a7983 */ /* 0x000f360000300a00 */
[----:B------:R-:W-:Y:S11]  /*b48a0*/  @!UPT UIADD3 URZ, URZ, URZ, URZ ;  /* 0x0000003f3f3ff290 */ /* 0x000ff6000fffe03f */
[----:B------:R0:W-:Y:S04]  /*b48b0*/  STL.64 [R1+0x12a0], R20 ;  /* 0x0012a01401007387 */ /* 0x0001e80000100a00 */
[----:B0-----:R-:W3:Y:S01]  /*b48c0*/  LDL.LU.64 R20, [R1+0x75b8] ;  /* 0x0075b80001147983 */ /* 0x001ee20000300a00 */
[----:B------:R-:W-:Y:S02]  /*b48d0*/  IMAD.MOV.U32 R9, RZ, RZ, R22 ;  /* 0x000000ffff097224 */ /* 0x000fe400078e0016 */
[----:B------:R-:W-:-:S05]  /*b48e0*/  IMAD.MOV.U32 R8, RZ, RZ, R23 ;  /* 0x000000ffff087224 */ /* 0x000fca00078e0017 */
[----:B------:R2:W-:Y:S01]  /*b48f0*/  STL [R1+0x63dc], R8 ;  /* 0x0063dc0801007387 */ /* 0x0005e20000100800 */
[----:B------:R-:W-:Y:S02]  /*b4900*/  STL [R1+0x63d8], R9 ;  /* 0x0063d80901007387 */ /* 0x000fe40000100800 */
[----:B--2---:R-:W-:Y:S02]  /*b4910*/  IMAD.MOV.U32 R8, RZ, RZ, R27 ;  /* 0x000000ffff087224 */ /* 0x004fe400078e001b */
[----:B------:R-:W2:Y:S01]  /*b4920*/  LDL.LU R27, [R1+0x75b0] ;  /* 0x0075b000011b7983 */ /* 0x000ea20000300800 */
[C---:B---3--:R-:W-:Y:S03]  /*b4930*/  HMMA.16816.F32.BF16 R20, R12.reuse, R20, R4 ;  /* 0x000000140c14723c */ /* 0x048fe60000041804 */
[----:B------:R-:W3:Y:S01]  /*b4940*/  LDL.LU.64 R6, [R1+0x75a8] ;  /* 0x0075a80001067983 */ /* 0x000ee20000300a00 */
[----:B------:R-:W3:Y:S11]  /*b4950*/  LDL.LU.64 R4, [R1+0x75a0] ;  /* 0x0075a00001047983 */ /* 0x000ef60000300a00 */
[----:B------:R-:W-:Y:S08]  /*b4960*/  @!UPT UIADD3 URZ, URZ, URZ, URZ ;  /* 0x0000003f3f3ff290 */ /* 0x000ff0000fffe03f */
        /* <DEDUP_REMOVED lines=10> */
[----:B------:R-:W-:Y:S01]  /*b4a10*/  IMAD.MOV.U32 R9, RZ, RZ, R29 ;  /* 0x000000ffff097224 */ /* 0x000fe200078e001d */
[C---:B---3--:R-:W-:Y:S02]  /*b4a20*/  HMMA.16816.F32.BF16 R20, R12.reuse, R20, R4 ;  /* 0x000000140c14723c */ /* 0x048fe40000041804 */
[----:B------:R-:W3:Y:S01]  /*b4a30*/  LDL.LU.64 R6, [R1+0x7578] ;  /* 0x0075780001067983 */ /* 0x000ee20000300a00 */
[----:B------:R-:W4:Y:S11]  /*b4a40*/  LDL.LU.64 R4, [R1+0x7570] ;  /* 0x0075700001047983 */ /* 0x000f360000300a00 */
[----:B------:R-:W-:Y:S09]  /*b4a50*/  @!UPT UIADD3 URZ, URZ, URZ, URZ ;  /* 0x0000003f3f3ff290 */ /* 0x000ff2000fffe03f */
[----:B------:R-:W-:Y:S01]  /*b4a60*/  STL.64 [R1+0x11f0], R20 ;  /* 0x0011f01401007387 */ /* 0x000fe20000100a00 */
[----:B------:R0:W-:Y:S03]  /*b4a70*/  STL.64 [R1+0x11f8], R22 ;  /* 0x0011f81601007387 */ /* 0x0001e60000100a00 */
[----:B0-----:R-:W2:Y:S01]  /*b4a80*/  LDL.LU.64 R22, [R1+0x7568] ;  /* 0x0075680001167983 */ /* 0x001ea20000300a00 */
[----:B------:R-:W2:Y:S01]  /*b4a90*/  LDL.LU.64 R20, [R1+0x7560] ;  /* 0x0075600001147983 */ /* 0x000ea20000300a00 */
[----:B----4-:R-:W-:Y:S11]  /*b4aa0*/  HMMA.16816.F32.BF16 R12, R12, R4, R8 ;  /* 0x000000040c0c723c */ /* 0x010ff60000041808 */
[----:B------:R-:W-:Y:S11]  /*b4ab0*/  @!UPT UIADD3 URZ, URZ, URZ, URZ ;  /* 0x0000003f3f3ff290 */ /* 0x000ff6000fffe03f */
[----:B------:R-:W-:Y:S02]  /*b4ac0*/  @!UPT UIADD3 URZ, URZ, URZ, URZ ;  /* 0x0000003f3f3ff290 */ /* 0x000fe4000fffe03f */
[----:B------:R-:W-:Y:S02]  /*b4ad0*/  IMAD.MOV.U32 R11, RZ, RZ, R15 ;  /* 0x000000ffff0b7224 */ /* 0x000fe400078e000f */
[----:B------:R-:W-:Y:S01]  /*b4ae0*/  IMAD.MOV.U32 R10, RZ, RZ, R14 ;  /* 0x000000ffff0a7224 */ /* 0x000fe200078e000e */
[----:B------:R0:W-:Y:S04]  /*b4af0*/  STL.64 [R1+0x1170], R12 ;  /* 0x0011700c01007387 */ /* 0x0001e80000100a00 */
[----:B0-----:R-:W4:Y:S01]  /*b4b00*/  LDL.LU.64 R12, [R1+0x7558] ;  /* 0x00755800010c7983 */ /* 0x001f220000300a00 */
[----:B---3--:R-:W-:Y:S02]  /*b4b10*/  STL.64 [R1+0x7478], R6 ;  /* 0x0074780601007387 */ /* 0x008fe40000100a00 */
[----:B------:R-:W-:Y:S02]  /*b4b20*/  STL [R1+0x63e4], R11 ;  /* 0x0063e40b01007387 */ /* 0x000fe40000100800 */
[----:B------:R0:W-:Y:S02]  /*b4b30*/  STL [R1+0x63e0], R10 ;  /* 0x0063e00a01007387 */ /* 0x0001e40000100800 */
[----:B0-----:R-:W2:Y:S01]  /*b4b40*/  LDL.LU.64 R10, [R1+0x198] ;  /* 0x00019800010a7983 */ /* 0x001ea20000300a00 */
[----:B------:R-:W-:-:S02]  /*b4b50*/  IMAD.MOV.U32 R4, RZ, RZ, R28 ;  /* 0x000000ffff047224 */ /* 0x000fc400078e001c */
[----:B------:R-:W-:Y:S02]  /*b4b60*/  IMAD.MOV.U32 R5, RZ, RZ, R3 ;  /* 0x000000ffff057224 */ /* 0x000fe400078e0003 */
[----:B------:R-:W-:Y:S02]  /*b4b70*/  IMAD.MOV.U32 R6, RZ, RZ, R2 ;  /* 0x000000ffff067224 */ /* 0x000fe400078e0002 */
[----:B------:R-:W-:Y:S01]  /*b4b80*/  IMAD.MOV.U32 R7, RZ, RZ, R0 ;  /* 0x000000ffff077224 */ /* 0x000fe200078e0000 */
[C---:B--2---:R-:W-:Y:S11]  /*b4b90*/  HMMA.16816.F32.BF16 R16, R20.reuse, R10, R16 ;  /* 0x0000000a1410723c */ /* 0x044ff60000041810 */
[----:B------:R-:W-:Y:S11]  /*b4ba0*/  @!UPT UIADD3 URZ, URZ, URZ, URZ ;  /* 0x0000003f3f3ff290 */ /* 0x000ff6000fffe03f */
[----:B------:R-:W-:Y:S01]  /*b4bb0*/  @!UPT UIADD3 URZ, URZ, URZ, URZ ;  /* 0x0000003f3f3ff290 */ /* 0x000fe2000fffe03f */
[----:B------:R0:W-:Y:S04]  /*b4bc0*/  STL.64 [R1+0x1140], R16 ;  /* 0x0011401001007387 */ /* 0x0001e80000100a00 */
[----:B0-----:R-:W2:Y:S01]  /*b4bd0*/  LDL.LU.64 R16, [R1+0x7550] ;  /* 0x0075500001107983 */ /* 0x001ea20000300a00 */
[----:B------:R-:W-:Y:S01]  /*b4be0*/  HMMA.16816.F32.BF16 R4, R20, R26, R4 ;  /* 0x0000001a1404723c */ /* 0x000fe20000041804 */
[----:B------:R-:W-:Y:S02]  /*b4bf0*/  IMAD.MOV.U32 R28, RZ, RZ, R19 ;  /* 0x000000ffff1c7224 */ /* 0x000fe400078e0013 */
[----:B------:R-:W-:Y:S01]  /*b4c00*/  IMAD.MOV.U32 R29, RZ, RZ, R18 ;  /* 0x000000ffff1d7224 */ /* 0x000fe200078e0012 */
[----:B------:R-:W-:Y:S01]  /*b4c10*/  STL [R1+0x7440], R11 ;  /* 0x0074400b01007387 */ /* 0x000fe20000100800 */
[----:B------:R-:W-:Y:S02]  /*b4c20*/  STL [R1+0x7528], R10 ;  /* 0x0075280a01007387 */ /* 0x000fe40000100800 */
[----:B------:R-:W-:Y:S01]  /*b4c30*/  STL [R1+0x63ec], R28 ;  /* 0x0063ec1c01007387 */ /* 0x000fe20000100800 */
[----:B------:R-:W-:Y:S11]  /*b4c40*/  STL [R1+0x63e8], R29 ;  /* 0x0063e81d01007387 */ /* 0x000ff60000100800 */
[----:B------:R-:W-:Y:S04]  /*b4c50*/  @!UPT UIADD3 URZ, URZ, URZ, URZ ;  /* 0x0000003f3f3ff290 */ /* 0x000fe8000fffe03f */
[----:B------:R-:W-:Y:S01]  /*b4c60*/  STL [R1+0x10f0], R4 ;  /* 0x0010f00401007387 */ /* 0x000fe20000100800 */
[----:B------:R0:W-:Y:S02]  /*b4c70*/  STL.64 [R1+0x74d0], R26 ;  /* 0x0074d01a01007387 */ /* 0x0001e40000100a00 */
[----:B--2---:R-:W-:Y:S02]  /*b4c80*/  IMAD.MOV.U32 R24, RZ, RZ, R17 ;  /* 0x000000ffff187224 */ /* 0x004fe400078e0011 */
[----:B------:R-:W-:Y:S01]  /*b4c90*/  IMAD.MOV.U32 R25, RZ, RZ, R16 ;  /* 0x000000ffff197224 */ /* 0x000fe200078e0010 */
[----:B------:R-:W2:Y:S01]  /*b4ca0*/  LDL.LU R17, [R1+0x754c] ;  /* 0x00754c0001117983 */ /* 0x000ea20000300800 */
[----:B------:R-:W2:Y:S02]  /*b4cb0*/  LDL.LU R16, [R1+0x7548] ;  /* 0x0075480001107983 */ /* 0x000ea40000300800 */
[----:B0-----:R-:W3:Y:S02]  /*b4cc0*/  LDL.LU R26, [R1+0x928] ;  /* 0x00092800011a7983 */ /* 0x001ee40000300800 */
[----:B------:R-:W3:Y:S01]  /*b4cd0*/  LDL.LU R27, [R1+0x92c] ;  /* 0x00092c00011b7983 */ /* 0x000ee20000300800 */
[----:B------:R-:W2:Y:S01]  /*b4ce0*/  LDL.LU R14, [R1+0x938] ;  /* 0x00093800010e7983 */ /* 0x000ea20000300800 */
[----:B------:R-:W2:Y:S02]  /*b4cf0*/  LDL.LU R15, [R1+0x93c] ;  /* 0x00093c00010f7983 */ /* 0x000ea40000300800 */
[----:B------:R-:W2:Y:S02]  /*b4d00*/  LDL.LU R18, [R1+0x988] ;  /* 0x0009880001127983 */ /* 0x000ea40000300800 */
[----:B------:R-:W2:Y:S01]  /*b4d10*/  LDL.LU R19, [R1+0x98c] ;  /* 0x00098c0001137983 */ /* 0x000ea20000300800 */
[----:B------:R-:W2:Y:S04]  /*b4d20*/  LDL.64 R10, [R1+0x168] ;  /* 0x00016800010a7983 */ /* 0x000ea80000100a00 */
        /* <DEDUP_REMOVED lines=16> */
[----:B------:R-:W2:Y:S02]  /*b4e30*/  LDL.LU R14, [R1+0x978] ;  /* 0x00097800010e7983 */ /* 0x000ea40000300800 */
[----:B------:R-:W2:Y:S01]  /*b4e40*/  LDL.LU R15, [R1+0x97c] ;  /* 0x00097c00010f7983 */ /* 0x000ea20000300800 */
[----:B---3--:R0:W-:Y:S01]  /*b4e50*/  STL.64 [R1+0x74e0], R26 ;  /* 0x0074e01a01007387 */ /* 0x0081e20000100a00 */
[----:B------:R1:W-:Y:S03]  /*b4e60*/  STL.64 [R1+0x74d8], R24 ;  /* 0x0074d81801007387 */ /* 0x0003e60000100a00 */
[----:B0-----:R-:W3:Y:S04]  /*b4e70*/  LDL R26, [R1+0x128] ;  /* 0x00012800011a7983 */ /* 0x001ee80000100800 */
[----:B------:R-:W3:Y:S04]  /*b4e80*/  LDL R27, [R1+0x12c] ;  /* 0x00012c00011b7983 */ /* 0x000ee80000100800 */
[----:B---3--:R0:W-:Y:S01]  /*b4e90*/  STL.64 [R1+0x7500], R26 ;  /* 0x0075001a01007387 */ /* 0x0081e20000100a00 */
[----:B-1----:R-:W3:Y:S02]  /*b4ea0*/  LDL.LU R24, [R1+0x940] ;  /* 0x0009400001187983 */ /* 0x002ee40000300800 */
[----:B------:R-:W3:Y:S01]  /*b4eb0*/  LDL.LU R25, [R1+0x944] ;  /* 0x0009440001197983 */ /* 0x000ee20000300800 */
[----:B0-----:R-:W4:Y:S01]  /*b4ec0*/  LDL.LU R26, [R1+0x948] ;  /* 0x00094800011a7983 */ /* 0x001f220000300800 */
[----:B------:R-:W4:Y:S02]  /*b4ed0*/  LDL.LU R27, [R1+0x94c] ;  /* 0x00094c00011b7983 */ /* 0x000f240000300800 */
[----:B------:R-:W-:-:S02]  /*b4ee0*/  IMAD.MOV.U32 R2, RZ, RZ, R6 ;  /* 0x000000ffff027224 */ /* 0x000fc400078e0006 */
[----:B------:R-:W-:Y:S01]  /*b4ef0*/  IMAD.MOV.U32 R0, RZ, RZ, R7 ;  /* 0x000000ffff007224 */ /* 0x000fe200078e0007 */
[----:B------:R-:W-:Y:S01]  /*b4f00*/  HMMA.16816.F32.BF16 R16, R20, R10, R16 ;  /* 0x0000000a1410723c */ /* 0x000fe20000041810 */
[----:B----4-:R-:W-:Y:S01]  /*b4f10*/  STL.64 [R1+0x7518], R26 ;  /* 0x0075181a01007387 */ /* 0x010fe20000100a00 */
[----:B---3--:R0:W-:Y:S03]  /*b4f20*/  STL.64 [R1+0x7510], R24 ;  /* 0x0075101801007387 */ /* 0x0081e60000100a00 */
[----:B0-----:R-:W3:Y:S01]  /*b4f30*/  LDL.LU R24, [R1+0x950] ;  /* 0x0009500001187983 */ /* 0x001ee20000300800 */
[----:B------:R-:W3:Y:S02]  /*b4f40*/  LDL.LU R25, [R1+0x954] ;  /* 0x0009540001197983 */ /* 0x000ee40000300800 */
[----:B------:R-:W3:Y:S02]  /*b4f50*/  LDL.LU R26, [R1+0x958] ;  /* 0x00095800011a7983 */ /* 0x000ee40000300800 */
[----:B------:R-:W3:Y:S01]  /*b4f60*/  LDL.LU R27, [R1+0x95c] ;  /* 0x00095c00011b7983 */ /* 0x000ee20000300800 */
[----:B------:R-:W4:Y:S01]  /*b4f70*/  LDL.64 R6, [R1+0x108] ;  /* 0x0001080001067983 */ /* 0x000f220000100a00 */
[----:B------:R-:W-:-:S03]  /*b4f80*/  IMAD.MOV.U32 R3, RZ, RZ, R5 ;  /* 0x000000ffff037224 */ /* 0x000fc600078e0005 */
[----:B----4-:R0:W-:Y:S04]  /*b4f90*/  STL.64 [R1+0x74c8], R6 ;  /* 0x0074c80601007387 */ /* 0x0101e80000100a00 */
[----:B0-----:R-:W4:Y:S01]  /*b4fa0*/  LDL.LU.64 R6, [R1+0x118] ;  /* 0x0001180001067983 */ /* 0x001f220000300a00 */
[----:B------:R-:W-:Y:S02]  /*b4fb0*/  STL [R1+0x6f98], R0 ;  /* 0x006f980001007387 */ /* 0x000fe40000100800 */
[----:B------:R-:W-:Y:S02]  /*b4fc0*/  STL [R1+0x6988], R2 ;  /* 0x0069880201007387 */ /* 0x000fe40000100800 */
[----:B------:R-:W-:Y:S01]  /*b4fd0*/  STL [R1+0x63f0], R3 ;  /* 0x0063f00301007387 */ /* 0x000fe20000100800 */
[----:B------:R0:W-:Y:S01]  /*b4fe0*/  STL.64 [R1+0x10c0], R16 ;  /* 0x0010c01001007387 */ /* 0x0001e20000100a00 */
[----:B------:R-:W-:Y:S02]  /*b4ff0*/  STL.64 [R1+0x10c8], R18 ;  /* 0x0010c81201007387 */ /* 0x000fe40000100a00 */
[----:B0-----:R-:W-:-:S02]  /*b5000*/  IMAD.MOV.U32 R17, RZ, RZ, R10 ;  /* 0x000000ffff117224 */ /* 0x001fc400078e000a */
[----:B------:R-:W-:Y:S02]  /*b5010*/  IMAD.MOV.U32 R16, RZ, RZ, R11 ;  /* 0x000000ffff107224 */ /* 0x000fe400078e000b */
[----:B------:R-:W2:Y:S02]  /*b5020*/  LDL.LU.64 R10, [R1+0x7540] ;  /* 0x00754000010a7983 */ /* 0x000ea40000300a00 */
[C---:B--2---:R-:W-:Y:S07]  /*b5030*/  HMMA.16816.F32.BF16 R12, R20.reuse, R10, R12 ;  /* 0x0000000a140c723c */ /* 0x044fee000004180c */
[----:B------:R-:W-:Y:S11]  /*b5040*/  IMAD.MOV.U32 R11, RZ, RZ, R10 ;  /* 0x000000ffff0b7224 */ /* 0x000ff600078e000a */
[----:B------:R-:W-:Y:S05]  /*b5050*/  @!UPT UIADD3 URZ, URZ, URZ, URZ ;  /* 0x0000003f3f3ff290 */ /* 0x000fea000fffe03f */
[----:B------:R-:W-:Y:S01]  /*b5060*/  STL.64 [R1+0x1090], R12 ;  /* 0x0010900c01007387 */ /* 0x000fe20000100a00 */
[----:B------:R0:W-:Y:S03]  /*b5070*/  STL.64 [R1+0x1098], R14 ;  /* 0x0010980e01007387 */ /* 0x0001e60000100a00 */
[----:B0-----:R-:W2:Y:S01]  /*b5080*/  LDL.LU.64 R14, [R1+0x7538] ;  /* 0x00753800010e7983 */ /* 0x001ea20000300a00 */
[----:B------:R-:W2:Y:S02]  /*b5090*/  LDL.LU.64 R12, [R1+0x7530] ;  /* 0x00753000010c7983 */ /* 0x000ea40000300a00 */
[----:B------:R-:W2:Y:S02]  /*b50a0*/  LDL.LU R10, [R1+0x7528] ;  /* 0x00752800010a7983 */ /* 0x000ea40000300800 */
[----:B--2---:R0:W-:Y:S04]  /*b50b0*/  STL.64 [R1+0x74a8], R10 ;  /* 0x0074a80a01007387 */ /* 0x0041e80000100a00 */
[----:B0-----:R-:W2:Y:S04]  /*b50c0*/  LDL R10, [R1+0x158] ;  /* 0x00015800010a7983 */ /* 0x001ea80000100800 */
[----:B------:R-:W2:Y:S02]  /*b50d0*/  LDL R11, [R1+0x15c] ;  /* 0x00015c00010b7983 */ /* 0x000ea40000100800 */
[C---:B--2---:R-:W-:Y:S02]  /*b50e0*/  HMMA.16816.F32.BF16 R8, R20.reuse, R10, R12 ;  /* 0x0000000a1408723c */ /* 0x044fe4000004180c */
[----:B------:R-:W3:Y:S11]  /*b50f0*/  LDL.LU.64 R14, [R1+0x7520] ;  /* 0x00752000010e7983 */ /* 0x000ef60000300a00 */
[----:B------:R-:W-:Y:S10]  /*b5100*/  @!UPT UIADD3 URZ, URZ, URZ, URZ ;  /* 0x0000003f3f3ff290 */ /* 0x000ff4000fffe03f */
[----:B------:R-:W-:Y:S01]  /*b5110*/  STL.64 [R1+0x1060], R8 ;  /* 0x0010600801007387 */ /* 0x000fe20000100a00 */
[----:B------:R0:W-:Y:S03]  /*b5120*/  STL.64 [R1+0x1068], R10 ;  /* 0x0010680a01007387 */ /* 0x0001e60000100a00 */
[----:B0-----:R-:W2:Y:S01]  /*b5130*/  LDL.LU.64 R10, [R1+0xf8] ;  /* 0x0000f800010a7983 */ /* 0x001ea20000300a00 */
[C---:B---3--:R-:W-:Y:S01]  /*b5140*/  HMMA.16816.F32.BF16 R24, R20.reuse, R14, R24 ;  /* 0x0000000e1418723c */ /* 0x048fe20000041818 */
[----:B------:R-:W-:Y:S02]  /*b5150*/  IMAD.MOV.U32 R29, RZ, RZ, R14 ;  /* 0x000000ffff1d7224 */ /* 0x000fe400078e000e */
[----:B------:R-:W-:Y:S01]  /*b5160*/  IMAD.MOV.U32 R28, RZ, RZ, R15 ;  /* 0x000000ffff1c7224 */ /* 0x000fe200078e000f */
[----:B--2---:R0:W-:Y:S01]  /*b5170*/  STL.64 [R1+0x74c0], R10 ;  /* 0x0074c00a01007387 */ /* 0x0041e20000100a00 */
[----:B------:R-:W2:Y:S02]  /*b5180*/  LDL.LU R8, [R1+0x910] ;  /* 0x0009100001087983 */ /* 0x000ea40000300800 */
[----:B------:R-:W2:Y:S01]  /*b5190*/  LDL.LU R9, [R1+0x914] ;  /* 0x0009140001097983 */ /* 0x000ea20000300800 */
        /* <DEDUP_REMOVED lines=8> */
[----:B------:R-:W-:Y:S01]  /*b5220*/  STL [R1+0x73dc], R28 ;  /* 0x0073dc1c01007387 */ /* 0x000fe20000100800 */
[----:B------:R-:W-:Y:S01]  /*b5230*/  STL [R1+0x73d8], R29 ;  /* 0x0073d81d01007387 */ /* 0x000fe20000100800 */
        /* <DEDUP_REMOVED lines=9> */
[----:B------:R-:W-:Y:S01]  /*b52d0*/  STL [R1+0x73e0], R19 ;  /* 0x0073e01301007387 */ /* 0x000fe20000100800 */
[C---:B---3--:R-:W-:Y:S01]  /*b52e0*/  HMMA.16816.F32.BF16 R24, R20.reuse, R26, R12 ;  /* 0x0000001a1418723c */ /* 0x048fe2000004180c */
[----:B------:R-:W3:Y:S11]  /*b52f0*/  LDL.LU R14, [R1+0x74e8] ;  /* 0x0074e800010e7983 */ /* 0x000ef60000300800 */
[----:B------:R-:W-:Y:S11]  /*b5300*/  @!UPT UIADD3 URZ, URZ, URZ, URZ ;  /* 0x0000003f3f3ff290 */ /* 0x000ff6000fffe03f */
[----:B------:R0:W-:Y:S01]  /*b5310*/  STL.64 [R1+0xfc0], R24 ;  /* 0x000fc01801007387 */ /* 0x0001e20000100a00 */
[----:B------:R-:W-:Y:S02]  /*b5320*/  IMAD.MOV.U32 R12, RZ, RZ, R26 ;  /* 0x000000ffff0c7224 */ /* 0x000fe400078e001a */
[----:B------:R-:W-:Y:S02]  /*b5330*/  IMAD.MOV.U32 R13, RZ, RZ, R27 ;  /* 0x000000ffff0d7224 */ /* 0x000fe400078e001b */
[----:B------:R-:W2:Y:S04]  /*b5340*/  LDL.LU.64 R26, [R1+0x74e0] ;  /* 0x0074e000011a7983 */ /* 0x000ea80000300a00 */
[----:B0-----:R-:W2:Y:S01]  /*b5350*/  LDL.LU.64 R24, [R1+0x74d8] ;  /* 0x0074d80001187983 */ /* 0x001ea20000300a00 */
[----:B------:R-:W-:Y:S02]  /*b5360*/  STL [R1+0x62c4], R13 ;  /* 0x0062c40d01007387 */ /* 0x000fe40000100800 */
[----:B------:R-:W-:Y:S02]  /*b5370*/  STL [R1+0x62c0], R12 ;  /* 0x0062c00c01007387 */ /* 0x000fe40000100800 */
[----:B----4-:R-:W-:Y:S01]  /*b5380*/  IMAD.MOV.U32 R3, RZ, RZ, R7 ;  /* 0x000000ffff037224 */ /* 0x010fe200078e0007 */
[C---:B--2---:R-:W-:Y:S11]  /*b5390*/  HMMA.16816.F32.BF16 R24, R20.reuse, R6, R24 ;  /* 0x000000061418723c */ /* 0x044ff60000041818 */
[----:B------:R-:W-:Y:S11]  /*b53a0*/  @!UPT UIADD3 URZ, URZ, URZ, URZ ;  /* 0x0000003f3f3ff290 */ /* 0x000ff6000fffe03f */
[----:B------:R-:W-:Y:S01]  /*b53b0*/  @!UPT UIADD3 URZ, URZ, URZ, URZ ;  /* 0x0000003f3f3ff290 */ /* 0x000fe2000fffe03f */
[----:B------:R0:W-:Y:S01]  /*b53c0*/  STL.64 [R1+0xf60], R24 ;  /* 0x000f601801007387 */ /* 0x0001e20000100a00 */
[----:B------:R1:W-:Y:S02]  /*b53d0*/  STL.64 [R1+0xf68], R26 ;  /* 0x000f681a01007387 */ /* 0x0003e40000100a00 */
[----:B0-----:R-:W-:Y:S01]  /*b53e0*/  IMAD.MOV.U32 R24, RZ, RZ, R6 ;  /* 0x000000ffff187224 */ /* 0x001fe200078e0006 */
[----:B-1----:R-:W2:Y:S01]  /*b53f0*/  LDL.LU.64 R26, [R1+0x74d0] ;  /* 0x0074d000011a7983 */ /* 0x002ea20000300a00 */
[----:B------:R-:W4:Y:S02]  /*b5400*/  LDL.LU.64 R6, [R1+0x74c8] ;  /* 0x0074c80001067983 */ /* 0x000f240000300a00 */
[----:B----4-:R-:W-:Y:S01]  /*b5410*/  HMMA.16816.F32.BF16 R8, R20, R6, R8 ;  /* 0x000000061408723c */ /* 0x010fe20000041808 */
[----:B--2---:R-:W-:Y:S01]  /*b5420*/  STL.64 [R1+0x7438], R26 ;  /* 0x0074381a01007387 */ /* 0x004fe20000100a00 */
[----:B------:R0:W-:Y:S02]  /*b5430*/  STL [R1+0x7430], R24 ;  /* 0x0074301801007387 */ /* 0x0001e40000100800 */
[----:B------:R-:W-:Y:S01]  /*b5440*/  IMAD.MOV.U32 R28, RZ, RZ, R6 ;  /* 0x000000ffff1c7224 */ /* 0x000fe200078e0006 */
[----:B0-----:R-:W2:Y:S01]  /*b5450*/  LDL.LU R24, [R1+0x900] ;  /* 0x0009000001187983 */ /* 0x001ea20000300800 */
[----:B------:R-:W2:Y:S02]  /*b5460*/  LDL.LU R25, [R1+0x904] ;  /* 0x0009040001197983 */ /* 0x000ea40000300800 */
[----:B------:R-:W2:Y:S02]  /*b5470*/  LDL.LU R26, [R1+0x908] ;  /* 0x00090800011a7983 */ /* 0x000ea40000300800 */
[----:B------:R-:W2:Y:S02]  /*b5480*/  LDL.LU R27, [R1+0x90c] ;  /* 0x00090c00011b7983 */ /* 0x000ea40000300800 */
[----:B------:R-:W-:-:S11]  /*b5490*/  IMAD.MOV.U32 R29, RZ, RZ, R7 ;  /* 0x000000ffff1d7224 */ /* 0x000fd600078e0007 */
[----:B------:R-:W-:Y:S01]  /*b54a0*/  STL.64 [R1+0xf30], R8 ;  /* 0x000f300801007387 */ /* 0x000fe20000100a00 */
[----:B------:R0:W-:Y:S03]  /*b54b0*/  STL.64 [R1+0xf38], R10 ;  /* 0x000f380a01007387 */ /* 0x0001e60000100a00 */
[----:B0-----:R-:W2:Y:S01]  /*b54c0*/  LDL.LU.64 R10, [R1+0x74c0] ;  /* 0x0074c000010a7983 */ /* 0x001ea20000300a00 */
[----:B------:R-:W4:Y:S02]  /*b54d0*/  LDL.LU R4, [R1+0x8c0] ;  /* 0x0008c00001047983 */ /* 0x000f240000300800 */
[----:B------:R-:W4:Y:S02]  /*b54e0*/  LDL.LU R5, [R1+0x8c4] ;  /* 0x0008c40001057983 */ /* 0x000f240000300800 */
[----:B------:R-:W2:Y:S01]  /*b54f0*/  LDL.LU R6, [R1+0x8c8] ;  /* 0x0008c80001067983 */ /* 0x000ea20000300800 */
[----:B------:R-:W2:Y:S04]  /*b5500*/  LDL.LU R7, [R1+0x8cc] ;  /* 0x0008cc0001077983 */ /* 0x000ea80000300800 */
[----:B--2---:R0:W-:Y:S01]  /*b5510*/  STL.64 [R1+0x7488], R6 ;  /* 0x0074880601007387 */ /* 0x0041e20000100a00 */
[----:B----4-:R-:W-:Y:S03]  /*b5520*/  STL.64 [R1+0x7480], R4 ;  /* 0x0074800401007387 */ /* 0x010fe60000100a00 */
[----:B0-----:R-:W2:Y:S04]  /*b5530*/  LDL R6, [R1+0xc8] ;  /* 0x0000c80001067983 */ /* 0x001ea80000100800 */
[----:B------:R-:W2:Y:S01]  /*b5540*/  LDL R7, [R1+0xcc] ;  /* 0x0000cc0001077983 */ /* 0x000ea20000100800 */
[----:B------:R-:W-:Y:S01]  /*b5550*/  HMMA.16816.F32.BF16 R20, R20, R10, R24 ;  /* 0x0000000a1414723c */ /* 0x000fe20000041818 */
[----:B------:R-:W-:-:S02]  /*b5560*/  IMAD.MOV.U32 R2, RZ, RZ, R10 ;  /* 0x000000ffff027224 */ /* 0x000fc400078e000a */
[----:B------:R-:W-:Y:S01]  /*b5570*/  IMAD.MOV.U32 R0, RZ, RZ, R11 ;  /* 0x000000ffff007224 */ /* 0x000fe200078e000b */
[----:B--2---:R-:W-:Y:S01]  /*b5580*/  STL.64 [R1+0x74a0], R6 ;  /* 0x0074a00601007387 */ /* 0x004fe20000100a00 */
[----:B------:R-:W2:Y:S02]  /*b5590*/  LDL.LU R8, [R1+0x8e0] ;  /* 0x0008e00001087983 */ /* 0x000ea40000300800 */
[----:B------:R-:W2:Y:S02]  /*b55a0*/  LDL.LU R9, [R1+0x8e4] ;  /* 0x0008e40001097983 */ /* 0x000ea40000300800 */
[----:B------:R-:W4:Y:S01]  /*b55b0*/  LDL.LU R10, [R1+0x8e8] ;  /* 0x0008e800010a7983 */ /* 0x000f220000300800 */
[----:B------:R-:W4:Y:S04]  /*b55c0*/  LDL.LU R11, [R1+0x8ec] ;  /* 0x0008ec00010b7983 */ /* 0x000f280000300800 */
[----:B----4-:R-:W-:Y:S01]  /*b55d0*/  STL.64 [R1+0x74b8], R10 ;  /* 0x0074b80a01007387 */ /* 0x010fe20000100a00 */
[----:B--2---:R0:W-:Y:S03]  /*b55e0*/  STL.64 [R1+0x74b0], R8 ;  /* 0x0074b00801007387 */ /* 0x0041e60000100a00 */
[----:B0-----:R-:W2:Y:S01]  /*b55f0*/  LDL.LU R8, [R1+0x8f0] ;  /* 0x0008f00001087983 */ /* 0x001ea20000300800 */
[----:B------:R-:W2:Y:S02]  /*b5600*/  LDL.LU R9, [R1+0x8f4] ;  /* 0x0008f40001097983 */ /* 0x000ea40000300800 */
[----:B------:R-:W2:Y:S02]  /*b5610*/  LDL.LU R10, [R1+0x8f8] ;  /* 0x0008f800010a7983 */ /* 0x000ea40000300800 */
[----:B------:R-:W2:Y:S01]  /*b5620*/  LDL.LU R11, [R1+0x8fc] ;  /* 0x0008fc00010b7983 */ /* 0x000ea20000300800 */
[----:B------:R-:W4:Y:S01]  /*b5630*/  LDL.64 R6, [R1+0xd8] ;  /* 0x0000d80001067983 */ /* 0x000f220000100a00 */
        /* <DEDUP_REMOVED lines=14> */
[----:B------:R0:W-:Y:S02]  /*b5720*/  STL.64 [R1+0x6228], R22 ;  /* 0x0062281601007387 */ /* 0x0001e40000100a00 */
[----:B------:R-:W-:Y:S01]  /*b5730*/  STL.64 [R1+0x6220], R20 ;  /* 0x0062201401007387 */ /* 0x000fe20000100a00 */
[----:B0-----:R-:W2:Y:S02]  /*b5740*/  LDL.64 R22, [R1+0xe8] ;  /* 0x0000e80001167983 */ /* 0x001ea40000100a00 */
[----:B--2---:R-:W-:Y:S11]  /*b5750*/  HMMA.16816.F32.BF16 R8, R24, R22, R8 ;  /* 0x000000161808723c */ /* 0x004ff60000041808 */
[----:B------:R-:W-:Y:S11]  /*b5760*/  @!UPT UIADD3 URZ, URZ, URZ, URZ ;  /* 0x0000003f3f3ff290 */ /* 0x000ff6000fffe03f */
[----:B------:R-:W-:Y:S01]  /*b5770*/  @!UPT UIADD3 URZ, URZ, URZ, URZ ;  /* 0x0000003f3f3ff290 */ /* 0x000fe2000fffe03f */
[----:B------:R0:W-:Y:S01]  /*b5780*/  STL.64 [R1+0xea0], R8 ;  /* 0x000ea00801007387 */ /* 0x0001e20000100a00 */
[----:B------:R-:W-:Y:S02]  /*b5790*/  IMAD.MOV.U32 R13, RZ, RZ, R10 ;  /* 0x000000ffff0d7224 */ /* 0x000fe400078e000a */
[----:B------:R-:W-:Y:S02]  /*b57a0*/  IMAD.MOV.U32 R12, RZ, RZ, R11 ;  /* 0x000000ffff0c7224 */ /* 0x000fe400078e000b */
[----:B------:R-:W4:Y:S04]  /*b57b0*/  LDL.LU.64 R10, [R1+0x74b8] ;  /* 0x0074b800010a7983 */ /* 0x000f280000300a00 */
[----:B0-----:R-:W4:Y:S01]  /*b57c0*/  LDL.LU.64 R8, [R1+0x74b0] ;  /* 0x0074b00001087983 */ /* 0x001f220000300a00 */
[----:B------:R-:W-:-:S05]  /*b57d0*/  IMAD.MOV.U32 R19, RZ, RZ, R22 ;  /* 0x000000ffff137224 */ /* 0x000fca00078e0016 */
[----:B------:R-:W-:Y:S01]  /*b57e0*/  STL.64 [R1+0x7498], R18 ;  /* 0x0074981201007387 */ /* 0x000fe20000100a00 */
[----:B------:R0:W-:Y:S03]  /*b57f0*/  STL.64 [R1+0x7490], R16 ;  /* 0x0074901001007387 */ /* 0x0001e60000100a00 */
[----:B0-----:R-:W2:Y:S01]  /*b5800*/  LDL.LU R16, [R1+0x8d0] ;  /* 0x0008d00001107983 */ /* 0x001ea20000300800 */
[----:B------:R-:W2:Y:S02]  /*b5810*/  LDL.LU R17, [R1+0x8d4] ;  /* 0x0008d40001117983 */ /* 0x000ea40000300800 */
[----:B------:R-:W2:Y:S02]  /*b5820*/  LDL.LU R18, [R1+0x8d8] ;  /* 0x0008d80001127983 */ /* 0x000ea40000300800 */
[----:B------:R-:W2:Y:S01]  /*b5830*/  LDL.LU R19, [R1+0x8dc] ;  /* 0x0008dc0001137983 */ /* 0x000ea20000300800 */
[----:B------:R-:W-:Y:S01]  /*b5840*/  STL.64 [R1+0x62f8], R12 ;  /* 0x0062f80c01007387 */ /* 0x000fe20000100a00 */
[----:B---3--:R0:W-:Y:S02]  /*b5850*/  STL [R1+0x67b8], R14 ;  /* 0x0067b80e01007387 */ /* 0x0081e40000100800 */
[----:B------:R-:W3:Y:S01]  /*b5860*/  LDL R15, [R1+0xbc] ;  /* 0x0000bc00010f7983 */ /* 0x000ee20000100800 */
[----:B0-----:R-:W3:Y:S01]  /*b5870*/  LDL R14, [R1+0xb8] ;  /* 0x0000b800010e7983 */ /* 0x001ee20000100800 */
        /* <DEDUP_REMOVED lines=19> */
[----:B---3--:R-:W-:Y:S11]  /*b59b0*/  HMMA.16816.F32.BF16 R4, R24, R14, R4 ;  /* 0x0000000e1804723c */ /* 0x008ff60000041804 */
[----:B------:R-:W-:Y:S11]  /*b59c0*/  @!UPT UIADD3 URZ, URZ, URZ, URZ ;  /* 0x0000003f3f3ff290 */ /* 0x000ff6000fffe03f */
[----:B------:R-:W-:Y:S01]  /*b59d0*/  @!UPT UIADD3 URZ, URZ, URZ, URZ ;  /* 0x0000003f3f3ff290 */ /* 0x000fe2000fffe03f */
[----:B------:R0:W-:Y:S01]  /*b59e0*/  STL.64 [R1+0xe50], R4 ;  /* 0x000e500401007387 */ /* 0x0001e20000100a00 */
[----:B------:R1:W-:Y:S02]  /*b59f0*/  STL.64 [R1+0xe58], R6 ;  /* 0x000e580601007387 */ /* 0x0003e40000100a00 */
[----:B0-----:R-:W-:Y:S01]  /*b5a00*/  IMAD.MOV.U32 R5, RZ, RZ, R26 ;  /* 0x000000ffff057224 */ /* 0x001fe200078e001a */
[----:B-1----:R-:W3:Y:S01]  /*b5a10*/  LDL.LU.64 R6, [R1+0x7478] ;  /* 0x0074780001067983 */ /* 0x002ee20000300a00 */
[----:B------:R-:W-:Y:S02]  /*b5a20*/  IMAD.MOV.U32 R4, RZ, RZ, R27 ;  /* 0x000000ffff047224 */ /* 0x000fe400078e001b */
[----:B------:R-:W3:Y:S02]  /*b5a30*/  LDL.LU.64 R26, [R1+0x7470] ;  /* 0x00747000011a7983 */ /* 0x000ee40000300a00 */
[----:B------:R-:W3:Y:S01]  /*b5a40*/  LDL.LU.64 R24, [R1+0x7468] ;  /* 0x0074680001187983 */ /* 0x000ee20000300a00 */
[----:B------:R0:W-:Y:S02]  /*b5a50*/  STL.64 [R1+0x7310], R14 ;  /* 0x0073100e01007387 */ /* 0x0001e40000100a00 */
[----:B0-----:R-:W-:-:S02]  /*b5a60*/  IMAD.MOV.U32 R14, RZ, RZ, R5 ;  /* 0x000000ffff0e7224 */ /* 0x001fc400078e0005 */
[----:B------:R-:W-:-:S07]  /*b5a70*/  IMAD.MOV.U32 R15, RZ, RZ, R4 ;  /* 0x000000ffff0f7224 */ /* 0x000fce00078e0004 */
[----:B---3--:R-:W-:Y:S01]  /*b5a80*/  HMMA.16816.F32.BF16 R12, R12, R6, R24 ;  /* 0x000000060c0c723c */ /* 0x008fe20000041818 */
[----:B------:R-:W3:Y:S01]  /*b5a90*/  LDL.LU.64 R26, [R1+0x7460] ;  /* 0x00746000011a7983 */ /* 0x000ee20000300a00 */
[----:B------:R-:W3:Y:S02]  /*b5aa0*/  LDL.LU.64 R24, [R1+0x7458] ;  /* 0x0074580001187983 */ /* 0x000ee40000300a00 */
[----:B------:R-:W2:Y:S11]  /*b5ab0*/  LDL.LU.64 R4, [R1+0x7450] ;  /* 0x0074500001047983 */ /* 0x000eb60000300a00 */
[----:B------:R-:W-:Y:S08]  /*b5ac0*/  @!UPT UIADD3 URZ, URZ, URZ, URZ ;  /* 0x0000003f3f3ff290 */ /* 0x000ff0000fffe03f */
[----:B------:R0:W-:Y:S04]  /*b5ad0*/  STL.64 [R1+0xe20], R12 ;  /* 0x000e200c01007387 */ /* 0x0001e80000100a00 */
[----:B0-----:R-:W3:Y:S01]  /*b5ae0*/  LDL.LU R12, [R1+0x860] ;  /* 0x00086000010c7983 */ /* 0x001ee20000300800 */
[----:B------:R-:W3:Y:S02]  /*b5af0*/  LDL.LU R13, [R1+0x864] ;  /* 0x00086400010d7983 */ /* 0x000ee40000300800 */
[----:B------:R-:W-:Y:S02]  /*b5b00*/  IMAD.MOV.U32 R7, RZ, RZ, R14 ;  /* 0x000000ffff077224 */ /* 0x000fe400078e000e */
[----:B------:R-:W-:Y:S02]  /*b5b10*/  IMAD.MOV.U32 R6, RZ, RZ, R15 ;  /* 0x000000ffff067224 */ /* 0x000fe400078e000f */
[----:B--2---:R-:W-:-:S02]  /*b5b20*/  IMAD.MOV.U32 R14, RZ, RZ, R4 ;  /* 0x000000ffff0e7224 */ /* 0x004fc400078e0004 */
[----:B------:R-:W-:Y:S01]  /*b5b30*/  IMAD.MOV.U32 R15, RZ, RZ, R5 ;  /* 0x000000ffff0f7224 */ /* 0x000fe200078e0005 */
[----:B------:R-:W2:Y:S01]  /*b5b40*/  LDL.LU R4, [R1+0x7448] ;  /* 0x0074480001047983 */ /* 0x000ea20000300800 */
[----:B------:R-:W2:Y:S03]  /*b5b50*/  LDL.LU R5, [R1+0x7444] ;  /* 0x0074440001057983 */ /* 0x000ea60000300800 */
[----:B------:R4:W-:Y:S02]  /*b5b60*/  STL.64 [R1+0x73f0], R14 ;  /* 0x0073f00e01007387 */ /* 0x0009e40000100a00 */
[----:B----4-:R-:W-:Y:S02]  /*b5b70*/  IMAD.MOV.U32 R14, RZ, RZ, R11 ;  /* 0x000000ffff0e7224 */ /* 0x010fe400078e000b */
[----:B---3--:R-:W-:Y:S01]  /*b5b80*/  STL.64 [R1+0x73e8], R12 ;  /* 0x0073e80c01007387 */ /* 0x008fe20000100a00 */
[----:B------:R-:W3:Y:S02]  /*b5b90*/  LDL.LU R11, [R1+0x7440] ;  /* 0x00744000010b7983 */ /* 0x000ee40000300800 */
[----:B------:R-:W4:Y:S02]  /*b5ba0*/  LDL R15, [R1+0x16c] ;  /* 0x00016c00010f7983 */ /* 0x000f240000100800 */
[----:B----4-:R-:W-:Y:S01]  /*b5bb0*/  STL.64 [R1+0x7400], R14 ;  /* 0x0074000e01007387 */ /* 0x010fe20000100a00 */
[----:B------:R-:W-:Y:S02]  /*b5bc0*/  STL [R1+0x61b4], R6 ;  /* 0x0061b40601007387 */ /* 0x000fe40000100800 */
[----:B------:R-:W-:Y:S02]  /*b5bd0*/  STL [R1+0x61b0], R7 ;  /* 0x0061b00701007387 */ /* 0x000fe40000100800 */
[----:B--2---:R0:W-:Y:S02]  /*b5be0*/  STL.64 [R1+0x7428], R4 ;  /* 0x0074280401007387 */ /* 0x0041e40000100a00 */
[----:B0-----:R-:W3:Y:S01]  /*b5bf0*/  LDL.LU.64 R4, [R1+0x570] ;  /* 0x0005700001047983 */ /* 0x001ee20000300a00 */
[----:B------:R-:W3:Y:S02]  /*b5c00*/  LDL.LU.64 R6, [R1+0x578] ;  /* 0x0005780001067983 */ /* 0x000ee40000300a00 */
[----:B------:R-:W-:Y:S01]  /*b5c10*/  IMAD.MOV.U32 R14, RZ, RZ, R17 ;  /* 0x000000ffff0e7224 */ /* 0x000fe200078e0011 */
[----:B---3--:R-:W-:Y:S11]  /*b5c20*/  HMMA.16816.F32.BF16 R24, R4, R10, R24 ;  /* 0x0000000a0418723c */ /* 0x008ff60000041818 */
[----:B------:R-:W-:Y:S11]  /*b5c30*/  @!UPT UIADD3 URZ, URZ, URZ, URZ ;  /* 0x0000003f3f3ff290 */ /* 0x000ff6000fffe03f */
[----:B------:R-:W-:Y:S01]  /*b5c40*/  @!UPT UIADD3 URZ, URZ, URZ, URZ ;  /* 0x0000003f3f3ff290 */ /* 0x000fe2000fffe03f */
[----:B------:R-:W-:Y:S01]  /*b5c50*/  STL [R1+0xdf0], R24 ;  /* 0x000df01801007387 */ /* 0x000fe20000100800 */
[----:B------:R0:W-:Y:S02]  /*b5c60*/  STL [R1+0xdfc], R27 ;  /* 0x000dfc1b01007387 */ /* 0x0001e40000100800 */
[----:B------:R-:W-:Y:S02]  /*b5c70*/  IMAD.MOV.U32 R17, RZ, RZ, R26 ;  /* 0x000000ffff117224 */ /* 0x000fe400078e001a */
[----:B0-----:R-:W2:Y:S01]  /*b5c80*/  LDL.LU.64 R26, [R1+0x7438] ;  /* 0x00743800011a7983 */ /* 0x001ea20000300a00 */
[----:B------:R-:W3:Y:S02]  /*b5c90*/  LDL.LU R24, [R1+0x7430] ;  /* 0x0074300001187983 */ /* 0x000ee40000300800 */
        /* <DEDUP_REMOVED lines=17> */
[----:B------:R-:W2:Y:S02]  /*b5db0*/  LDL.LU R11, [R1+0x89c] ;  /* 0x00089c00010b7983 */ /* 0x000ea40000300800 */
[----:B------:R-:W-:-:S02]  /*b5dc0*/  IMAD.MOV.U32 R15, RZ, RZ, R16 ;  /* 0x000000ffff0f7224 */ /* 0x000fc400078e0010 */
[----:B------:R-:W-:Y:S01]  /*b5dd0*/  IMAD.MOV.U32 R16, RZ, RZ, R25 ;  /* 0x000000ffff107224 */ /* 0x000fe200078e0019 */
[----:B------:R-:W-:Y:S01]  /*b5de0*/  STL [R1+0x61bc], R17 ;  /* 0x0061bc1101007387 */ /* 0x000fe20000100800 */
[----:B------:R-:W-:Y:S02]  /*b5df0*/  IMAD.MOV.U32 R21, RZ, RZ, R23 ;  /* 0x000000ffff157224 */ /* 0x000fe400078e0017 */
[----:B------:R-:W-:Y:S02]  /*b5e00*/  IMAD.MOV.U32 R23, RZ, RZ, R3 ;  /* 0x000000ffff177224 */ /* 0x000fe400078e0003 */
[----:B------:R-:W-:Y:S01]  /*b5e10*/  IMAD.MOV.U32 R13, RZ, RZ, R5 ;  /* 0x000000ffff0d7224 */ /* 0x000fe200078e0005 */
[----:B------:R0:W-:Y:S01]  /*b5e20*/  STL [R1+0x61b8], R16 ;  /* 0x0061b81001007387 */ /* 0x0001e20000100800 */
[----:B------:R-:W-:Y:S02]  /*b5e30*/  IMAD.MOV.U32 R12, RZ, RZ, R6 ;  /* 0x000000ffff0c7224 */ /* 0x000fe400078e0006 */
[----:B------:R-:W-:-:S02]  /*b5e40*/  IMAD.MOV.U32 R3, RZ, RZ, R7 ;  /* 0x000000ffff037224 */ /* 0x000fc400078e0007 */
[----:B0-----:R-:W-:Y:S01]  /*b5e50*/  IMAD.MOV.U32 R16, RZ, RZ, R4 ;  /* 0x000000ffff107224 */ /* 0x001fe200078e0004 */
[----:B--2---:R-:W-:Y:S01]  /*b5e60*/  HMMA.16816.F32.BF16 R8, R4, R26, R8 ;  /* 0x0000001a0408723c */ /* 0x004fe20000041808 */
[----:B------:R-:W2:Y:S11]  /*b5e70*/  LDL.LU.64 R4, [R1+0x7428] ;  /* 0x0074280001047983 */ /* 0x000eb60000300a00 */
[----:B------:R-:W-:Y:S11]  /*b5e80*/  @!UPT UIADD3 URZ, URZ, URZ, URZ ;  /* 0x0000003f3f3ff290 */ /* 0x000ff6000fffe03f */
[----:B------:R0:W-:Y:S01]  /*b5e90*/  STL.64 [R1+0xde0], R8 ;  /* 0x000de00801007387 */ /* 0x0001e20000100a00 */
[----:B------:R-:W-:Y:S02]  /*b5ea0*/  IMAD.MOV.U32 R6, RZ, RZ, R10 ;  /* 0x000000ffff067224 */ /* 0x000fe400078e000a */
[----:B------:R-:W-:Y:S02]  /*b5eb0*/  IMAD.MOV.U32 R7, RZ, RZ, R11 ;  /* 0x000000ffff077224 */ /* 0x000fe400078e000b */
[----:B------:R-:W4:Y:S04]  /*b5ec0*/  LDL.LU.64 R10, [R1+0x7420] ;  /* 0x00742000010a7983 */ /* 0x000f280000300a00 */
[----:B0-----:R-:W4:Y:S01]  /*b5ed0*/  LDL.LU.64 R8, [R1+0x7418] ;  /* 0x0074180001087983 */ /* 0x001f220000300a00 */
[----:B---3--:R-:W-:-:S02]  /*b5ee0*/  IMAD.MOV.U32 R22, RZ, RZ, R24 ;  /* 0x000000ffff167224 */ /* 0x008fc400078e0018 */
[----:B------:R0:W-:Y:S02]  /*b5ef0*/  STL.64 [R1+0x72f8], R26 ;  /* 0x0072f81a01007387 */ /* 0x0001e40000100a00 */
[----:B------:R-:W-:Y:S02]  /*b5f00*/  IMAD.MOV.U32 R24, RZ, RZ, R16 ;  /* 0x000000ffff187224 */ /* 0x000fe400078e0010 */
[----:B------:R-:W-:Y:S02]  /*b5f10*/  IMAD.MOV.U32 R25, RZ, RZ, R13 ;  /* 0x000000ffff197224 */ /* 0x000fe400078e000d */
[----:B0-----:R-:W-:Y:S02]  /*b5f20*/  IMAD.MOV.U32 R26, RZ, RZ, R12 ;  /* 0x000000ffff1a7224 */ /* 0x001fe400078e000c */
[----:B------:R-:W-:Y:S01]  /*b5f30*/  IMAD.MOV.U32 R27, RZ, RZ, R3 ;  /* 0x000000ffff1b7224 */ /* 0x000fe200078e0003 */
[----:B------:R-:W-:Y:S01]  /*b5f40*/  STL [R1+0x61c4], R7 ;  /* 0x0061c40701007387 */ /* 0x000fe20000100800 */
[----:B------:R-:W-:Y:S05]  /*b5f50*/  STL [R1+0x61c0], R6 ;  /* 0x0061c00601007387 */ /* 0x000fea0000100800 */
[C---:B----4-:R-:W-:Y:S01]  /*b5f60*/  HMMA.16816.F32.BF16 R12, R24.reuse, R14, R8 ;  /* 0x0000000e180c723c */ /* 0x050fe20000041808 */
[----:B------:R-:W3:Y:S01]  /*b5f70*/  LDL.LU.64 R10, [R1+0x7410] ;  /* 0x00741000010a7983 */ /* 0x000ee20000300a00 */
[----:B------:R-:W3:Y:S11]  /*b5f80*/  LDL.LU.64 R8, [R1+0x7408] ;  /* 0x0074080001087983 */ /* 0x000ef60000300a00 */
[----:B------:R-:W-:Y:S10]  /*b5f90*/  @!UPT UIADD3 URZ, URZ, URZ, URZ ;  /* 0x0000003f3f3ff290 */ /* 0x000ff4000fffe03f */
[----:B------:R3:W-:Y:S01]  /*b5fa0*/  STL.64 [R1+0xdd0], R12 ;  /* 0x000dd00c01007387 */ /* 0x0007e20000100a00 */
[----:B------:R-:W-:Y:S02]  /*b5fb0*/  IMAD.MOV.U32 R17, RZ, RZ, R14 ;  /* 0x000000ffff117224 */ /* 0x000fe400078e000e */
[----:B------:R-:W-:Y:S02]  /*b5fc0*/  IMAD.MOV.U32 R16, RZ, RZ, R15 ;  /* 0x000000ffff107224 */ /* 0x000fe400078e000f */
[----:B------:R-:W3:Y:S03]  /*b5fd0*/  LDL.LU.64 R14, [R1+0x7400] ;  /* 0x00740000010e7983 */ /* 0x000ee60000300a00 */
[----:B------:R-:W-:Y:S02]  /*b5fe0*/  STL [R1+0x61cc], R16 ;  /* 0x0061cc1001007387 */ /* 0x000fe40000100800 */
[----:B------:R-:W-:Y:S01]  /*b5ff0*/  STL [R1+0x61c8], R17 ;  /* 0x0061c81101007387 */ /* 0x000fe20000100800 */
[C---:B---3--:R-:W-:Y:S01]  /*b6000*/  HMMA.16816.F32.BF16 R12, R24.reuse, R14, R8 ;  /* 0x0000000e180c723c */ /* 0x048fe20000041808 */
[----:B------:R-:W3:Y:S11]  /*b6010*/  LDL.LU.64 R8, [R1+0x73f8] ;  /* 0x0073f80001087983 */ /* 0x000ef60000300a00 */
[----:B------:R-:W-:Y:S11]  /*b6020*/  @!UPT UIADD3 URZ, URZ, URZ, URZ ;  /* 0x0000003f3f3ff290 */ /* 0x000ff6000fffe03f */
[----:B------:R-:W-:Y:S01]  /*b6030*/  @!UPT UIADD3 URZ, URZ, URZ, URZ ;  /* 0x0000003f3f3ff290 */ /* 0x000fe2000fffe03f */
[----:B------:R-:W-:Y:S02]  /*b6040*/  IMAD.MOV.U32 R6, RZ, RZ, R15 ;  /* 0x000000ffff067224 */ /* 0x000fe400078e000f */
[----:B------:R-:W-:Y:S01]  /*b6050*/  IMAD.MOV.U32 R7, RZ, RZ, R14 ;  /* 0x000000ffff077224 */ /* 0x000fe200078e000e */
[----:B------:R0:W-:Y:S01]  /*b6060*/  STL.64 [R1+0xdc0], R12 ;  /* 0x000dc00c01007387 */ /* 0x0001e20000100a00 */
[----:B------:R-:W4:Y:S03]  /*b6070*/  LDL.LU.64 R14, [R1+0x73f0] ;  /* 0x0073f000010e7983 */ /* 0x000f260000300a00 */
[----:B0-----:R-:W4:Y:S01]  /*b6080*/  LDL.LU.64 R12, [R1+0x73e8] ;  /* 0x0073e800010c7983 */ /* 0x001f220000300a00 */
[----:B------:R-:W-:Y:S02]  /*b6090*/  STL [R1+0x61d4], R6 ;  /* 0x0061d40601007387 */ /* 0x000fe40000100800 */
[----:B------:R0:W-:Y:S02]  /*b60a0*/  STL [R1+0x61d0], R7 ;  /* 0x0061d00701007387 */ /* 0x0001e40000100800 */
[----:B--2---:R-:W-:Y:S01]  /*b60b0*/  STL.64 [R1+0x73c0], R4 ;  /* 0x0073c00401007387 */ /* 0x004fe20000100a00 */
[----:B0-----:R-:W4:Y:S02]  /*b60c0*/  LDL.64 R6, [R1+0x158] ;  /* 0x0001580001067983 */ /* 0x001f240000100a00 */
[----:B----4-:R-:W-:Y:S01]  /*b60d0*/  HMMA.16816.F32.BF16 R12, R24, R6, R12 ;  /* 0x00000006180c723c */ /* 0x010fe2000004180c */
[----:B------:R-:W-:Y:S11]  /*b60e0*/  IMAD.MOV.U32 R20, RZ, RZ, R6 ;  /* 0x000000ffff147224 */ /* 0x000ff600078e0006 */
[----:B------:R-:W-:Y:S11]  /*b60f0*/  @!UPT UIADD3 URZ, URZ, URZ, URZ ;  /* 0x0000003f3f3ff290 */ /* 0x000ff6000fffe03f */
[----:B------:R0:W-:Y:S01]  /*b6100*/  STL.64 [R1+0xdb0], R12 ;  /* 0x000db00c01007387 */ /* 0x0001e20000100a00 */
[----:B------:R-:W-:Y:S02]  /*b6110*/  STL.64 [R1+0x7388], R22 ;  /* 0x0073881601007387 */ /* 0x000fe40000100a00 */
[----:B------:R-:W-:Y:S02]  /*b6120*/  STL [R1+0x7380], R20 ;  /* 0x0073801401007387 */ /* 0x000fe40000100800 */
[----:B------:R-:W-:Y:S02]  /*b6130*/  IMAD.MOV.U32 R16, RZ, RZ, R14 ;  /* 0x000000ffff107224 */ /* 0x000fe400078e000e */
[----:B------:R-:W-:Y:S01]  /*b6140*/  IMAD.MOV.U32 R17, RZ, RZ, R15 ;  /* 0x000000ffff117224 */ /* 0x000fe200078e000f */
[----:B0-----:R-:W2:Y:S01]  /*b6150*/  LDL.LU R12, [R1+0x7d0] ;  /* 0x0007d000010c7983 */ /* 0x001ea20000300800 */
[----:B------:R-:W2:Y:S02]  /*b6160*/  LDL.LU R13, [R1+0x7d4] ;  /* 0x0007d400010d7983 */ /* 0x000ea40000300800 */
[----:B------:R-:W4:Y:S02]  /*b6170*/  LDL.LU R14, [R1+0x7d8] ;  /* 0x0007d800010e7983 */ /* 0x000f240000300800 */
[----:B------:R-:W4:Y:S02]  /*b6180*/  LDL.LU R15, [R1+0x7dc] ;  /* 0x0007dc00010f7983 */ /* 0x000f240000300800 */
[----:B----4-:R3:W-:Y:S01]  /*b6190*/  STL.64 [R1+0x7320], R14 ;  /* 0x0073200e01007387 */ /* 0x0107e20000100a00 */
[----:B--2---:R-:W-:Y:S02]  /*b61a0*/  STL.64 [R1+0x7318], R12 ;  /* 0x0073180c01007387 */ /* 0x004fe40000100a00 */
[----:B---3--:R-:W-:-:S02]  /*b61b0*/  IMAD.MOV.U32 R14, RZ, RZ, R9 ;  /* 0x000000ffff0e7224 */ /* 0x008fc400078e0009 */
[----:B------:R-:W-:-:S05]  /*b61c0*/  IMAD.MOV.U32 R15, RZ, RZ, R8 ;  /* 0x000000ffff0f7224 */ /* 0x000fca00078e0008 */
[----:B------:R0:W-:Y:S01]  /*b61d0*/  STL.64 [R1+0x7338], R14 ;  /* 0x0073380e01007387 */ /* 0x0001e20000100a00 */
[----:B------:R-:W2:Y:S02]  /*b61e0*/  LDL.64 R10, [R1+0xa8] ;  /* 0x0000a800010a7983 */ /* 0x000ea40000100a00 */
[----:B0-----:R-:W-:Y:S02]  /*b61f0*/  IMAD.MOV.U32 R14, RZ, RZ, R19 ;  /* 0x000000ffff0e7224 */ /* 0x001fe400078e0013 */
[----:B------:R-:W-:Y:S01]  /*b6200*/  IMAD.MOV.U32 R15, RZ, RZ, R21 ;  /* 0x000000ffff0f7224 */ /* 0x000fe200078e0015 */
[----:B--2---:R0:W-:Y:S01]  /*b6210*/  STL.64 [R1+0x7308], R10 ;  /* 0x0073080a01007387 */ /* 0x0041e20000100a00 */
[----:B------:R-:W2:Y:S02]  /*b6220*/  LDL.LU R8, [R1+0x7c0] ;  /* 0x0007c00001087983 */ /* 0x000ea40000300800 */
[----:B------:R-:W2:Y:S01]  /*b6230*/  LDL.LU R9, [R1+0x7c4] ;  /* 0x0007c40001097983 */ /* 0x000ea20000300800 */
[----:B0-----:R-:W3:Y:S01]  /*b6240*/  LDL.LU R10, [R1+0x7c8] ;  /* 0x0007c800010a7983 */ /* 0x001ee20000300800 */
[----:B------:R-:W3:Y:S02]  /*b6250*/  LDL.LU R11, [R1+0x7cc] ;  /* 0x0007cc00010b7983 */ /* 0x000ee40000300800 */
[----:B------:R-:W4:Y:S02]  /*b6260*/  LDL.LU R19, [R1+0x73e0] ;  /* 0x0073e00001137983 */ /* 0x000f240000300800 */
[----:B------:R0:W-:Y:S01]  /*b6270*/  STL.64 [R1+0x7350], R14 ;  /* 0x0073500e01007387 */ /* 0x0001e20000100a00 */
[----:B------:R-:W2:Y:S01]  /*b6280*/  LDL.LU R12, [R1+0x800] ;  /* 0x00080000010c7983 */ /* 0x000ea20000300800 */
[----:B------:R-:W2:Y:S03]  /*b6290*/  LDL.LU R13, [R1+0x804] ;  /* 0x00080400010d7983 */ /* 0x000ea60000300800 */
[----:B0-----:R-:W2:Y:S01]  /*b62a0*/  LDL.LU R14, [R1+0x808] ;  /* 0x00080800010e7983 */ /* 0x001ea20000300800 */
[----:B------:R-:W2:Y:S03]  /*b62b0*/  LDL.LU R15, [R1+0x80c] ;  /* 0x00080c00010f7983 */ /* 0x000ea60000300800 */
[----:B--2---:R0:W-:Y:S01]  /*b62c0*/  STL.64 [R1+0x7360], R14 ;  /* 0x0073600e01007387 */ /* 0x0041e20000100a00 */
[----:B------:R1:W-:Y:S02]  /*b62d0*/  STL.64 [R1+0x7358], R12 ;  /* 0x0073580c01007387 */ /* 0x0003e40000100a00 */
[----:B0-----:R-:W-:-:S02]  /*b62e0*/  IMAD.MOV.U32 R14, RZ, RZ, R28 ;  /* 0x000000ffff0e7224 */ /* 0x001fc400078e001c */
[----:B------:R-:W-:Y:S01]  /*b62f0*/  IMAD.MOV.U32 R15, RZ, RZ, R29 ;  /* 0x000000ffff0f7224 */ /* 0x000fe200078e001d */
[----:B------:R-:W2:Y:S01]  /*b6300*/  LDL.LU R28, [R1+0x73dc] ;  /* 0x0073dc00011c7983 */ /* 0x000ea20000300800 */
[----:B------:R-:W2:Y:S03]  /*b6310*/  LDL.LU R29, [R1+0x73d8] ;  /* 0x0073d800011d7983 */ /* 0x000ea60000300800 */
[----:B------:R0:W-:Y:S01]  /*b6320*/  STL.64 [R1+0x7378], R14 ;  /* 0x0073780e01007387 */ /* 0x0001e20000100a00 */
[----:B-1----:R-:W2:Y:S02]  /*b6330*/  LDL.LU R12, [R1+0x820] ;  /* 0x00082000010c7983 */ /* 0x002ea40000300800 */
[----:B------:R-:W2:Y:S01]  /*b6340*/  LDL.LU R13, [R1+0x824] ;  /* 0x00082400010d7983 */ /* 0x000ea20000300800 */
[----:B0-----:R-:W2:Y:S01]  /*b6350*/  LDL.LU R14, [R1+0x828] ;  /* 0x00082800010e7983 */ /* 0x001ea20000300800 */
[----:B------:R-:W2:Y:S03]  /*b6360*/  LDL.LU R15, [R1+0x82c] ;  /* 0x00082c00010f7983 */ /* 0x000ea60000300800 */
[----:B--2---:R-:W-:Y:S01]  /*b6370*/  STL.64 [R1+0x7398], R14 ;  /* 0x0073980e01007387 */ /* 0x004fe20000100a00 */
[----:B------:R-:W-:Y:S02]  /*b6380*/  STL.64 [R1+0x7390], R12 ;  /* 0x0073900c01007387 */ /* 0x000fe40000100a00 */
[----:B------:R-:W2:Y:S02]  /*b6390*/  LDL R22, [R1+0x128] ;  /* 0x0001280001167983 */ /* 0x000ea40000100800 */
[----:B------:R-:W2:Y:S02]  /*b63a0*/  LDL R23, [R1+0x12c] ;  /* 0x00012c0001177983 */ /* 0x000ea40000100800 */
[----:B------:R-:W-:Y:S01]  /*b63b0*/  IMAD.MOV.U32 R3, RZ, RZ, R7 ;  /* 0x000000ffff037224 */ /* 0x000fe200078e0007 */
[----:B--2---:R4:W-:Y:S02]  /*b63c0*/  STL.64 [R1+0x73a0], R22 ;  /* 0x0073a01601007387 */ /* 0x0049e40000100a00 */
[----:B----4-:R-:W-:-:S02]  /*b63d0*/  IMAD.MOV.U32 R22, RZ, RZ, R19 ;  /* 0x000000ffff167224 */ /* 0x010fc400078e0013 */
[----:B------:R-:W-:Y:S01]  /*b63e0*/  IMAD.MOV.U32 R23, RZ, RZ, R18 ;  /* 0x000000ffff177224 */ /* 0x000fe200078e0012 */
[----:B------:R-:W2:Y:S01]  /*b63f0*/  LDL.LU R19, [R1+0x73d4] ;  /* 0x0073d40001137983 */ /* 0x000ea20000300800 */
[----:B------:R-:W4:Y:S03]  /*b6400*/  LDL.LU R18, [R1+0x73d0] ;  /* 0x0073d00001127983 */ /* 0x000f260000300800 */
[----:B------:R-:W-:Y:S01]  /*b6410*/  STL.64 [R1+0x73b8], R22 ;  /* 0x0073b81601007387 */ /* 0x000fe20000100a00 */
        /* <DEDUP_REMOVED lines=21> */
[----:B------:R-:W-:-:S07]  /*b6570*/  IMAD.MOV.U32 R23, RZ, RZ, R28 ;  /* 0x000000ffff177224 */ /* 0x000fce00078e001c */
[----:B------:R-:W-:Y:S01]  /*b6580*/  HMMA.16816.F32.BF16 R20, R24, R22, R4 ;  /* 0x000000161814723c */ /* 0x000fe20000041804 */
[----:B--2---:R-:W-:Y:S01]  /*b6590*/  STL.64 [R1+0x7348], R10 ;  /* 0x0073480a01007387 */ /* 0x004fe20000100a00 */
[----:B---3--:R4:W-:Y:S02]  /*b65a0*/  STL.64 [R1+0x7340], R8 ;  /* 0x0073400801007387 */ /* 0x0089e40000100a00 */
[----:B----4-:R-:W-:Y:S02]  /*b65b0*/  IMAD.MOV.U32 R8, RZ, RZ, R18 ;  /* 0x000000ffff087224 */ /* 0x010fe400078e0012 */
[----:B------:R-:W-:Y:S01]  /*b65c0*/  IMAD.MOV.U32 R9, RZ, RZ, R19 ;  /* 0x000000ffff097224 */ /* 0x000fe200078e0013 */
[----:B------:R-:W2:Y:S01]  /*b65d0*/  LDL.LU R18, [R1+0x73cc] ;  /* 0x0073cc0001127983 */ /* 0x000ea20000300800 */
[----:B------:R-:W3:Y:S02]  /*b65e0*/  LDL.LU R19, [R1+0x73c8] ;  /* 0x0073c80001137983 */ /* 0x000ee40000300800 */
[----:B------:R-:W4:Y:S02]  /*b65f0*/  LDL.LU R10, [R1+0x7f8] ;  /* 0x0007f800010a7983 */ /* 0x000f240000300800 */
[----:B------:R-:W4:Y:S11]  /*b6600*/  LDL.LU R11, [R1+0x7fc] ;  /* 0x0007fc00010b7983 */ /* 0x000f360000300800 */
[----:B------:R-:W-:Y:S01]  /*b6610*/  @!UPT UIADD3 URZ, URZ, URZ, URZ ;  /* 0x0000003f3f3ff290 */ /* 0x000fe2000fffe03f */
[----:B------:R-:W-:Y:S02]  /*b6620*/  IMAD.MOV.U32 R6, RZ, RZ, R22 ;  /* 0x000000ffff067224 */ /* 0x000fe400078e0016 */
[----:B------:R-:W-:Y:S01]  /*b6630*/  IMAD.MOV.U32 R7, RZ, RZ, R23 ;  /* 0x000000ffff077224 */ /* 0x000fe200078e0017 */
[----:B----4-:R-:W-:Y:S01]  /*b6640*/  STL.64 [R1+0x7370], R10 ;  /* 0x0073700a01007387 */ /* 0x010fe20000100a00 */
[----:B------:R0:W-:Y:S03]  /*b6650*/  STL.64 [R1+0x7368], R8 ;  /* 0x0073680801007387 */ /* 0x0001e60000100a00 */
[----:B0-----:R-:W4:Y:S01]  /*b6660*/  LDL.LU R8, [R1+0x810] ;  /* 0x0008100001087983 */ /* 0x001f220000300800 */
[----:B------:R-:W4:Y:S02]  /*b6670*/  LDL.LU R9, [R1+0x814] ;  /* 0x0008140001097983 */ /* 0x000f240000300800 */
[----:B------:R-:W-:Y:S02]  /*b6680*/  STL [R1+0x61dc], R17 ;  /* 0x0061dc1101007387 */ /* 0x000fe40000100800 */
[----:B---3--:R-:W-:-:S02]  /*b6690*/  IMAD.MOV.U32 R10, RZ, RZ, R19 ;  /* 0x000000ffff0a7224 */ /* 0x008fc400078e0013 */
[----:B--2---:R-:W-:Y:S01]  /*b66a0*/  IMAD.MOV.U32 R11, RZ, RZ, R18 ;  /* 0x000000ffff0b7224 */ /* 0x004fe200078e0012 */
[----:B------:R-:W-:Y:S01]  /*b66b0*/  STL [R1+0x61d8], R16 ;  /* 0x0061d81001007387 */ /* 0x000fe20000100800 */
[----:B------:R-:W2:Y:S02]  /*b66c0*/  LDL.LU.64 R18, [R1+0xc8] ;  /* 0x0000c80001127983 */ /* 0x000ea40000300a00 */
[----:B------:R-:W3:Y:S02]  /*b66d0*/  LDL.LU.64 R4, [R1+0x73c0] ;  /* 0x0073c00001047983 */ /* 0x000ee40000300a00 */
[----:B------:R0:W-:Y:S01]  /*b66e0*/  STL.64 [R1+0xda0], R20 ;  /* 0x000da01401007387 */ /* 0x0001e20000100a00 */
[----:B------:R-:W0:Y:S01]  /*b66f0*/  LDL.LU.64 R22, [R1+0x73b8] ;  /* 0x0073b80001167983 */ /* 0x000e220000300a00 */
[----:B------:R-:W-:Y:S02]  /*b6700*/  STL [R1+0x61e4], R7 ;  /* 0x0061e40701007387 */ /* 0x000fe40000100800 */
[----:B------:R-:W-:Y:S01]  /*b6710*/  STL [R1+0x61e0], R6 ;  /* 0x0061e00601007387 */ /* 0x000fe20000100800 */
[C---:B0-----:R-:W-:Y:S01]  /*b6720*/  HMMA.16816.F32.BF16 R20, R24.reuse, R22, R12 ;  /* 0x000000161814723c */ /* 0x041fe2000004180c */
[----:B---3--:R-:W-:Y:S01]  /*b6730*/  STL.64 [R1+0x62b0], R4 ;  /* 0x0062b00401007387 */ /* 0x008fe20000100a00 */
[----:B------:R-:W3:Y:S02]  /*b6740*/  LDL.LU.64 R14, [R1+0x73b0] ;  /* 0x0073b000010e7983 */ /* 0x000ee40000300a00 */
        /* <DEDUP_REMOVED lines=11> */
[----:B0-----:R-:W3:Y:S01]  /*b6800*/  LDL.LU.64 R22, [R1+0x7388] ;  /* 0x0073880001167983 */ /* 0x001ee20000300a00 */
[----:B------:R-:W2:Y:S01]  /*b6810*/  LDL.LU R20, [R1+0x7380] ;  /* 0x0073800001147983 */ /* 0x000ea20000300800 */
[C---:B---3--:R-:W-:Y:S11]  /*b6820*/  HMMA.16816.F32.BF16 R12, R24.reuse, R22, R12 ;  /* 0x00000016180c723c */ /* 0x048ff6000004180c */
[----:B------:R-:W-:Y:S11]  /*b6830*/  @!UPT UIADD3 URZ, URZ, URZ, URZ ;  /* 0x0000003f3f3ff290 */ /* 0x000ff6000fffe03f */
[----:B------:R-:W-:Y:S01]  /*b6840*/  @!UPT UIADD3 URZ, URZ, URZ, URZ ;  /* 0x0000003f3f3ff290 */ /* 0x000fe2000fffe03f */
[----:B------:R-:W-:Y:S01]  /*b6850*/  STL.64 [R1+0xd60], R12 ;  /* 0x000d600c01007387 */ /* 0x000fe20000100a00 */
[----:B------:R0:W-:Y:S03]  /*b6860*/  STL.64 [R1+0xd68], R14 ;  /* 0x000d680e01007387 */ /* 0x0001e60000100a00 */
[----:B0-----:R-:W4:Y:S01]  /*b6870*/  LDL.LU.64 R14, [R1+0x7378] ;  /* 0x00737800010e7983 */ /* 0x001f220000300a00 */
[----:B------:R-:W-:Y:S02]  /*b6880*/  STL.64 [R1+0x72e8], R22 ;  /* 0x0072e81601007387 */ /* 0x000fe40000100a00 */
[----:B--2---:R0:W-:Y:S02]  /*b6890*/  STL [R1+0x7300], R20 ;  /* 0x0073001401007387 */ /* 0x0041e40000100800 */
[----:B0-----:R-:W2:Y:S01]  /*b68a0*/  LDL.LU R20, [R1+0x7b0] ;  /* 0x0007b00001147983 */ /* 0x001ea20000300800 */
[----:B------:R-:W2:Y:S02]  /*b68b0*/  LDL.LU R21, [R1+0x7b4] ;  /* 0x0007b40001157983 */ /* 0x000ea40000300800 */
[----:B------:R-:W2:Y:S02]  /*b68c0*/  LDL.LU R22, [R1+0x7b8] ;  /* 0x0007b80001167983 */ /* 0x000ea40000300800 */
[----:B------:R-:W2:Y:S01]  /*b68d0*/  LDL.LU R23, [R1+0x7bc] ;  /* 0x0007bc0001177983 */ /* 0x000ea20000300800 */
[----:B----4-:R-:W-:Y:S01]  /*b68e0*/  HMMA.16816.F32.BF16 R12, R24, R14, R8 ;  /* 0x0000000e180c723c */ /* 0x010fe20000041808 */
[----:B------:R-:W3:Y:S01]  /*b68f0*/  LDL.LU.64 R10, [R1+0x7370] ;  /* 0x00737000010a7983 */ /* 0x000ee20000300a00 */
[----:B------:R-:W3:Y:S11]  /*b6900*/  LDL.LU.64 R8, [R1+0x7368] ;  /* 0x0073680001087983 */ /* 0x000ef60000300a00 */
[----:B------:R-:W-:Y:S10]  /*b6910*/  @!UPT UIADD3 URZ, URZ, URZ, URZ ;  /* 0x0000003f3f3ff290 */ /* 0x000ff4000fffe03f */
[----:B------:R-:W-:Y:S01]  /*b6920*/  STL.64 [R1+0xd50], R12 ;  /* 0x000d500c01007387 */ /* 0x000fe20000100a00 */
[----:B------:R0:W-:Y:S03]  /*b6930*/  STL.64 [R1+0xd58], R14 ;  /* 0x000d580e01007387 */ /* 0x0001e60000100a00 */
[----:B0-----:R-:W4:Y:S01]  /*b6940*/  LDL.LU.64 R14, [R1+0x7360] ;  /* 0x00736000010e7983 */ /* 0x001f220000300a00 */
[----:B------:R-:W4:Y:S02]  /*b6950*/  LDL.LU.64 R12, [R1+0x7358] ;  /* 0x00735800010c7983 */ /* 0x000f240000300a00 */
[----:B------:R-:W-:Y:S02]  /*b6960*/  IMAD.MOV.U32 R6, RZ, RZ, R2 ;  /* 0x000000ffff067224 */ /* 0x000fe400078e0002 */
[----:B------:R-:W-:-:S07]  /*b6970*/  IMAD.MOV.U32 R7, RZ, RZ, R0 ;  /* 0x000000ffff077224 */ /* 0x000fce00078e0000 */
        /* <DEDUP_REMOVED lines=31> */
[----:B0-----:R-:W3:Y:S01]  /*b6b70*/  LDL.LU.64 R14, [R1+0x7310] ;  /* 0x00731000010e7983 */ /* 0x001ee20000300a00 */
[----:B------:R0:W-:Y:S02]  /*b6b80*/  STL.64 [R1+0x7220], R18 ;  /* 0x0072201201007387 */ /* 0x0001e40000100a00 */
[----:B------:R-:W2:Y:S01]  /*b6b90*/  LDL.LU.64 R16, [R1+0x420] ;  /* 0x0004200001107983 */ /* 0x000ea20000300a00 */
[----:B0-----:R-:W2:Y:S01]  /*b6ba0*/  LDL.LU.64 R18, [R1+0x428] ;  /* 0x0004280001127983 */ /* 0x001ea20000300a00 */
[C---:B---3--:R-:W-:Y:S11]  /*b6bb0*/  HMMA.16816.F32.BF16 R8, R24.reuse, R14, R8 ;  /* 0x0000000e1808723c */ /* 0x048ff60000041808 */
        /* <DEDUP_REMOVED lines=10> */
[----:B---3--:R-:W-:Y:S02]  /*b6c60*/  HMMA.16816.F32.BF16 R24, R24, R10, R20 ;  /* 0x0000000a1818723c */ /* 0x008fe40000041814 */
[----:B------:R-:W3:Y:S01]  /*b6c70*/  LDL.LU R20, [R1+0x7300] ;  /* 0x0073000001147983 */ /* 0x000ee20000300800 */
[----:B------:R-:W-:-:S02]  /*b6c80*/  IMAD.MOV.U32 R2, RZ, RZ, R10 ;  /* 0x000000ffff027224 */ /* 0x000fc400078e000a */
[----:B------:R-:W-:Y:S11]  /*b6c90*/  IMAD.MOV.U32 R0, RZ, RZ, R11 ;  /* 0x000000ffff007224 */ /* 0x000ff600078e000b */
[----:B------:R-:W-:Y:S07]  /*b6ca0*/  @!UPT UIADD3 URZ, URZ, URZ, URZ ;  /* 0x0000003f3f3ff290 */ /* 0x000fee000fffe03f */
[----:B------:R-:W-:Y:S01]  /*b6cb0*/  STL.64 [R1+0xcc0], R24 ;  /* 0x000cc01801007387 */ /* 0x000fe20000100a00 */
[----:B------:R0:W-:Y:S03]  /*b6cc0*/  STL.64 [R1+0xcc8], R26 ;  /* 0x000cc81a01007387 */ /* 0x0001e60000100a00 */
[----:B0-----:R-:W4:Y:S01]  /*b6cd0*/  LDL.LU.64 R26, [R1+0x72f8] ;  /* 0x0072f800011a7983 */ /* 0x001f220000300a00 */
[----:B------:R-:W3:Y:S02]  /*b6ce0*/  LDL.LU.64 R10, [R1+0x72f0] ;  /* 0x0072f000010a7983 */ /* 0x000ee40000300a00 */
[----:B------:R0:W-:Y:S02]  /*b6cf0*/  STL [R1+0x7208], R2 ;  /* 0x0072080201007387 */ /* 0x0001e40000100800 */
[----:B--2---:R-:W-:Y:S02]  /*b6d00*/  IMAD.MOV.U32 R8, RZ, RZ, R16 ;  /* 0x000000ffff087224 */ /* 0x004fe400078e0010 */
[----:B------:R-:W-:-:S02]  /*b6d10*/  IMAD.MOV.U32 R9, RZ, RZ, R17 ;  /* 0x000000ffff097224 */ /* 0x000fc400078e0011 */
[----:B0-----:R-:W-:Y:S01]  /*b6d20*/  IMAD.MOV.U32 R2, RZ, RZ, R19 ;  /* 0x000000ffff027224 */ /* 0x001fe200078e0013 */
[----:B---3--:R-:W-:Y:S11]  /*b6d30*/  HMMA.16816.F32.BF16 R12, R16, R10, R12 ;  /* 0x0000000a100c723c */ /* 0x008ff6000004180c */
[----:B------:R-:W-:Y:S11]  /*b6d40*/  @!UPT UIADD3 URZ, URZ, URZ, URZ ;  /* 0x0000003f3f3ff290 */ /* 0x000ff6000fffe03f */
[----:B------:R-:W-:Y:S01]  /*b6d50*/  @!UPT UIADD3 URZ, URZ, URZ, URZ ;  /* 0x0000003f3f3ff290 */ /* 0x000fe2000fffe03f */
[----:B------:R0:W-:Y:S01]  /*b6d60*/  STL.64 [R1+0xca0], R12 ;  /* 0x000ca00c01007387 */ /* 0x0001e20000100a00 */
[----:B------:R-:W-:Y:S02]  /*b6d70*/  STL.64 [R1+0xca8], R14 ;  /* 0x000ca80e01007387 */ /* 0x000fe40000100a00 */
[----:B------:R1:W-:Y:S02]  /*b6d80*/  STL.64 [R1+0x71e0], R10 ;  /* 0x0071e00a01007387 */ /* 0x0003e40000100a00 */
[----:B0-----:R-:W-:Y:S02]  /*b6d90*/  IMAD.MOV.U32 R12, RZ, RZ, R18 ;  /* 0x000000ffff0c7224 */ /* 0x001fe400078e0012 */
[----:B-1----:R-:W-:Y:S02]  /*b6da0*/  IMAD.MOV.U32 R11, RZ, RZ, R2 ;  /* 0x000000ffff0b7224 */ /* 0x002fe400078e0002 */
[----:B------:R-:W-:Y:S02]  /*b6db0*/  IMAD.MOV.U32 R10, RZ, RZ, R12 ;  /* 0x000000ffff0a7224 */ /* 0x000fe400078e000c */
[----:B------:R-:W2:Y:S05]  /*b6dc0*/  LDL.LU R12, [R1+0x6e0] ;  /* 0x0006e000010c7983 */ /* 0x000eaa0000300800 */
[----:B----4-:R-:W-:Y:S11]  /*b6dd0*/  HMMA.16816.F32.BF16 R4, R8, R26, R4 ;  /* 0x0000001a0804723c */ /* 0x010ff60000041804 */
[----:B------:R-:W-:Y:S11]  /*b6de0*/  @!UPT UIADD3 URZ, URZ, URZ, URZ ;  /* 0x0000003f3f3ff290 */ /* 0x000ff6000fffe03f */
[----:B------:R-:W-:Y:S01]  /*b6df0*/  @!UPT UIADD3 URZ, URZ, URZ, URZ ;  /* 0x0000003f3f3ff290 */ /* 0x000fe2000fffe03f */
[----:B------:R-:W-:Y:S01]  /*b6e00*/  STL.64 [R1+0xc90], R4 ;  /* 0x000c900401007387 */ /* 0x000fe20000100a00 */
[----:B------:R-:W-:Y:S02]  /*b6e10*/  STL.64 [R1+0xc98], R6 ;  /* 0x000c980601007387 */ /* 0x000fe40000100a00 */
[----:B------:R-:W2:Y:S02]  /*b6e20*/  LDL.LU R13, [R1+0x6e4] ;  /* 0x0006e400010d7983 */ /* 0x000ea40000300800 */
[----:B------:R-:W3:Y:S01]  /*b6e30*/  LDL.LU R14, [R1+0x6e8] ;  /* 0x0006e800010e7983 */ /* 0x000ee20000300800 */
[----:B------:R-:W3:Y:S04]  /*b6e40*/  LDL.LU R15, [R1+0x6ec] ;  /* 0x0006ec00010f7983 */ /* 0x000ee80000300800 */
[----:B---3--:R0:W-:Y:S01]  /*b6e50*/  STL.64 [R1+0x7238], R14 ;  /* 0x0072380e01007387 */ /* 0x0081e20000100a00 */
[----:B--2---:R1:W-:Y:S03]  /*b6e60*/  STL.64 [R1+0x7230], R12 ;  /* 0x0072300c01007387 */ /* 0x0043e60000100a00 */
[----:B0-----:R-:W2:Y:S04]  /*b6e70*/  LDL.64 R14, [R1+0xe8] ;  /* 0x0000e800010e7983 */ /* 0x001ea80000100a00 */
[----:B--2---:R0:W-:Y:S01]  /*b6e80*/  STL.64 [R1+0x7248], R14 ;  /* 0x0072480e01007387 */ /* 0x0041e20000100a00 */
[----:B-1----:R-:W2:Y:S02]  /*b6e90*/  LDL.LU R12, [R1+0x700] ;  /* 0x00070000010c7983 */ /* 0x002ea40000300800 */
[----:B------:R-:W2:Y:S01]  /*b6ea0*/  LDL.LU R13, [R1+0x704] ;  /* 0x00070400010d7983 */ /* 0x000ea20000300800 */
[----:B0-----:R-:W3:Y:S01]  /*b6eb0*/  LDL.LU R14, [R1+0x708] ;  /* 0x00070800010e7983 */ /* 0x001ee20000300800 */
[----:B------:R-:W3:Y:S02]  /*b6ec0*/  LDL.LU R15, [R1+0x70c] ;  /* 0x00070c00010f7983 */ /* 0x000ee40000300800 */
[----:B------:R-:W4:Y:S02]  /*b6ed0*/  LDL.LU R4, [R1+0x710] ;  /* 0x0007100001047983 */ /* 0x000f240000300800 */
[----:B------:R-:W4:Y:S01]  /*b6ee0*/  LDL.LU R5, [R1+0x714] ;  /* 0x0007140001057983 */ /* 0x000f220000300800 */
[----:B------:R-:W2:Y:S01]  /*b6ef0*/  LDL.LU R6, [R1+0x718] ;  /* 0x0007180001067983 */ /* 0x000ea20000300800 */
[----:B------:R-:W2:Y:S03]  /*b6f00*/  LDL.LU R7, [R1+0x71c] ;  /* 0x00071c0001077983 */ /* 0x000ea60000300800 */
[----:B--2---:R-:W-:Y:S01]  /*b6f10*/  STL.64 [R1+0x7270], R6 ;  /* 0x0072700601007387 */ /* 0x004fe20000100a00 */
[----:B----4-:R0:W-:Y:S03]  /*b6f20*/  STL.64 [R1+0x7268], R4 ;  /* 0x0072680401007387 */ /* 0x0101e60000100a00 */
[----:B0-----:R-:W2:Y:S01]  /*b6f30*/  LDL.LU R4, [R1+0x720] ;  /* 0x0007200001047983 */ /* 0x001ea20000300800 */
[----:B------:R-:W2:Y:S02]  /*b6f40*/  LDL.LU R5, [R1+0x724] ;  /* 0x0007240001057983 */ /* 0x000ea40000300800 */
[----:B------:R-:W4:Y:S02]  /*b6f50*/  LDL.LU R6, [R1+0x728] ;  /* 0x0007280001067983 */ /* 0x000f240000300800 */
[----:B------:R-:W4:Y:S02]  /*b6f60*/  LDL.LU R7, [R1+0x72c] ;  /* 0x00072c0001077983 */ /* 0x000f240000300800 */
[----:B----4-:R0:W-:Y:S01]  /*b6f70*/  STL.64 [R1+0x7280], R6 ;  /* 0x0072800601007387 */ /* 0x0101e20000100a00 */
[----:B--2---:R-:W-:Y:S03]  /*b6f80*/  STL.64 [R1+0x7278], R4 ;  /* 0x0072780401007387 */ /* 0x004fe60000100a00 */
[----:B0-----:R-:W2:Y:S04]  /*b6f90*/  LDL.64 R6, [R1+0x128] ;  /* 0x0001280001067983 */ /* 0x001ea80000100a00 */
[----:B--2---:R0:W-:Y:S04]  /*b6fa0*/  STL.64 [R1+0x7290], R6 ;  /* 0x0072900601007387 */ /* 0x0041e80000100a00 */
[----:B0-----:R-:W2:Y:S04]  /*b6fb0*/  LDL.64 R6, [R1+0x138] ;  /* 0x0001380001067983 */ /* 0x001ea80000100a00 */
[----:B--2---:R0:W-:Y:S04]  /*b6fc0*/  STL.64 [R1+0x72a8], R6 ;  /* 0x0072a80601007387 */ /* 0x0041e80000100a00 */
[----:B0-----:R-:W2:Y:S04]  /*b6fd0*/  LDL.64 R6, [R1+0x148] ;  /* 0x0001480001067983 */ /* 0x001ea80000100a00 */
[----:B--2---:R0:W-:Y:S02]  /*b6fe0*/  STL.64 [R1+0x72c0], R6 ;  /* 0x0072c00601007387 */ /* 0x0041e40000100a00 */
[----:B0-----:R-:W-:-:S02]  /*b6ff0*/  IMAD.MOV.U32 R6, RZ, RZ, R20 ;  /* 0x000000ffff067224 */ /* 0x001fc400078e0014 */
[----:B------:R-:W-:Y:S01]  /*b7000*/  IMAD.MOV.U32 R7, RZ, RZ, R3 ;  /* 0x000000ffff077224 */ /* 0x000fe200078e0003 */
[----:B------:R-:W2:Y:S01]  /*b7010*/  LDL.LU R20, [R1+0x780] ;  /* 0x0007800001147983 */ /* 0x000ea20000300800 */
[----:B------:R-:W2:Y:S02]  /*b7020*/  LDL.LU R21, [R1+0x784] ;  /* 0x0007840001157983 */ /* 0x000ea40000300800 */
[----:B------:R-:W2:Y:S02]  /*b7030*/  LDL.LU R22, [R1+0x788] ;  /* 0x0007880001167983 */ /* 0x000ea40000300800 */
[----:B------:R-:W2:Y:S01]  /*b7040*/  LDL.LU R23, [R1+0x78c] ;  /* 0x00078c0001177983 */ /* 0x000ea20000300800 */
[----:B------:R0:W-:Y:S04]  /*b7050*/  STL.64 [R1+0x72d8], R6 ;  /* 0x0072d80601007387 */ /* 0x0001e80000100a00 */
[----:B0-----:R-:W4:Y:S04]  /*b7060*/  LDL.64 R6, [R1+0x168] ;  /* 0x0001680001067983 */ /* 0x001f280000100a00 */
[----:B----4-:R0:W-:Y:S04]  /*b7070*/  STL.64 [R1+0x72e0], R6 ;  /* 0x0072e00601007387 */ /* 0x0101e80000100a00 */
[----:B0-----:R-:W2:Y:S01]  /*b7080*/  LDL.64 R6, [R1+0x178] ;  /* 0x0001780001067983 */ /* 0x001ea20000100a00 */
[----:B---3--:R0:W-:Y:S02]  /*b7090*/  STL.64 [R1+0x7258], R14 ;  /* 0x0072580e01007387 */ /* 0x0081e40000100a00 */
[----:B------:R1:W-:Y:S01]  /*b70a0*/  STL.64 [R1+0x7250], R12 ;  /* 0x0072500c01007387 */ /* 0x0003e20000100a00 */
[----:B0-----:R-:W3:Y:S04]  /*b70b0*/  LDL.64 R14, [R1+0x108] ;  /* 0x00010800010e7983 */ /* 0x001ee80000100a00 */
[----:B---3--:R0:W-:Y:S01]  /*b70c0*/  STL.64 [R1+0x7288], R14 ;  /* 0x0072880e01007387 */ /* 0x0081e20000100a00 */
[----:B-1----:R-:W3:Y:S02]  /*b70d0*/  LDL.LU R12, [R1+0x730] ;  /* 0x00073000010c7983 */ /* 0x002ee40000300800 */
[----:B------:R-:W3:Y:S01]  /*b70e0*/  LDL.LU R13, [R1+0x734] ;  /* 0x00073400010d7983 */ /* 0x000ee20000300800 */
[----:B0-----:R-:W4:Y:S01]  /*b70f0*/  LDL.LU R14, [R1+0x738] ;  /* 0x00073800010e7983 */ /* 0x001f220000300800 */
[----:B------:R-:W4:Y:S03]  /*b7100*/  LDL.LU R15, [R1+0x73c] ;  /* 0x00073c00010f7983 */ /* 0x000f260000300800 */
[----:B----4-:R-:W-:Y:S01]  /*b7110*/  STL.64 [R1+0x72a0], R14 ;  /* 0x0072a00e01007387 */ /* 0x010fe20000100a00 */
[----:B---3--:R0:W-:Y:S03]  /*b7120*/  STL.64 [R1+0x7298], R12 ;  /* 0x0072980c01007387 */ /* 0x0081e60000100a00 */
        /* <DEDUP_REMOVED lines=10> */
[----:B--2---:R-:W-:Y:S01]  /*b71d0*/  HMMA.16816.F32.BF16 R20, R8, R6, R20 ;  /* 0x000000060814723c */ /* 0x004fe20000041814 */
[----:B----4-:R-:W-:Y:S01]  /*b71e0*/  STL.64 [R1+0x72d0], R14 ;  /* 0x0072d00e01007387 */ /* 0x010fe20000100a00 */
[----:B---3--:R0:W-:Y:S03]  /*b71f0*/  STL.64 [R1+0x72c8], R12 ;  /* 0x0072c80c01007387 */ /* 0x0081e60000100a00 */
[----:B0-----:R-:W2:Y:S01]  /*b7200*/  LDL.LU R12, [R1+0x760] ;  /* 0x00076000010c7983 */ /* 0x001ea20000300800 */
[----:B------:R-:W2:Y:S02]  /*b7210*/  LDL.LU R13, [R1+0x764] ;  /* 0x00076400010d7983 */ /* 0x000ea40000300800 */
[----:B------:R-:W2:Y:S02]  /*b7220*/  LDL.LU R14, [R1+0x768] ;  /* 0x00076800010e7983 */ /* 0x000ea40000300800 */
[----:B------:R-:W2:Y:S01]  /*b7230*/  LDL.LU R15, [R1+0x76c] ;  /* 0x00076c00010f7983 */ /* 0x000ea20000300800 */
[----:B------:R-:W3:Y:S01]  /*b7240*/  LDL.64 R18, [R1+0xd8] ;  /* 0x0000d80001127983 */ /* 0x000ee20000100a00 */
[----:B------:R-:W-:-:S03]  /*b7250*/  IMAD.MOV.U32 R3, RZ, RZ, R7 ;  /* 0x000000ffff037224 */ /* 0x000fc600078e0007 */
[----:B---3--:R0:W-:Y:S01]  /*b7260*/  STL.64 [R1+0x7240], R18 ;  /* 0x0072401201007387 */ /* 0x0081e20000100a00 */
[----:B------:R-:W3:Y:S02]  /*b7270*/  LDL.LU R16, [R1+0x6f0] ;  /* 0x0006f00001107983 */ /* 0x000ee40000300800 */
[----:B------:R-:W3:Y:S01]  /*b7280*/  LDL.LU R17, [R1+0x6f4] ;  /* 0x0006f40001117983 */ /* 0x000ee20000300800 */
[----:B0-----:R-:W3:Y:S01]  /*b7290*/  LDL.LU R18, [R1+0x6f8] ;  /* 0x0006f80001127983 */ /* 0x001ee20000300800 */
[----:B------:R-:W3:Y:S02]  /*b72a0*/  LDL.LU R19, [R1+0x6fc] ;  /* 0x0006fc0001137983 */ /* 0x000ee40000300800 */
[----:B------:R0:W-:Y:S02]  /*b72b0*/  STL.64 [R1+0x71d8], R26 ;  /* 0x0071d81a01007387 */ /* 0x0001e40000100a00 */
[----:B------:R-:W4:Y:S01]  /*b72c0*/  LDL.LU R24, [R1+0x770] ;  /* 0x0007700001187983 */ /* 0x000f220000300800 */
[----:B------:R-:W4:Y:S04]  /*b72d0*/  LDL.LU R25, [R1+0x774] ;  /* 0x0007740001197983 */ /* 0x000f280000300800 */
[----:B0-----:R-:W4:Y:S01]  /*b72e0*/  LDL.LU R26, [R1+0x778] ;  /* 0x00077800011a7983 */ /* 0x001f220000300800 */
[----:B------:R-:W4:Y:S02]  /*b72f0*/  LDL.LU R27, [R1+0x77c] ;  /* 0x00077c00011b7983 */ /* 0x000f240000300800 */
[----:B------:R0:W-:Y:S02]  /*b7300*/  STL.64 [R1+0xc80], R20 ;  /* 0x000c801401007387 */ /* 0x0001e40000100a00 */
[----:B------:R1:W-:Y:S02]  /*b7310*/  STL.64 [R1+0xc88], R22 ;  /* 0x000c881601007387 */ /* 0x0003e40000100a00 */
[----:B0-----:R-:W-:Y:S01]  /*b7320*/  IMAD.MOV.U32 R20, RZ, RZ, R6 ;  /* 0x000000ffff147224 */ /* 0x001fe200078e0006 */
[----:B-1----:R-:W2:Y:S01]  /*b7330*/  LDL.LU.64 R22, [R1+0x72e8] ;  /* 0x0072e80001167983 */ /* 0x002ea20000300a00 */
[----:B------:R-:W4:Y:S02]  /*b7340*/  LDL.LU.64 R6, [R1+0x72e0] ;  /* 0x0072e00001067983 */ /* 0x000f240000300a00 */
[C---:B----4-:R-:W-:Y:S01]  /*b7350*/  HMMA.16816.F32.BF16 R24, R8.reuse, R6, R24 ;  /* 0x000000060818723c */ /* 0x050fe20000041818 */
[----:B------:R-:W-:Y:S11]  /*b7360*/  IMAD.MOV.U32 R21, RZ, RZ, R7 ;  /* 0x000000ffff157224 */ /* 0x000ff600078e0007 */
[----:B------:R-:W-:Y:S11]  /*b7370*/  @!UPT UIADD3 URZ, URZ, URZ, URZ ;  /* 0x0000003f3f3ff290 */ /* 0x000ff6000fffe03f */
[----:B------:R0:W-:Y:S01]  /*b7380*/  STL.64 [R1+0xc70], R24 ;  /* 0x000c701801007387 */ /* 0x0001e20000100a00 */
[----:B------:R-:W-:Y:S02]  /*b7390*/  STL.64 [R1+0xc78], R26 ;  /* 0x000c781a01007387 */ /* 0x000fe40000100a00 */
[----:B0-----:R-:W-:Y:S02]  /*b73a0*/  IMAD.MOV.U32 R24, RZ, RZ, R6 ;  /* 0x000000ffff187224 */ /* 0x001fe400078e0006 */
        /* <DEDUP_REMOVED lines=48> */
[----:B------:R-:W-:Y:S01]  /*b76b0*/  STL.64 [R1+0x7130], R22 ;  /* 0x0071301601007387 */ /* 0x000fe20000100a00 */
        /* <DEDUP_REMOVED lines=41> */
[----:B------:R-:W4:Y:S02]  /*b7950*/  LDL.LU.64 R24, [R1+0x7210] ;  /* 0x0072100001187983 */ /* 0x000f240000300a00 */
[----:B------:R0:W-:Y:S02]  /*b7960*/  STL.64 [R1+0x70d8], R18 ;  /* 0x0070d81201007387 */ /* 0x0001e40000100a00 */
[----:B------:R-:W2:Y:S01]  /*b7970*/  LDL.LU R16, [R1+0x690] ;  /* 0x0006900001107983 */ /* 0x000ea20000300800 */
[----:B------:R-:W2:Y:S04]  /*b7980*/  LDL.LU R17, [R1+0x694] ;  /* 0x0006940001117983 */ /* 0x000ea80000300800 */
        /* <DEDUP_REMOVED lines=10> */
[----:B------:R1:W-:Y:S02]  /*b7a30*/  STL.64 [R1+0x70d0], R14 ;  /* 0x0070d00e01007387 */ /* 0x0003e40000100a00 */
[----:B------:R-:W2:Y:S02]  /*b7a40*/  LDL.LU R12, [R1+0x340] ;  /* 0x00034000010c7983 */ /* 0x000ea40000300800 */
[----:B------:R-:W2:Y:S02]  /*b7a50*/  LDL.LU R13, [R1+0x344] ;  /* 0x00034400010d7983 */ /* 0x000ea40000300800 */
[----:B0-----:R-:W-:Y:S02]  /*b7a60*/  IMAD.MOV.U32 R18, RZ, RZ, R7 ;  /* 0x000000ffff127224 */ /* 0x001fe400078e0007 */
[----:B------:R-:W-:Y:S02]  /*b7a70*/  IMAD.MOV.U32 R19, RZ, RZ, R6 ;  /* 0x000000ffff137224 */ /* 0x000fe400078e0006 */
[----:B------:R-:W-:-:S02]  /*b7a80*/  IMAD.MOV.U32 R6, RZ, RZ, R5 ;  /* 0x000000ffff067224 */ /* 0x000fc400078e0005 */
[----:B------:R-:W-:Y:S01]  /*b7a90*/  IMAD.MOV.U32 R7, RZ, RZ, R4 ;  /* 0x000000ffff077224 */ /* 0x000fe200078e0004 */
[----:B-1----:R-:W2:Y:S01]  /*b7aa0*/  LDL.LU R14, [R1+0x348] ;  /* 0x00034800010e7983 */ /* 0x002ea20000300800 */
[----:B------:R-:W2:Y:S03]  /*b7ab0*/  LDL.LU R15, [R1+0x34c] ;  /* 0x00034c00010f7983 */ /* 0x000ea60000300800 */
[----:B------:R-:W-:Y:S01]  /*b7ac0*/  STL.64 [R1+0x7128], R6 ;  /* 0x0071280601007387 */ /* 0x000fe20000100a00 */
[----:B------:R0:W-:Y:S02]  /*b7ad0*/  STL.64 [R1+0x7108], R18 ;  /* 0x0071081201007387 */ /* 0x0001e40000100a00 */
        /* <DEDUP_REMOVED lines=8> */
[----:B------:R-:W-:-:S02]  /*b7b60*/  IMAD.MOV.U32 R22, RZ, RZ, R2 ;  /* 0x000000ffff167224 */ /* 0x000fc400078e0002 */
[----:B------:R-:W-:Y:S01]  /*b7b70*/  IMAD.MOV.U32 R23, RZ, RZ, R29 ;  /* 0x000000ffff177224 */ /* 0x000fe200078e001d */
[----:B--2---:R-:W-:Y:S01]  /*b7b80*/  STL.64 [R1+0x7140], R6 ;  /* 0x0071400601007387 */ /* 0x004fe20000100a00 */
[----:B------:R0:W-:Y:S02]  /*b7b90*/  STL.64 [R1+0x7138], R4 ;  /* 0x0071380401007387 */ /* 0x0001e40000100a00 */
[----:B------:R-:W2:Y:S02]  /*b7ba0*/  LDL.LU R2, [R1+0x7208] ;  /* 0x0072080001027983 */ /* 0x000ea40000300800 */
[----:B------:R1:W-:Y:S01]  /*b7bb0*/  STL.64 [R1+0x7148], R22 ;  /* 0x0071481601007387 */ /* 0x0003e20000100a00 */
[----:B0-----:R-:W2:Y:S01]  /*b7bc0*/  LDL.LU R4, [R1+0x490] ;  /* 0x0004900001047983 */ /* 0x001ea20000300800 */
[----:B------:R-:W2:Y:S02]  /*b7bd0*/  LDL.LU R5, [R1+0x494] ;  /* 0x0004940001057983 */ /* 0x000ea40000300800 */
[----:B------:R-:W2:Y:S02]  /*b7be0*/  LDL.LU R6, [R1+0x498] ;  /* 0x0004980001067983 */ /* 0x000ea40000300800 */
[----:B------:R-:W2:Y:S02]  /*b7bf0*/  LDL.LU R7, [R1+0x49c] ;  /* 0x00049c0001077983 */ /* 0x000ea40000300800 */
[----:B-1----:R-:W-:-:S02]  /*b7c00*/  IMAD.MOV.U32 R22, RZ, RZ, R28 ;  /* 0x000000ffff167224 */ /* 0x002fc400078e001c */
[----:B---3--:R-:W-:Y:S01]  /*b7c10*/  IMAD.MOV.U32 R23, RZ, RZ, R27 ;  /* 0x000000ffff177224 */ /* 0x008fe200078e001b */
[----:B--2---:R-:W-:Y:S01]  /*b7c20*/  STL.64 [R1+0x7158], R6 ;  /* 0x0071580601007387 */ /* 0x004fe20000100a00 */
[----:B------:R-:W-:Y:S03]  /*b7c30*/  STL.64 [R1+0x7150], R4 ;  /* 0x0071500401007387 */ /* 0x000fe60000100a00 */
[----:B------:R0:W-:Y:S02]  /*b7c40*/  STL.64 [R1+0x7160], R22 ;  /* 0x0071601601007387 */ /* 0x0001e40000100a00 */
[----:B0-----:R-:W-:Y:S02]  /*b7c50*/  IMAD.MOV.U32 R22, RZ, RZ, R26 ;  /* 0x000000ffff167224 */ /* 0x001fe400078e001a */
[----:B----4-:R-:W-:-:S05]  /*b7c60*/  IMAD.MOV.U32 R23, RZ, RZ, R25 ;  /* 0x000000ffff177224 */ /* 0x010fca00078e0019 */
[----:B------:R0:W-:Y:S01]  /*b7c70*/  STL.64 [R1+0x7178], R22 ;  /* 0x0071781601007387 */ /* 0x0001e20000100a00 */
[----:B------:R-:W2:Y:S02]  /*b7c80*/  LDL.LU R4, [R1+0x4a0] ;  /* 0x0004a00001047983 */ /* 0x000ea40000300800 */
[----:B------:R-:W2:Y:S02]  /*b7c90*/  LDL.LU R5, [R1+0x4a4] ;  /* 0x0004a40001057983 */ /* 0x000ea40000300800 */
[----:B------:R-:W3:Y:S01]  /*b7ca0*/  LDL.LU R6, [R1+0x4a8] ;  /* 0x0004a80001067983 */ /* 0x000ee20000300800 */
[----:B------:R-:W3:Y:S04]  /*b7cb0*/  LDL.LU R7, [R1+0x4ac] ;  /* 0x0004ac0001077983 */ /* 0x000ee80000300800 */
[----:B0-----:R-:W4:Y:S04]  /*b7cc0*/  LDL.64 R22, [R1+0x158] ;  /* 0x0001580001167983 */ /* 0x001f280000100a00 */
[----:B----4-:R-:W-:Y:S01]  /*b7cd0*/  STL.64 [R1+0x7190], R22 ;  /* 0x0071901601007387 */ /* 0x010fe20000100a00 */
[----:B---3--:R-:W-:Y:S02]  /*b7ce0*/  STL.64 [R1+0x7170], R6 ;  /* 0x0071700601007387 */ /* 0x008fe40000100a00 */
[----:B--2---:R0:W-:Y:S02]  /*b7cf0*/  STL.64 [R1+0x7168], R4 ;  /* 0x0071680401007387 */ /* 0x0041e40000100a00 */
        /* <DEDUP_REMOVED lines=15> */
[----:B------:R0:W-:Y:S01]  /*b7df0*/  STL.64 [R1+0x71c0], R22 ;  /* 0x0071c01601007387 */ /* 0x0001e20000100a00 */
[----:B------:R-:W4:Y:S02]  /*b7e00*/  LDL R20, [R1+0x2d0] ;  /* 0x0002d00001147983 */ /* 0x000f240000100800 */
[----:B------:R-:W4:Y:S01]  /*b7e10*/  LDL R21, [R1+0x2d4] ;  /* 0x0002d40001157983 */ /* 0x000f220000100800 */
[----:B0-----:R-:W2:Y:S04]  /*b7e20*/  LDL R22, [R1+0x2d8] ;  /* 0x0002d80001167983 */ /* 0x001ea80000100800 */
[----:B------:R-:W2:Y:S04]  /*b7e30*/  LDL R23, [R1+0x2dc] ;  /* 0x0002dc0001177983 */ /* 0x000ea80000100800 */
[----:B--2---:R-:W-:Y:S01]  /*b7e40*/  STL.64 [R1+0x71f0], R22 ;  /* 0x0071f01601007387 */ /* 0x004fe20000100a00 */
[----:B----4-:R-:W-:Y:S02]  /*b7e50*/  STL.64 [R1+0x71e8], R20 ;  /* 0x0071e81401007387 */ /* 0x010fe40000100a00 */
[----:B---3--:R-:W-:Y:S02]  /*b7e60*/  STL.64 [R1+0x71a0], R6 ;  /* 0x0071a00601007387 */ /* 0x008fe40000100a00 */
[----:B------:R0:W-:Y:S02]  /*b7e70*/  STL.64 [R1+0x7198], R4 ;  /* 0x0071980401007387 */ /* 0x0001e40000100a00 */
        /* <DEDUP_REMOVED lines=34> */
[----:B------:R-:W-:Y:S01]  /*b80a0*/  STL.64 [R1+0x70e8], R14 ;  /* 0x0070e80e01007387 */ /* 0x000fe20000100a00 */
[----:B------:R0:W-:Y:S03]  /*b80b0*/  STL.64 [R1+0x70e0], R12 ;  /* 0x0070e00c01007387 */ /* 0x0001e60000100a00 */
        /* <DEDUP_REMOVED lines=9> */
[----:B------:R-:W2:Y:S02]  /*b8150*/  LDL.LU R14, [R1+0x3a8] ;  /* 0x0003a800010e7983 */ /* 0x000ea40000300800 */
[----:B------:R-:W2:Y:S01]  /*b8160*/  LDL.LU R15, [R1+0x3ac] ;  /* 0x0003ac00010f7983 */ /* 0x000ea20000300800 */
[----:B------:R-:W3:Y:S01]  /*b8170*/  LDL.LU.64 R26, [R1+0x7200] ;  /* 0x00720000011a7983 */ /* 0x000ee20000300a00 */
[----:B------:R-:W3:Y:S02]  /*b8180*/  LDL.LU.64 R24, [R1+0x71f8] ;  /* 0x0071f80001187983 */ /* 0x000ee40000300a00 */
[----:B------:R-:W3:Y:S02]  /*b8190*/  LDL.LU.64 R22, [R1+0x71f0] ;  /* 0x0071f00001167983 */ /* 0x000ee40000300a00 */
[----:B------:R-:W3:Y:S07]  /*b81a0*/  LDL.LU.64 R20, [R1+0x71e8] ;  /* 0x0071e80001147983 */ /* 0x000eee0000300a00 */
        /* <DEDUP_REMOVED lines=8> */
[----:B0-----:R-:W3:Y:S02]  /*b8230*/  LDL.LU.64 R26, [R1+0x71d8] ;  /* 0x0071d800011a7983 */ /* 0x001ee40000300a00 */
[----:B---3--:R-:W-:Y:S02]  /*b8240*/  HMMA.16816.F32.BF16 R20, R20, R26, R4 ;  /* 0x0000001a1414723c */ /* 0x008fe40000041804 */
[----:B------:R-:W3:Y:S01]  /*b8250*/  LDL.LU.64 R6, [R1+0x71d0] ;  /* 0x0071d00001067983 */ /* 0x000ee20000300a00 */
[----:B------:R-:W3:Y:S11]  /*b8260*/  LDL.LU.64 R4, [R1+0x71c8] ;  /* 0x0071c80001047983 */ /* 0x000ef60000300a00 */
[----:B------:R-:W-:Y:S09]  /*b8270*/  @!UPT UIADD3 URZ, URZ, URZ, URZ ;  /* 0x0000003f3f3ff290 */ /* 0x000ff2000fffe03f */
[----:B------:R-:W-:Y:S01]  /*b8280*/  STL.64 [R1+0xaa0], R20 ;  /* 0x000aa01401007387 */ /* 0x000fe20000100a00 */
[----:B------:R0:W-:Y:S03]  /*b8290*/  STL.64 [R1+0xaa8], R22 ;  /* 0x000aa81601007387 */ /* 0x0001e60000100a00 */
[----:B0-----:R-:W3:Y:S01]  /*b82a0*/  LDL.LU.64 R22, [R1+0x71c0] ;  /* 0x0071c00001167983 */ /* 0x001ee20000300a00 */
[----:B------:R0:W-:Y:S02]  /*b82b0*/  STL.64 [R1+0x70c8], R26 ;  /* 0x0070c81a01007387 */ /* 0x0001e40000100a00 */
[----:B------:R-:W3:Y:S01]  /*b82c0*/  LDL.LU.64 R24, [R1+0x2d0] ;  /* 0x0002d00001187983 */ /* 0x000ee20000300a00 */
        /* <DEDUP_REMOVED lines=50> */
[----:B0-----:R-:W4:Y:S01]  /*b85f0*/  LDL.LU.64 R6, [R1+0x7128] ;  /* 0x0071280001067983 */ /* 0x001f220000300a00 */
[----:B------:R0:W-:Y:S03]  /*b8600*/  STL.64 [R1+0x70a0], R22 ;  /* 0x0070a01601007387 */ /* 0x0001e60000100a00 */
[----:B0-----:R-:W3:Y:S01]  /*b8610*/  LDL.64 R22, [R1+0xa8] ;  /* 0x0000a80001167983 */ /* 0x001ee20000100a00 */
[C---:B----4-:R-:W-:Y:S03]  /*b8620*/  HMMA.16816.F32.BF16 R4, R24.reuse, R6, R16 ;  /* 0x000000061804723c */ /* 0x050fe60000041810 */
[----:B------:R-:W4:Y:S01]  /*b8630*/  LDL.LU.64 R18, [R1+0x7120] ;  /* 0x0071200001127983 */ /* 0x000f220000300a00 */
[----:B------:R-:W4:Y:S11]  /*b8640*/  LDL.LU.64 R16, [R1+0x7118] ;  /* 0x0071180001107983 */ /* 0x000f360000300a00 */
[----:B------:R-:W-:Y:S08]  /*b8650*/  @!UPT UIADD3 URZ, URZ, URZ, URZ ;  /* 0x0000003f3f3ff290 */ /* 0x000ff0000fffe03f */
        /* <DEDUP_REMOVED lines=33> */
[----:B0-----:R-:W4:Y:S01]  /*b8870*/  LDL.LU.64 R14, [R1+0x70d0] ;  /* 0x0070d000010e7983 */ /* 0x001f220000300a00 */
[----:B------:R-:W-:Y:S02]  /*b8880*/  IMAD.MOV.U32 R12, RZ, RZ, R24 ;  /* 0x000000ffff0c7224 */ /* 0x000fe400078e0018 */
[----:B------:R-:W-:Y:S02]  /*b8890*/  IMAD.MOV.U32 R9, RZ, RZ, R25 ;  /* 0x000000ffff097224 */ /* 0x000fe400078e0019 */
[----:B------:R-:W-:Y:S02]  /*b88a0*/  IMAD.MOV.U32 R8, RZ, RZ, R26 ;  /* 0x000000ffff087224 */ /* 0x000fe400078e001a */
[----:B------:R-:W-:-:S02]  /*b88b0*/  IMAD.MOV.U32 R3, RZ, RZ, R27 ;  /* 0x000000ffff037224 */ /* 0x000fc400078e001b */
[----:B------:R-:W2:Y:S01]  /*b88c0*/  LDL.LU.64 R26, [R1+0x70c8] ;  /* 0x0070c800011a7983 */ /* 0x000ea20000300a00 */
[----:B------:R0:W-:Y:S02]  /*b88d0*/  STL.64 [R1+0x7018], R18 ;  /* 0x0070181201007387 */ /* 0x0001e40000100a00 */
[----:B------:R-:W-:Y:S02]  /*b88e0*/  IMAD.MOV.U32 R16, RZ, RZ, R12 ;  /* 0x000000ffff107224 */ /* 0x000fe400078e000c */
[----:B------:R-:W-:Y:S01]  /*b88f0*/  IMAD.MOV.U32 R17, RZ, RZ, R9 ;  /* 0x000000ffff117224 */ /* 0x000fe200078e0009 */
[----:B------:R-:W2:Y:S01]  /*b8900*/  LDL.LU.64 R12, [R1+0x670] ;  /* 0x00067000010c7983 */ /* 0x000ea20000300a00 */
[----:B0-----:R-:W-:Y:S02]  /*b8910*/  IMAD.MOV.U32 R18, RZ, RZ, R8 ;  /* 0x000000ffff127224 */ /* 0x001fe400078e0008 */
[----:B------:R-:W-:-:S07]  /*b8920*/  IMAD.MOV.U32 R19, RZ, RZ, R3 ;  /* 0x000000ffff137224 */ /* 0x000fce00078e0003 */
[----:B----4-:R-:W-:Y:S01]  /*b8930*/  HMMA.16816.F32.BF16 R4, R16, R14, R4 ;  /* 0x0000000e1004723c */ /* 0x010fe20000041804 */
[----:B------:R-:W2:Y:S11]  /*b8940*/  LDL.LU.64 R14, [R1+0x678] ;  /* 0x00067800010e7983 */ /* 0x000eb60000300a00 */
[----:B------:R-:W-:Y:S11]  /*b8950*/  @!UPT UIADD3 URZ, URZ, URZ, URZ ;  /* 0x0000003f3f3ff290 */ /* 0x000ff6000fffe03f */
[----:B------:R0:W-:Y:S01]  /*b8960*/  STL.64 [R1+0x980], R4 ;  /* 0x0009800401007387 */ /* 0x0001e20000100a00 */
[----:B------:R1:W-:Y:S03]  /*b8970*/  STL.64 [R1+0x988], R6 ;  /* 0x0009880601007387 */ /* 0x0003e60000100a00 */
[----:B0-----:R-:W4:Y:S01]  /*b8980*/  LDL.LU R4, [R1+0x9c0] ;  /* 0x0009c00001047983 */ /* 0x001f220000300800 */
[----:B------:R-:W4:Y:S02]  /*b8990*/  LDL.LU R5, [R1+0x9c4] ;  /* 0x0009c40001057983 */ /* 0x000f240000300800 */
[----:B-1----:R-:W2:Y:S02]  /*b89a0*/  LDL.LU R6, [R1+0x9c8] ;  /* 0x0009c80001067983 */ /* 0x002ea40000300800 */
[----:B------:R-:W2:Y:S02]  /*b89b0*/  LDL.LU R7, [R1+0x9cc] ;  /* 0x0009cc0001077983 */ /* 0x000ea40000300800 */
[----:B--2---:R0:W-:Y:S01]  /*b89c0*/  STL.64 [R1+0x7088], R6 ;  /* 0x0070880601007387 */ /* 0x0041e20000100a00 */
[----:B----4-:R1:W-:Y:S02]  /*b89d0*/  STL.64 [R1+0x7080], R4 ;  /* 0x0070800401007387 */ /* 0x0103e40000100a00 */
[----:B0-----:R-:W-:-:S02]  /*b89e0*/  IMAD.MOV.U32 R6, RZ, RZ, R2 ;  /* 0x000000ffff067224 */ /* 0x001fc400078e0002 */
[----:B------:R-:W-:-:S05]  /*b89f0*/  IMAD.MOV.U32 R7, RZ, RZ, R0 ;  /* 0x000000ffff077224 */ /* 0x000fca00078e0000 */
[----:B------:R0:W-:Y:S01]  /*b8a00*/  STL.64 [R1+0x7098], R6 ;  /* 0x0070980601007387 */ /* 0x0001e20000100a00 */
[----:B-1----:R-:W3:Y:S02]  /*b8a10*/  LDL.LU R4, [R1+0x2a0] ;  /* 0x0002a00001047983 */ /* 0x002ee40000300800 */
[----:B------:R-:W3:Y:S01]  /*b8a20*/  LDL.LU R5, [R1+0x2a4] ;  /* 0x0002a40001057983 */ /* 0x000ee20000300800 */
[----:B0-----:R-:W3:Y:S01]  /*b8a30*/  LDL.LU R6, [R1+0x2a8] ;  /* 0x0002a80001067983 */ /* 0x001ee20000300800 */
[----:B------:R-:W3:Y:S02]  /*b8a40*/  LDL.LU R7, [R1+0x2ac] ;  /* 0x0002ac0001077983 */ /* 0x000ee40000300800 */
[----:B---3--:R-:W-:Y:S07]  /*b8a50*/  HMMA.16816.F32.BF16 R4, R16, R22, R4 ;  /* 0x000000161004723c */ /* 0x008fee0000041804 */
[----:B------:R-:W-:-:S02]  /*b8a60*/  IMAD.MOV.U32 R17, RZ, RZ, R22 ;  /* 0x000000ffff117224 */ /* 0x000fc400078e0016 */
[----:B------:R-:W-:Y:S11]  /*b8a70*/  IMAD.MOV.U32 R16, RZ, RZ, R23 ;  /* 0x000000ffff107224 */ /* 0x000ff600078e0017 */
[----:B------:R-:W-:Y:S03]  /*b8a80*/  @!UPT UIADD3 URZ, URZ, URZ, URZ ;  /* 0x0000003f3f3ff290 */ /* 0x000fe6000fffe03f */
[----:B------:R-:W-:Y:S01]  /*b8a90*/  STL.64 [R1+0x970], R4 ;  /* 0x0009700401007387 */ /* 0x000fe20000100a00 */
[----:B------:R-:W-:Y:S02]  /*b8aa0*/  STL.64 [R1+0x978], R6 ;  /* 0x0009780601007387 */ /* 0x000fe40000100a00 */
[----:B------:R-:W2:Y:S02]  /*b8ab0*/  LDL.LU R20, [R1+0x1e0] ;  /* 0x0001e00001147983 */ /* 0x000ea40000300800 */
[----:B------:R-:W2:Y:S01]  /*b8ac0*/  LDL.LU R21, [R1+0x1e4] ;  /* 0x0001e40001157983 */ /* 0x000ea20000300800 */
[----:B------:R-:W3:Y:S01]  /*b8ad0*/  LDL.LU R22, [R1+0x1e8] ;  /* 0x0001e80001167983 */ /* 0x000ee20000300800 */
[----:B------:R-:W3:Y:S03]  /*b8ae0*/  LDL.LU R23, [R1+0x1ec] ;  /* 0x0001ec0001177983 */ /* 0x000ee60000300800 */
[----:B---3--:R0:W-:Y:S01]  /*b8af0*/  STL.64 [R1+0x70b0], R22 ;  /* 0x0070b01601007387 */ /* 0x0081e20000100a00 */
[----:B--2---:R1:W-:Y:S03]  /*b8b00*/  STL.64 [R1+0x70a8], R20 ;  /* 0x0070a81401007387 */ /* 0x0043e60000100a00 */
[----:B0-----:R-:W2:Y:S04]  /*b8b10*/  LDL.64 R22, [R1+0x178] ;  /* 0x0001780001167983 */ /* 0x001ea80000100a00 */
[----:B--2---:R0:W-:Y:S01]  /*b8b20*/  STL.64 [R1+0x70c0], R22 ;  /* 0x0070c01601007387 */ /* 0x0041e20000100a00 */
[----:B-1----:R-:W2:Y:S02]  /*b8b30*/  LDL.LU R20, [R1+0x240] ;  /* 0x0002400001147983 */ /* 0x002ea40000300800 */
[----:B------:R-:W2:Y:S01]  /*b8b40*/  LDL.LU R21, [R1+0x244] ;  /* 0x0002440001157983 */ /* 0x000ea20000300800 */
[----:B0-----:R-:W2:Y:S01]  /*b8b50*/  LDL.LU R22, [R1+0x248] ;  /* 0x0002480001167983 */ /* 0x001ea20000300800 */
[----:B------:R-:W2:Y:S02]  /*b8b60*/  LDL.LU R23, [R1+0x24c] ;  /* 0x00024c0001177983 */ /* 0x000ea40000300800 */
[----:B------:R-:W3:Y:S02]  /*b8b70*/  LDL.64 R6, [R1+0x168] ;  /* 0x0001680001067983 */ /* 0x000ee40000100a00 */
[----:B---3--:R0:W-:Y:S01]  /*b8b80*/  STL.64 [R1+0x70b8], R6 ;  /* 0x0070b80601007387 */ /* 0x0081e20000100a00 */
[----:B------:R-:W3:Y:S02]  /*b8b90*/  LDL.LU R4, [R1+0x1f0] ;  /* 0x0001f00001047983 */ /* 0x000ee40000300800 */
[----:B------:R-:W3:Y:S01]  /*b8ba0*/  LDL.LU R5, [R1+0x1f4] ;  /* 0x0001f40001057983 */ /* 0x000ee20000300800 */
[----:B0-----:R-:W3:Y:S01]  /*b8bb0*/  LDL.LU R6, [R1+0x1f8] ;  /* 0x0001f80001067983 */ /* 0x001ee20000300800 */
[----:B------:R-:W3:Y:S02]  /*b8bc0*/  LDL.LU R7, [R1+0x1fc] ;  /* 0x0001fc0001077983 */ /* 0x000ee40000300800 */
[----:B------:R0:W-:Y:S02]  /*b8bd0*/  STL.64 [R1+0x7060], R16 ;  /* 0x0070601001007387 */ /* 0x0001e40000100a00 */
[----:B0-----:R-:W4:Y:S01]  /*b8be0*/  LDL.LU R16, [R1+0x250] ;  /* 0x0002500001107983 */ /* 0x001f220000300800 */
[----:B------:R-:W4:Y:S02]  /*b8bf0*/  LDL.LU R17, [R1+0x254] ;  /* 0x0002540001117983 */ /* 0x000f240000300800 */
[----:B------:R-:W4:Y:S02]  /*b8c00*/  LDL.LU R18, [R1+0x258] ;  /* 0x0002580001127983 */ /* 0x000f240000300800 */
[----:B------:R-:W4:Y:S02]  /*b8c10*/  LDL.LU R19, [R1+0x25c] ;  /* 0x00025c0001137983 */ /* 0x000f240000300800 */
[----:B----4-:R-:W-:Y:S11]  /*b8c20*/  HMMA.16816.F32.BF16 R16, R12, R10, R16 ;  /* 0x0000000a0c10723c */ /* 0x010ff60000041810 */
[----:B------:R-:W-:Y:S11]  /*b8c30*/  @!UPT UIADD3 URZ, URZ, URZ, URZ ;  /* 0x0000003f3f3ff290 */ /* 0x000ff6000fffe03f */
[----:B------:R-:W-:Y:S01]  /*b8c40*/  @!UPT UIADD3 URZ, URZ, URZ, URZ ;  /* 0x0000003f3f3ff290 */ /* 0x000fe2000fffe03f */
[----:B------:R-:W-:Y:S01]  /*b8c50*/  STL.64 [R1+0x960], R16 ;  /* 0x0009601001007387 */ /* 0x000fe20000100a00 */
[----:B------:R0:W-:Y:S03]  /*b8c60*/  STL.64 [R1+0x968], R18 ;  /* 0x0009681201007387 */ /* 0x0001e60000100a00 */
[----:B0-----:R-:W4:Y:S01]  /*b8c70*/  LDL.64 R18, [R1+0x138] ;  /* 0x0001380001127983 */ /* 0x001f220000100a00 */
[----:B------:R-:W-:Y:S02]  /*b8c80*/  IMAD.MOV.U32 R8, RZ, RZ, R12 ;  /* 0x000000ffff087224 */ /* 0x000fe400078e000c */
[----:B------:R-:W-:Y:S02]  /*b8c90*/  IMAD.MOV.U32 R3, RZ, RZ, R13 ;  /* 0x000000ffff037224 */ /* 0x000fe400078e000d */
[----:B------:R-:W-:Y:S02]  /*b8ca0*/  IMAD.MOV.U32 R2, RZ, RZ, R14 ;  /* 0x000000ffff027224 */ /* 0x000fe400078e000e */
[----:B------:R-:W-:Y:S01]  /*b8cb0*/  IMAD.MOV.U32 R0, RZ, RZ, R15 ;  /* 0x000000ffff007224 */ /* 0x000fe200078e000f */
[----:B----4-:R0:W-:Y:S01]  /*b8cc0*/  STL.64 [R1+0x7090], R18 ;  /* 0x0070901201007387 */ /* 0x0101e20000100a00 */
[----:B------:R-:W4:Y:S02]  /*b8cd0*/  LDL.LU R16, [R1+0x2e0] ;  /* 0x0002e00001107983 */ /* 0x000f240000300800 */
[----:B------:R-:W4:Y:S01]  /*b8ce0*/  LDL.LU R17, [R1+0x2e4] ;  /* 0x0002e40001117983 */ /* 0x000f220000300800 */
[----:B0-----:R-:W4:Y:S01]  /*b8cf0*/  LDL.LU R18, [R1+0x2e8] ;  /* 0x0002e80001127983 */ /* 0x001f220000300800 */
[----:B------:R-:W4:Y:S02]  /*b8d00*/  LDL.LU R19, [R1+0x2ec] ;  /* 0x0002ec0001137983 */ /* 0x000f240000300800 */
[----:B------:R-:W2:Y:S02]  /*b8d10*/  LDL.LU R12, [R1+0xa90] ;  /* 0x000a9000010c7983 */ /* 0x000ea40000300800 */
[----:B------:R-:W2:Y:S01]  /*b8d20*/  LDL.LU R13, [R1+0xa94] ;  /* 0x000a9400010d7983 */ /* 0x000ea20000300800 */
[----:B------:R-:W2:Y:S01]  /*b8d30*/  LDL.LU R14, [R1+0xa98] ;  /* 0x000a9800010e7983 */ /* 0x000ea20000300800 */
[----:B------:R-:W2:Y:S02]  /*b8d40*/  LDL.LU R15, [R1+0xa9c] ;  /* 0x000a9c00010f7983 */ /* 0x000ea40000300800 */
[----:B------:R-:W-:Y:S01]  /*b8d50*/  IMAD.MOV.U32 R9, RZ, RZ, R3 ;  /* 0x000000ffff097224 */ /* 0x000fe200078e0003 */
[----:B--2---:R-:W-:Y:S01]  /*b8d60*/  STL.64 [R1+0x7070], R14 ;  /* 0x0070700e01007387 */ /* 0x004fe20000100a00 */
[----:B------:R0:W-:Y:S03]  /*b8d70*/  STL.64 [R1+0x7068], R12 ;  /* 0x0070680c01007387 */ /* 0x0001e60000100a00 */
[----:B0-----:R-:W2:Y:S01]  /*b8d80*/  LDL.LU R12, [R1+0xa40] ;  /* 0x000a4000010c7983 */ /* 0x001ea20000300800 */
[----:B------:R-:W2:Y:S02]  /*b8d90*/  LDL.LU R13, [R1+0xa44] ;  /* 0x000a4400010d7983 */ /* 0x000ea40000300800 */
[----:B------:R-:W2:Y:S02]  /*b8da0*/  LDL.LU R14, [R1+0xa48] ;  /* 0x000a4800010e7983 */ /* 0x000ea40000300800 */
[----:B------:R-:W2:Y:S01]  /*b8db0*/  LDL.LU R15, [R1+0xa4c] ;  /* 0x000a4c00010f7983 */ /* 0x000ea20000300800 */
[----:B------:R0:W-:Y:S02]  /*b8dc0*/  STL.64 [R1+0x6fc8], R10 ;  /* 0x006fc80a01007387 */ /* 0x0001e40000100a00 */
[----:B0-----:R-:W-:-:S02]  /*b8dd0*/  IMAD.MOV.U32 R10, RZ, RZ, R2 ;  /* 0x000000ffff0a7224 */ /* 0x001fc400078e0002 */
[----:B------:R-:W-:-:S07]  /*b8de0*/  IMAD.MOV.U32 R11, RZ, RZ, R0 ;  /* 0x000000ffff0b7224 */ /* 0x000fce00078e0000 */
[C---:B------:R-:W-:Y:S11]  /*b8df0*/  HMMA.16816.F32.BF16 R20, R8.reuse, R26, R20 ;  /* 0x0000001a0814723c */ /* 0x040ff60000041814 */
[----:B------:R-:W-:Y:S11]  /*b8e00*/  @!UPT UIADD3 URZ, URZ, URZ, URZ ;  /* 0x0000003f3f3ff290 */ /* 0x000ff6000fffe03f */
[----:B------:R-:W-:Y:S01]  /*b8e10*/  @!UPT UIADD3 URZ, URZ, URZ, URZ ;  /* 0x0000003f3f3ff290 */ /* 0x000fe2000fffe03f */
[----:B------:R-:W-:Y:S01]  /*b8e20*/  STL.64 [R1+0x950], R20 ;  /* 0x0009501401007387 */ /* 0x000fe20000100a00 */
[----:B------:R0:W-:Y:S03]  /*b8e30*/  STL.64 [R1+0x958], R22 ;  /* 0x0009581601007387 */ /* 0x0001e60000100a00 */
[----:B0-----:R-:W3:Y:S01]  /*b8e40*/  LDL.LU.64 R22, [R1+0x70c0] ;  /* 0x0070c00001167983 */ /* 0x001ee20000300a00 */
[----:B------:R0:W-:Y:S03]  /*b8e50*/  STL.64 [R1+0x6fb0], R26 ;  /* 0x006fb01a01007387 */ /* 0x0001e60000100a00 */
[----:B0-----:R-:W2:Y:S01]  /*b8e60*/  LDL.64 R26, [R1+0x148] ;  /* 0x00014800011a7983 */ /* 0x001ea20000100a00 */
        /* <DEDUP_REMOVED lines=20> */
[----:B------:R-:W4:Y:S11]  /*b8fb0*/  LDL.LU.64 R18, [R1+0x7090] ;  /* 0x0070900001127983 */ /* 0x000f360000300a00 */
        /* <DEDUP_REMOVED lines=13> */
[----:B--2---:R0:W-:Y:S04]  /*b9090*/  STL.64 [R1+0x7048], R6 ;  /* 0x0070480601007387 */ /* 0x0041e80000100a00 */
[----:B------:R-:W-:Y:S01]  /*b90a0*/  STL.64 [R1+0x7040], R4 ;  /* 0x0070400401007387 */ /* 0x000fe20000100a00 */
[----:B0-----:R-:W2:Y:S01]  /*b90b0*/  LDL.64 R6, [R1+0x128] ;  /* 0x0001280001067983 */ /* 0x001ea20000100a00 */
[----:B------:R-:W2:Y:S02]  /*b90c0*/  LDL.LU.64 R24, [R1+0x520] ;  /* 0x0005200001187983 */ /* 0x000ea40000300a00 */
[----:B------:R-:W2:Y:S01]  /*b90d0*/  LDL.LU.64 R26, [R1+0x528] ;  /* 0x00052800011a7983 */ /* 0x000ea20000300a00 */
[----:B----4-:R-:W-:Y:S01]  /*b90e0*/  HMMA.16816.F32.BF16 R12, R8, R18, R12 ;  /* 0x00000012080c723c */ /* 0x010fe2000004180c */
        /* <DEDUP_REMOVED lines=9> */
[----:B0-----:R-:W3:Y:S01]  /*b9180*/  LDL.LU.64 R14, [R1+0x7070] ;  /* 0x00707000010e7983 */ /* 0x001ee20000300a00 */
[----:B------:R-:W3:Y:S02]  /*b9190*/  LDL.LU.64 R12, [R1+0x7068] ;  /* 0x00706800010c7983 */ /* 0x000ee40000300a00 */
[----:B------:R-:W4:Y:S02]  /*b91a0*/  LDL.LU.64 R16, [R1+0x7060] ;  /* 0x0070600001107983 */ /* 0x000f240000300a00 */
[----:B------:R-:W-:Y:S02]  /*b91b0*/  IMAD.MOV.U32 R29, RZ, RZ, R18 ;  /* 0x000000ffff1d7224 */ /* 0x000fe400078e0012 */
[----:B------:R-:W-:-:S02]  /*b91c0*/  IMAD.MOV.U32 R28, RZ, RZ, R19 ;  /* 0x000000ffff1c7224 */ /* 0x000fc400078e0013 */
[----:B------:R-:W-:Y:S02]  /*b91d0*/  IMAD.MOV.U32 R3, RZ, RZ, R6 ;  /* 0x000000ffff037224 */ /* 0x000fe400078e0006 */
[----:B------:R-:W-:Y:S01]  /*b91e0*/  IMAD.MOV.U32 R0, RZ, RZ, R7 ;  /* 0x000000ffff007224 */ /* 0x000fe200078e0007 */
[C---:B--2---:R-:W-:Y:S11]  /*b91f0*/  HMMA.16816.F32.BF16 R24, R8.reuse, R6, R24 ;  /* 0x000000060818723c */ /* 0x044ff60000041818 */
[----:B------:R-:W-:Y:S11]  /*b9200*/  @!UPT UIADD3 URZ, URZ, URZ, URZ ;  /* 0x0000003f3f3ff290 */ /* 0x000ff6000fffe03f */
[----:B------:R-:W-:Y:S01]  /*b9210*/  @!UPT UIADD3 URZ, URZ, URZ, URZ ;  /* 0x0000003f3f3ff290 */ /* 0x000fe2000fffe03f */
[----:B------:R-:W-:Y:S01]  /*b9220*/  STL.64 [R1+0x8f0], R24 ;  /* 0x0008f01801007387 */ /* 0x000fe20000100a00 */
[----:B------:R4:W-:Y:S02]  /*b9230*/  STL.64 [R1+0x8f8], R26 ;  /* 0x0008f81a01007387 */ /* 0x0009e40000100a00 */
[----:B----4-:R-:W-:Y:S02]  /*b9240*/  IMAD.MOV.U32 R26, RZ, RZ, R17 ;  /* 0x000000ffff1a7224 */ /* 0x010fe400078e0011 */
[----:B------:R-:W-:Y:S02]  /*b9250*/  IMAD.MOV.U32 R27, RZ, RZ, R16 ;  /* 0x000000ffff1b7224 */ /* 0x000fe400078e0010 */
[C---:B---3--:R-:W-:Y:S03]  /*b9260*/  HMMA.16816.F32.BF16 R16, R8.reuse, R22, R12 ;  /* 0x000000160810723c */ /* 0x048fe6000004180c */
[----:B------:R-:W-:Y:S01]  /*b9270*/  STL.64 [R1+0x6ff0], R26 ;  /* 0x006ff01a01007387 */ /* 0x000fe20000100a00 */
[----:B------:R-:W2:Y:S02]  /*b9280*/  LDL.64 R6, [R1+0x108] ;  /* 0x0001080001067983 */ /* 0x000ea40000100a00 */
[----:B------:R-:W3:Y:S11]  /*b9290*/  LDL.LU R12, [R1+0xb30] ;  /* 0x000b3000010c7983 */ /* 0x000ef60000300800 */
[----:B------:R-:W-:Y:S06]  /*b92a0*/  @!UPT UIADD3 URZ, URZ, URZ, URZ ;  /* 0x0000003f3f3ff290 */ /* 0x000fec000fffe03f */
[----:B------:R-:W-:Y:S01]  /*b92b0*/  STL.64 [R1+0x8e0], R16 ;  /* 0x0008e01001007387 */ /* 0x000fe20000100a00 */
[----:B------:R-:W-:Y:S02]  /*b92c0*/  STL.64 [R1+0x8e8], R18 ;  /* 0x0008e81201007387 */ /* 0x000fe40000100a00 */
        /* <DEDUP_REMOVED lines=8> */
[----:B------:R-:W4:Y:S01]  /*b9350*/  LDL.LU R15, [R1+0xb2c] ;  /* 0x000b2c00010f7983 */ /* 0x000f220000300800 */
[----:B------:R-:W2:Y:S01]  /*b9360*/  LDL.LU R16, [R1+0xb10] ;  /* 0x000b100001107983 */ /* 0x000ea20000300800 */
[----:B------:R-:W2:Y:S02]  /*b9370*/  LDL.LU R17, [R1+0xb14] ;  /* 0x000b140001117983 */ /* 0x000ea40000300800 */
[----:B------:R-:W2:Y:S02]  /*b9380*/  LDL.LU R18, [R1+0xb18] ;  /* 0x000b180001127983 */ /* 0x000ea40000300800 */
[----:B------:R-:W2:Y:S02]  /*b9390*/  LDL.LU R19, [R1+0xb1c] ;  /* 0x000b1c0001137983 */ /* 0x000ea40000300800 */
[----:B--2---:R0:W-:Y:S01]  /*b93a0*/  STL.64 [R1+0x7028], R18 ;  /* 0x0070281201007387 */ /* 0x0041e20000100a00 */
[----:B------:R1:W-:Y:S03]  /*b93b0*/  STL.64 [R1+0x7020], R16 ;  /* 0x0070201001007387 */ /* 0x0003e60000100a00 */
[----:B0-----:R-:W2:Y:S04]  /*b93c0*/  LDL.64 R18, [R1+0xe8] ;  /* 0x0000e80001127983 */ /* 0x001ea80000100a00 */
[----:B--2---:R0:W-:Y:S01]  /*b93d0*/  STL.64 [R1+0x7038], R18 ;  /* 0x0070381201007387 */ /* 0x0041e20000100a00 */
[----:B-1----:R-:W2:Y:S02]  /*b93e0*/  LDL.LU R16, [R1+0xad0] ;  /* 0x000ad00001107983 */ /* 0x002ea40000300800 */
        /* <DEDUP_REMOVED lines=9> */
[----:B----4-:R0:W-:Y:S01]  /*b9480*/  STL.64 [R1+0x7010], R14 ;  /* 0x0070100e01007387 */ /* 0x0101e20000100a00 */
[----:B---3--:R1:W-:Y:S03]  /*b9490*/  STL.64 [R1+0x7008], R12 ;  /* 0x0070080c01007387 */ /* 0x0083e60000100a00 */
[----:B0-----:R-:W3:Y:S01]  /*b94a0*/  LDL.64 R14, [R1+0xd8] ;  /* 0x0000d800010e7983 */ /* 0x001ee20000100a00 */
[----:B--2---:R-:W-:Y:S03]  /*b94b0*/  HMMA.16816.F32.BF16 R16, R8, R6, R16 ;  /* 0x000000060810723c */ /* 0x004fe60000041810 */
[----:B---3--:R0:W-:Y:S01]  /*b94c0*/  STL.64 [R1+0x7030], R14 ;  /* 0x0070300e01007387 */ /* 0x0081e20000100a00 */
[----:B-1----:R-:W2:Y:S02]  /*b94d0*/  LDL.LU R12, [R1+0xaf0] ;  /* 0x000af000010c7983 */ /* 0x002ea40000300800 */
[----:B------:R-:W2:Y:S01]  /*b94e0*/  LDL.LU R13, [R1+0xaf4] ;  /* 0x000af400010d7983 */ /* 0x000ea20000300800 */
[----:B0-----:R-:W2:Y:S01]  /*b94f0*/  LDL.LU R14, [R1+0xaf8] ;  /* 0x000af800010e7983 */ /* 0x001ea20000300800 */
[----:B------:R-:W2:Y:S02]  /*b9500*/  LDL.LU R15, [R1+0xafc] ;  /* 0x000afc00010f7983 */ /* 0x000ea40000300800 */
[----:B------:R-:W3:Y:S02]  /*b9510*/  LDL.64 R26, [R1+0xb8] ;  /* 0x0000b800011a7983 */ /* 0x000ee40000100a00 */
[----:B------:R0:W-:Y:S11]  /*b9520*/  STL.64 [R1+0x6f10], R22 ;  /* 0x006f101601007387 */ /* 0x0001f60000100a00 */
[----:B------:R-:W-:Y:S01]  /*b9530*/  STL.64 [R1+0x8d0], R16 ;  /* 0x0008d01001007387 */ /* 0x000fe20000100a00 */
[----:B------:R1:W-:Y:S02]  /*b9540*/  STL.64 [R1+0x8d8], R18 ;  /* 0x0008d81201007387 */ /* 0x0003e40000100a00 */
[----:B0-----:R-:W-:-:S02]  /*b9550*/  IMAD.MOV.U32 R23, RZ, RZ, R6 ;  /* 0x000000ffff177224 */ /* 0x001fc400078e0006 */
[----:B------:R-:W-:Y:S01]  /*b9560*/  IMAD.MOV.U32 R22, RZ, RZ, R7 ;  /* 0x000000ffff167224 */ /* 0x000fe200078e0007 */
[----:B-1----:R-:W4:Y:S01]  /*b9570*/  LDL.LU.64 R18, [R1+0x7058] ;  /* 0x0070580001127983 */ /* 0x002f220000300a00 */
[----:B------:R-:W4:Y:S02]  /*b9580*/  LDL.LU.64 R16, [R1+0x7050] ;  /* 0x0070500001107983 */ /* 0x000f240000300a00 */
[----:B------:R-:W4:Y:S02]  /*b9590*/  LDL.LU.64 R6, [R1+0x7048] ;  /* 0x0070480001067983 */ /* 0x000f240000300a00 */
[----:B------:R-:W2:Y:S01]  /*b95a0*/  LDL.LU.64 R4, [R1+0x7040] ;  /* 0x0070400001047983 */ /* 0x000ea20000300a00 */
        /* <DEDUP_REMOVED lines=12> */
[C---:B----4-:R-:W-:Y:S01]  /*b9670*/  HMMA.16816.F32.BF16 R16, R8.reuse, R6, R16 ;  /* 0x000000060810723c */ /* 0x050fe20000041810 */
        /* <DEDUP_REMOVED lines=28> */
[----:B------:R-:W4:Y:S02]  /*b9840*/  LDL.LU.64 R14, [R1+0x7010] ;  /* 0x00701000010e7983 */ /* 0x000f240000300a00 */
[----:B------:R-:W4:Y:S02]  /*b9850*/  LDL.LU.64 R12, [R1+0x7008] ;  /* 0x00700800010c7983 */ /* 0x000f240000300a00 */
[C---:B----4-:R-:W-:Y:S11]  /*b9860*/  HMMA.16816.F32.BF16 R12, R8.reuse, R18, R12 ;  /* 0x00000012080c723c */ /* 0x050ff6000004180c */
        /* <DEDUP_REMOVED lines=15> */
[----:B--2---:R-:W-:Y:S02]  /*b9960*/  HMMA.16816.F32.BF16 R8, R8, R26, R20 ;  /* 0x0000001a0808723c */ /* 0x004fe40000041814 */
[----:B------:R-:W2:Y:S01]  /*b9970*/  LDL.LU.64 R22, [R1+0x6fe8] ;  /* 0x006fe80001167983 */ /* 0x000ea20000300a00 */
[----:B------:R-:W2:Y:S02]  /*b9980*/  LDL.LU.64 R20, [R1+0x6fe0] ;  /* 0x006fe00001147983 */ /* 0x000ea40000300a00 */
[----:B------:R-:W3:Y:S02]  /*b9990*/  LDL.LU.64 R26, [R1+0x6fd8] ;  /* 0x006fd800011a7983 */ /* 0x000ee40000300a00 */
[----:B------:R-:W2:Y:S11]  /*b99a0*/  LDL.LU.64 R24, [R1+0x6fd0] ;  /* 0x006fd00001187983 */ /* 0x000eb60000300a00 */
[----:B------:R-:W-:Y:S05]  /*b99b0*/  @!UPT UIADD3 URZ, URZ, URZ, URZ ;  /* 0x0000003f3f3ff290 */ /* 0x000fea000fffe03f */
[----:B------:R-:W-:Y:S01]  /*b99c0*/  STL.64 [R1+0x870], R8 ;  /* 0x0008700801007387 */ /* 0x000fe20000100a00 */
[----:B------:R0:W-:Y:S03]  /*b99d0*/  STL.64 [R1+0x878], R10 ;  /* 0x0008780a01007387 */ /* 0x0001e60000100a00 */
[----:B0-----:R-:W2:Y:S01]  /*b99e0*/  LDL.LU.64 R10, [R1+0x6fc8] ;  /* 0x006fc800010a7983 */ /* 0x001ea20000300a00 */
[----:B---3--:R-:W-:Y:S02]  /*b99f0*/  IMAD.MOV.U32 R15, RZ, RZ, R26 ;  /* 0x000000ffff0f7224 */ /* 0x008fe400078e001a */
[----:B------:R-:W-:Y:S01]  /*b9a00*/  IMAD.MOV.U32 R14, RZ, RZ, R27 ;  /* 0x000000ffff0e7224 */ /* 0x000fe200078e001b */
[----:B--2---:R-:W-:Y:S11]  /*b9a10*/  HMMA.16816.F32.BF16 R20, R24, R10, R20 ;  /* 0x0000000a1814723c */ /* 0x004ff60000041814 */
[----:B------:R-:W-:Y:S11]  /*b9a20*/  @!UPT UIADD3 URZ, URZ, URZ, URZ ;  /* 0x0000003f3f3ff290 */ /* 0x000ff6000fffe03f */
[----:B------:R-:W-:Y:S01]  /*b9a30*/  @!UPT UIADD3 URZ, URZ, URZ, URZ ;  /* 0x0000003f3f3ff290 */ /* 0x000fe2000fffe03f */
[----:B------:R-:W-:Y:S01]  /*b9a40*/  STL.64 [R1+0x860], R20 ;  /* 0x0008601401007387 */ /* 0x000fe20000100a00 */
[----:B------:R0:W-:Y:S03]  /*b9a50*/  STL.64 [R1+0x868], R22 ;  /* 0x0008681601007387 */ /* 0x0001e60000100a00 */
[----:B0-----:R-:W2:Y:S01]  /*b9a60*/  LDL.LU.64 R22, [R1+0x6fc0] ;  /* 0x006fc00001167983 */ /* 0x001ea20000300a00 */
[----:B------:R-:W2:Y:S02]  /*b9a70*/  LDL.LU.64 R20, [R1+0x6fb8] ;  /* 0x006fb80001147983 */ /* 0x000ea40000300a00 */
[----:B------:R-:W2:Y:S02]  /*b9a80*/  LDL.LU.64 R26, [R1+0x6fb0] ;  /* 0x006fb000011a7983 */ /* 0x000ea40000300a00 */
[----:B------:R0:W-:Y:S02]  /*b9a90*/  STL.64 [R1+0x6e78], R10 ;  /* 0x006e780a01007387 */ /* 0x0001e40000100a00 */
[----:B------:R-:W-:-:S02]  /*b9aa0*/  IMAD.MOV.U32 R8, RZ, RZ, R24 ;  /* 0x000000ffff087224 */ /* 0x000fc400078e0018 */
[----:B------:R-:W-:Y:S02]  /*b9ab0*/  IMAD.MOV.U32 R9, RZ, RZ, R25 ;  /* 0x000000ffff097224 */ /* 0x000fe400078e0019 */
[----:B0-----:R-:W-:Y:S02]  /*b9ac0*/  IMAD.MOV.U32 R10, RZ, RZ, R15 ;  /* 0x000000ffff0a7224 */ /* 0x001fe400078e000f */
[----:B------:R-:W-:-:S07]  /*b9ad0*/  IMAD.MOV.U32 R11, RZ, RZ, R14 ;  /* 0x000000ffff0b7224 */ /* 0x000fce00078e000e */
        /* <DEDUP_REMOVED lines=8> */
[----:B------:R-:W4:Y:S01]  /*b9b60*/  LDL.LU R24, [R1+0x530] ;  /* 0x0005300001187983 */ /* 0x000f220000300800 */
[----:B------:R-:W4:Y:S04]  /*b9b70*/  LDL.LU R25, [R1+0x534] ;  /* 0x0005340001197983 */ /* 0x000f280000300800 */
[----:B0-----:R-:W2:Y:S01]  /*b9b80*/  LDL.LU R26, [R1+0x538] ;  /* 0x00053800011a7983 */ /* 0x001ea20000300800 */
[----:B------:R-:W2:Y:S03]  /*b9b90*/  LDL.LU R27, [R1+0x53c] ;  /* 0x00053c00011b7983 */ /* 0x000ea60000300800 */
[----:B--2---:R0:W-:Y:S01]  /*b9ba0*/  STL.64 [R1+0x6e90], R26 ;  /* 0x006e901a01007387 */ /* 0x0041e20000100a00 */
[----:B----4-:R1:W-:Y:S02]  /*b9bb0*/  STL.64 [R1+0x6e88], R24 ;  /* 0x006e881801007387 */ /* 0x0103e40000100a00 */
[----:B0-----:R-:W-:-:S02]  /*b9bc0*/  IMAD.MOV.U32 R26, RZ, RZ, R13 ;  /* 0x000000ffff1a7224 */ /* 0x001fc400078e000d */
[----:B------:R-:W-:-:S05]  /*b9bd0*/  IMAD.MOV.U32 R27, RZ, RZ, R12 ;  /* 0x000000ffff1b7224 */ /* 0x000fca00078e000c */
[----:B------:R0:W-:Y:S01]  /*b9be0*/  STL.64 [R1+0x6ea8], R26 ;  /* 0x006ea81a01007387 */ /* 0x0001e20000100a00 */
[----:B------:R-:W2:Y:S02]  /*b9bf0*/  LDL.LU R12, [R1+0x280] ;  /* 0x00028000010c7983 */ /* 0x000ea40000300800 */
[----:B------:R-:W2:Y:S02]  /*b9c00*/  LDL.LU R13, [R1+0x284] ;  /* 0x00028400010d7983 */ /* 0x000ea40000300800 */
[----:B------:R-:W4:Y:S01]  /*b9c10*/  LDL.LU R14, [R1+0x288] ;  /* 0x00028800010e7983 */ /* 0x000f220000300800 */
[----:B------:R-:W4:Y:S01]  /*b9c20*/  LDL.LU R15, [R1+0x28c] ;  /* 0x00028c00010f7983 */ /* 0x000f220000300800 */
[----:B-1----:R-:W2:Y:S02]  /*b9c30*/  LDL.LU R24, [R1+0xe30] ;  /* 0x000e300001187983 */ /* 0x002ea40000300800 */
[----:B------:R-:W2:Y:S01]  /*b9c40*/  LDL.LU R25, [R1+0xe34] ;  /* 0x000e340001197983 */ /* 0x000ea20000300800 */
[----:B0-----:R-:W2:Y:S01]  /*b9c50*/  LDL.LU R26, [R1+0xe38] ;  /* 0x000e3800011a7983 */ /* 0x001ea20000300800 */
[----:B------:R-:W2:Y:S02]  /*b9c60*/  LDL.LU R27, [R1+0xe3c] ;  /* 0x000e3c00011b7983 */ /* 0x000ea40000300800 */
[----:B------:R-:W-:-:S02]  /*b9c70*/  IMAD.MOV.U32 R18, RZ, RZ, R17 ;  /* 0x000000ffff127224 */ /* 0x000fc400078e0011 */
[----:B------:R-:W-:Y:S01]  /*b9c80*/  IMAD.MOV.U32 R19, RZ, RZ, R16 ;  /* 0x000000ffff137224 */ /* 0x000fe200078e0010 */
[----:B--2---:R-:W-:Y:S01]  /*b9c90*/  STL.64 [R1+0x6ec0], R26 ;  /* 0x006ec01a01007387 */ /* 0x004fe20000100a00 */
[----:B------:R-:W-:Y:S03]  /*b9ca0*/  STL.64 [R1+0x6eb8], R24 ;  /* 0x006eb81801007387 */ /* 0x000fe60000100a00 */
        /* <DEDUP_REMOVED lines=8> */
[----:B------:R-:W2:Y:S02]  /*b9d30*/  LDL.LU R16, [R1+0xd20] ;  /* 0x000d200001107983 */ /* 0x000ea40000300800 */
[----:B------:R-:W2:Y:S01]  /*b9d40*/  LDL.LU R17, [R1+0xd24] ;  /* 0x000d240001117983 */ /* 0x000ea20000300800 */
[----:B0-----:R-:W2:Y:S01]  /*b9d50*/  LDL.LU R18, [R1+0xd28] ;  /* 0x000d280001127983 */ /* 0x001ea20000300800 */
[----:B------:R-:W2:Y:S03]  /*b9d60*/  LDL.LU R19, [R1+0xd2c] ;  /* 0x000d2c0001137983 */ /* 0x000ea60000300800 */
[----:B--2---:R0:W-:Y:S01]  /*b9d70*/  STL.64 [R1+0x6ef0], R18 ;  /* 0x006ef01201007387 */ /* 0x0041e20000100a00 */
[----:B------:R1:W-:Y:S02]  /*b9d80*/  STL.64 [R1+0x6ee8], R16 ;  /* 0x006ee81001007387 */ /* 0x0003e40000100a00 */
[----:B0-----:R-:W-:-:S02]  /*b9d90*/  IMAD.MOV.U32 R18, RZ, RZ, R23 ;  /* 0x000000ffff127224 */ /* 0x001fc400078e0017 */
[----:B------:R-:W-:-:S05]  /*b9da0*/  IMAD.MOV.U32 R19, RZ, RZ, R22 ;  /* 0x000000ffff137224 */ /* 0x000fca00078e0016 */
[----:B------:R0:W-:Y:S01]  /*b9db0*/  STL.64 [R1+0x6f08], R18 ;  /* 0x006f081201007387 */ /* 0x0001e20000100a00 */
[----:B-1----:R-:W2:Y:S02]  /*b9dc0*/  LDL.LU R16, [R1+0xcb0] ;  /* 0x000cb00001107983 */ /* 0x002ea40000300800 */
        /* <DEDUP_REMOVED lines=17> */
[----:B------:R-:W-:Y:S03]  /*b9ee0*/  STL.64 [R1+0x6f30], R16 ;  /* 0x006f301001007387 */ /* 0x000fe60000100a00 */
[----:B------:R0:W-:Y:S02]  /*b9ef0*/  STL.64 [R1+0x6f40], R22 ;  /* 0x006f401601007387 */ /* 0x0001e40000100a00 */
[----:B0-----:R-:W-:Y:S02]  /*b9f00*/  IMAD.MOV.U32 R22, RZ, RZ, R5 ;  /* 0x000000ffff167224 */ /* 0x001fe400078e0005 */
[----:B------:R-:W-:-:S05]  /*b9f10*/  IMAD.MOV.U32 R23, RZ, RZ, R4 ;  /* 0x000000ffff177224 */ /* 0x000fca00078e0004 */
        /* <DEDUP_REMOVED lines=9> */
[----:B--2---:R3:W-:Y:S01]  /*b9fb0*/  STL.64 [R1+0x6f70], R6 ;  /* 0x006f700601007387 */ /* 0x0047e20000100a00 */
[----:B------:R-:W-:Y:S02]  /*b9fc0*/  STL.64 [R1+0x6f68], R4 ;  /* 0x006f680401007387 */ /* 0x000fe40000100a00 */
[----:B---3--:R-:W-:-:S02]  /*b9fd0*/  IMAD.MOV.U32 R6, RZ, RZ, R21 ;  /* 0x000000ffff067224 */ /* 0x008fc400078e0015 */
[----:B------:R-:W-:-:S05]  /*b9fe0*/  IMAD.MOV.U32 R7, RZ, RZ, R20 ;  /* 0x000000ffff077224 */ /* 0x000fca00078e0014 */
[----:B------:R-:W-:Y:S01]  /*b9ff0*/  STL.64 [R1+0x6f80], R6 ;  /* 0x006f800601007387 */ /* 0x000fe20000100a00 */
[----:B------:R-:W2:Y:S03]  /*ba000*/  LDL.64 R22, [R1+0x158] ;  /* 0x0001580001167983 */ /* 0x000ea60000100a00 */
[----:B--2---:R0:W-:Y:S01]  /*ba010*/  STL.64 [R1+0x6f78], R22 ;  /* 0x006f781601007387 */ /* 0x0041e20000100a00 */
        /* <DEDUP_REMOVED lines=12> */
[----:B0-----:R-:W3:Y:S01]  /*ba0e0*/  LDL.LU R16, [R1+0xbb0] ;  /* 0x000bb00001107983 */ /* 0x001ee20000300800 */
        /* <DEDUP_REMOVED lines=22> */
[----:B------:R-:W2:Y:S01]  /*ba250*/  LDL.LU R15, [R1+0x3dc] ;  /* 0x0003dc00010f7983 */ /* 0x000ea20000300800 */
[C---:B------:R-:W-:Y:S01]  /*ba260*/  HMMA.16816.F32.BF16 R4, R8.reuse, R6, R20 ;  /* 0x000000060804723c */ /* 0x040fe20000041814 */
[----:B--2---:R-:W-:Y:S01]  /*ba270*/  STL.64 [R1+0x6ea0], R14 ;  /* 0x006ea00e01007387 */ /* 0x004fe20000100a00 */
[----:B----4-:R0:W-:Y:S03]  /*ba280*/  STL.64 [R1+0x6e98], R12 ;  /* 0x006e980c01007387 */ /* 0x0101e60000100a00 */
[----:B0-----:R-:W2:Y:S01]  /*ba290*/  LDL.LU R12, [R1+0xe80] ;  /* 0x000e8000010c7983 */ /* 0x001ea20000300800 */
[----:B------:R-:W2:Y:S02]  /*ba2a0*/  LDL.LU R13, [R1+0xe84] ;  /* 0x000e8400010d7983 */ /* 0x000ea40000300800 */
[----:B------:R-:W2:Y:S02]  /*ba2b0*/  LDL.LU R14, [R1+0xe88] ;  /* 0x000e8800010e7983 */ /* 0x000ea40000300800 */
[----:B------:R-:W2:Y:S01]  /*ba2c0*/  LDL.LU R15, [R1+0xe8c] ;  /* 0x000e8c00010f7983 */ /* 0x000ea20000300800 */
[----:B------:R-:W4:Y:S01]  /*ba2d0*/  LDL.LU.64 R22, [R1+0x6f90] ;  /* 0x006f900001167983 */ /* 0x000f220000300a00 */
[----:B------:R-:W4:Y:S11]  /*ba2e0*/  LDL.LU.64 R20, [R1+0x6f88] ;  /* 0x006f880001147983 */ /* 0x000f360000300a00 */
[----:B------:R-:W-:Y:S02]  /*ba2f0*/  STL.64 [R1+0x840], R4 ;  /* 0x0008400401007387 */ /* 0x000fe40000100a00 */
[----:B------:R0:W-:Y:S02]  /*ba300*/  STL.64 [R1+0x848], R6 ;  /* 0x0008480601007387 */ /* 0x0001e40000100a00 */
        /* <DEDUP_REMOVED lines=50> */
[----:B------:R-:W3:Y:S01]  /*ba630*/  LDL.LU.64 R26, [R1+0x6f00] ;  /* 0x006f0000011a7983 */ /* 0x000ee20000300a00 */
[----:B------:R-:W3:Y:S11]  /*ba640*/  LDL.LU.64 R24, [R1+0x6ef8] ;  /* 0x006ef80001187983 */ /* 0x000ef60000300a00 */
        /* <DEDUP_REMOVED lines=8> */
[----:B------:R-:W-:Y:S01]  /*ba6d0*/  STL.64 [R1+0x7c0], R16 ;  /* 0x0007c01001007387 */ /* 0x000fe20000100a00 */
        /* <DEDUP_REMOVED lines=23> */
[----:B------:R0:W-:Y:S03]  /*ba850*/  STL.64 [R1+0x6dd0], R18 ;  /* 0x006dd01201007387 */ /* 0x0001e60000100a00 */
        /* <DEDUP_REMOVED lines=9> */
[----:B---3--:R-:W-:Y:S01]  /*ba8f0*/  HMMA.16816.F32.BF16 R8, R8, R18, R24 ;  /* 0x000000120808723c */ /* 0x008fe20000041818 */
[----:B------:R-:W3:Y:S11]  /*ba900*/  LDL.LU.64 R26, [R1+0x6e80] ;  /* 0x006e8000011a7983 */ /* 0x000ef60000300a00 */
[----:B------:R-:W-:Y:S11]  /*ba910*/  @!UPT UIADD3 URZ, URZ, URZ, URZ ;  /* 0x0000003f3f3ff290 */ /* 0x000ff6000fffe03f */
[----:B------:R-:W-:Y:S01]  /*ba920*/  STL.64 [R1+0x770], R8 ;  /* 0x0007700801007387 */ /* 0x000fe20000100a00 */
[----:B------:R0:W-:Y:S03]  /*ba930*/  STL.64 [R1+0x778], R10 ;  /* 0x0007780a01007387 */ /* 0x0001e60000100a00 */
[----:B0-----:R-:W2:Y:S01]  /*ba940*/  LDL.LU.64 R10, [R1+0x6e78] ;  /* 0x006e7800010a7983 */ /* 0x001ea20000300a00 */
[----:B------:R-:W4:Y:S02]  /*ba950*/  LDL.LU R16, [R1+0xf90] ;  /* 0x000f900001107983 */ /* 0x000f240000300800 */
[----:B------:R-:W-:Y:S02]  /*ba960*/  IMAD.MOV.U32 R3, RZ, RZ, R18 ;  /* 0x000000ffff037224 */ /* 0x000fe400078e0012 */
[----:B------:R-:W-:Y:S01]  /*ba970*/  IMAD.MOV.U32 R2, RZ, RZ, R19 ;  /* 0x000000ffff027224 */ /* 0x000fe200078e0013 */
[----:B--2---:R-:W-:Y:S11]  /*ba980*/  HMMA.16816.F32.BF16 R20, R12, R10, R20 ;  /* 0x0000000a0c14723c */ /* 0x004ff60000041814 */
[----:B------:R-:W-:Y:S11]  /*ba990*/  @!UPT UIADD3 URZ, URZ, URZ, URZ ;  /* 0x0000003f3f3ff290 */ /* 0x000ff6000fffe03f */
[----:B------:R-:W-:Y:S01]  /*ba9a0*/  @!UPT UIADD3 URZ, URZ, URZ, URZ ;  /* 0x0000003f3f3ff290 */ /* 0x000fe2000fffe03f */
[----:B------:R0:W-:Y:S01]  /*ba9b0*/  STL.64 [R1+0x760], R20 ;  /* 0x0007601401007387 */ /* 0x0001e20000100a00 */
[----:B------:R1:W-:Y:S02]  /*ba9c0*/  STL.64 [R1+0x768], R22 ;  /* 0x0007681601007387 */ /* 0x0003e40000100a00 */
[----:B------:R-:W4:Y:S02]  /*ba9d0*/  LDL.LU R17, [R1+0xf94] ;  /* 0x000f940001117983 */ /* 0x000f240000300800 */
[----:B------:R-:W2:Y:S01]  /*ba9e0*/  LDL.LU R18, [R1+0xf98] ;  /* 0x000f980001127983 */ /* 0x000ea20000300800 */
[----:B------:R-:W2:Y:S04]  /*ba9f0*/  LDL.LU R19, [R1+0xf9c] ;  /* 0x000f9c0001137983 */ /* 0x000ea80000300800 */
[----:B0-----:R-:W2:Y:S01]  /*baa00*/  LDL.LU R20, [R1+0xf20] ;  /* 0x000f200001147983 */ /* 0x001ea20000300800 */
[----:B------:R-:W2:Y:S02]  /*baa10*/  LDL.LU R21, [R1+0xf24] ;  /* 0x000f240001157983 */ /* 0x000ea40000300800 */
[----:B-1----:R-:W2:Y:S02]  /*baa20*/  LDL.LU R22, [R1+0xf28] ;  /* 0x000f280001167983 */ /* 0x002ea40000300800 */
[----:B------:R-:W2:Y:S02]  /*baa30*/  LDL.LU R23, [R1+0xf2c] ;  /* 0x000f2c0001177983 */ /* 0x000ea40000300800 */
[----:B--2---:R0:W-:Y:S01]  /*baa40*/  STL.64 [R1+0x6e40], R22 ;  /* 0x006e401601007387 */ /* 0x0041e20000100a00 */
[----:B------:R-:W-:Y:S02]  /*baa50*/  STL.64 [R1+0x6e38], R20 ;  /* 0x006e381401007387 */ /* 0x000fe40000100a00 */
[----:B0-----:R-:W-:-:S02]  /*baa60*/  IMAD.MOV.U32 R23, RZ, RZ, R4 ;  /* 0x000000ffff177224 */ /* 0x001fc400078e0004 */
[----:B------:R-:W-:Y:S01]  /*baa70*/  IMAD.MOV.U32 R22, RZ, RZ, R5 ;  /* 0x000000ffff167224 */ /* 0x000fe200078e0005 */
        /* <DEDUP_REMOVED lines=8> */
[----:B-1----:R-:W3:Y:S02]  /*bab00*/  LDL.LU R4, [R1+0xee0] ;  /* 0x000ee00001047983 */ /* 0x002ee40000300800 */
[----:B------:R-:W3:Y:S01]  /*bab10*/  LDL.LU R5, [R1+0xee4] ;  /* 0x000ee40001057983 */ /* 0x000ee20000300800 */
[----:B0-----:R-:W3:Y:S01]  /*bab20*/  LDL.LU R6, [R1+0xee8] ;  /* 0x000ee80001067983 */ /* 0x001ee20000300800 */
[----:B------:R-:W3:Y:S02]  /*bab30*/  LDL.LU R7, [R1+0xeec] ;  /* 0x000eec0001077983 */ /* 0x000ee40000300800 */
[----:B------:R0:W-:Y:S02]  /*bab40*/  STL.64 [R1+0x6e50], R22 ;  /* 0x006e501601007387 */ /* 0x0001e40000100a00 */
[----:B0-----:R-:W2:Y:S01]  /*bab50*/  LDL.64 R22, [R1+0x168] ;  /* 0x0001680001167983 */ /* 0x001ea20000100a00 */
[----:B------:R-:W-:Y:S02]  /*bab60*/  STL.64 [R1+0x6df8], R18 ;  /* 0x006df81201007387 */ /* 0x000fe40000100a00 */
[----:B----4-:R0:W-:Y:S02]  /*bab70*/  STL.64 [R1+0x6df0], R16 ;  /* 0x006df01001007387 */ /* 0x0101e40000100a00 */
[----:B0-----:R-:W4:Y:S01]  /*bab80*/  LDL.LU R16, [R1+0xf70] ;  /* 0x000f700001107983 */ /* 0x001f220000300800 */
[----:B------:R-:W4:Y:S02]  /*bab90*/  LDL.LU R17, [R1+0xf74] ;  /* 0x000f740001117983 */ /* 0x000f240000300800 */
[----:B------:R-:W2:Y:S02]  /*baba0*/  LDL.LU R18, [R1+0xf78] ;  /* 0x000f780001127983 */ /* 0x000ea40000300800 */
[----:B------:R-:W2:Y:S02]  /*babb0*/  LDL.LU R19, [R1+0xf7c] ;  /* 0x000f7c0001137983 */ /* 0x000ea40000300800 */
[----:B--2---:R0:W-:Y:S01]  /*babc0*/  STL.64 [R1+0x6e08], R18 ;  /* 0x006e081201007387 */ /* 0x0041e20000100a00 */
[----:B----4-:R-:W-:Y:S03]  /*babd0*/  STL.64 [R1+0x6e00], R16 ;  /* 0x006e001001007387 */ /* 0x010fe60000100a00 */
[----:B0-----:R-:W2:Y:S04]  /*babe0*/  LDL.64 R18, [R1+0x128] ;  /* 0x0001280001127983 */ /* 0x001ea80000100a00 */
[----:B--2---:R0:W-:Y:S04]  /*babf0*/  STL.64 [R1+0x6e18], R18 ;  /* 0x006e181201007387 */ /* 0x0041e80000100a00 */
[----:B0-----:R-:W2:Y:S01]  /*bac00*/  LDL.64 R18, [R1+0x138] ;  /* 0x0001380001127983 */ /* 0x001ea20000100a00 */
[C---:B---3--:R-:W-:Y:S03]  /*bac10*/  HMMA.16816.F32.BF16 R4, R12.reuse, R26, R4 ;  /* 0x0000001a0c04723c */ /* 0x048fe60000041804 */
[----:B--2---:R0:W-:Y:S04]  /*bac20*/  STL.64 [R1+0x6e28], R18 ;  /* 0x006e281201007387 */ /* 0x0041e80000100a00 */
[----:B0-----:R-:W2:Y:S04]  /*bac30*/  LDL.64 R18, [R1+0x148] ;  /* 0x0001480001127983 */ /* 0x001ea80000100a00 */
[----:B--2---:R0:W-:Y:S01]  /*bac40*/  STL.64 [R1+0x6e48], R18 ;  /* 0x006e481201007387 */ /* 0x0041e20000100a00 */
[----:B------:R-:W2:Y:S02]  /*bac50*/  LDL.LU R16, [R1+0xf10] ;  /* 0x000f100001107983 */ /* 0x000ea40000300800 */
[----:B------:R-:W2:Y:S01]  /*bac60*/  LDL.LU R17, [R1+0xf14] ;  /* 0x000f140001117983 */ /* 0x000ea20000300800 */
[----:B0-----:R-:W2:Y:S01]  /*bac70*/  LDL.LU R18, [R1+0xf18] ;  /* 0x000f180001127983 */ /* 0x001ea20000300800 */
[----:B------:R-:W2:Y:S02]  /*bac80*/  LDL.LU R19, [R1+0xf1c] ;  /* 0x000f1c0001137983 */ /* 0x000ea40000300800 */
[----:B------:R0:W-:Y:S02]  /*bac90*/  STL.64 [R1+0x6da8], R10 ;  /* 0x006da80a01007387 */ /* 0x0001e40000100a00 */
[----:B------:R-:W3:Y:S01]  /*baca0*/  LDL.LU R8, [R1+0xef0] ;  /* 0x000ef00001087983 */ /* 0x000ee20000300800 */
[----:B------:R-:W3:Y:S04]  /*bacb0*/  LDL.LU R9, [R1+0xef4] ;  /* 0x000ef40001097983 */ /* 0x000ee80000300800 */
[----:B0-----:R-:W3:Y:S01]  /*bacc0*/  LDL.LU R10, [R1+0xef8] ;  /* 0x000ef800010a7983 */ /* 0x001ee20000300800 */
[----:B------:R-:W3:Y:S02]  /*bacd0*/  LDL.LU R11, [R1+0xefc] ;  /* 0x000efc00010b7983 */ /* 0x000ee40000300800 */
[----:B------:R-:W-:Y:S02]  /*bace0*/  STL.64 [R1+0x750], R4 ;  /* 0x0007500401007387 */ /* 0x000fe40000100a00 */
[----:B------:R0:W-:Y:S02]  /*bacf0*/  STL.64 [R1+0x758], R6 ;  /* 0x0007580601007387 */ /* 0x0001e40000100a00 */
[----:B0-----:R-:W3:Y:S01]  /*bad00*/  LDL.LU.64 R6, [R1+0x6e70] ;  /* 0x006e700001067983 */ /* 0x001ee20000300a00 */
[----:B------:R0:W-:Y:S02]  /*bad10*/  STL.64 [R1+0x6e20], R26 ;  /* 0x006e201a01007387 */ /* 0x0001e40000100a00 */
[----:B------:R-:W4:Y:S02]  /*bad20*/  LDL.LU R24, [R1+0xf40] ;  /* 0x000f400001187983 */ /* 0x000f240000300800 */
[----:B------:R-:W4:Y:S01]  /*bad30*/  LDL.LU R25, [R1+0xf44] ;  /* 0x000f440001197983 */ /* 0x000f220000300800 */
[----:B0-----:R-:W4:Y:S01]  /*bad40*/  LDL.LU R26, [R1+0xf48] ;  /* 0x000f4800011a7983 */ /* 0x001f220000300800 */
[----:B------:R-:W4:Y:S01]  /*bad50*/  LDL.LU R27, [R1+0xf4c] ;  /* 0x000f4c00011b7983 */ /* 0x000f220000300800 */
[C---:B---3--:R-:W-:Y:S11]  /*bad60*/  HMMA.16816.F32.BF16 R8, R12.reuse, R6, R8 ;  /* 0x000000060c08723c */ /* 0x048ff60000041808 */
[----:B------:R-:W-:Y:S11]  /*bad70*/  @!UPT UIADD3 URZ, URZ, URZ, URZ ;  /* 0x0000003f3f3ff290 */ /* 0x000ff6000fffe03f */
[----:B------:R-:W-:Y:S01]  /*bad80*/  @!UPT UIADD3 URZ, URZ, URZ, URZ ;  /* 0x0000003f3f3ff290 */ /* 0x000fe2000fffe03f */
[----:B------:R0:W-:Y:S01]  /*bad90*/  STL.64 [R1+0x740], R8 ;  /* 0x0007400801007387 */ /* 0x0001e20000100a00 */
[----:B------:R-:W-:Y:S02]  /*bada0*/  STL.64 [R1+0x748], R10 ;  /* 0x0007480a01007387 */ /* 0x000fe40000100a00 */
[----:B0-----:R-:W-:Y:S02]  /*badb0*/  IMAD.MOV.U32 R9, RZ, RZ, R6 ;  /* 0x000000ffff097224 */ /* 0x001fe400078e0006 */
[----:B------:R-:W-:Y:S02]  /*badc0*/  IMAD.MOV.U32 R8, RZ, RZ, R7 ;  /* 0x000000ffff087224 */ /* 0x000fe400078e0007 */
[----:B------:R-:W3:Y:S01]  /*badd0*/  LDL.LU.64 R6, [R1+0x6e68] ;  /* 0x006e680001067983 */ /* 0x000ee20000300a00 */
[----:B------:R-:W3:Y:S02]  /*bade0*/  LDL.LU.64 R4, [R1+0x6e60] ;  /* 0x006e600001047983 */ /* 0x000ee40000300a00 */
[----:B------:R0:W-:Y:S02]  /*badf0*/  STL.64 [R1+0x6e10], R8 ;  /* 0x006e100801007387 */ /* 0x0001e40000100a00 */
[----:B0-----:R-:W2:Y:S01]  /*bae00*/  LDL.LU R8, [R1+0xf50] ;  /* 0x000f500001087983 */ /* 0x001ea20000300800 */
[----:B------:R-:W2:Y:S02]  /*bae10*/  LDL.LU R9, [R1+0xf54] ;  /* 0x000f540001097983 */ /* 0x000ea40000300800 */
[----:B------:R-:W2:Y:S02]  /*bae20*/  LDL.LU R10, [R1+0xf58] ;  /* 0x000f5800010a7983 */ /* 0x000ea40000300800 */
[----:B------:R-:W2:Y:S01]  /*bae30*/  LDL.LU R11, [R1+0xf5c] ;  /* 0x000f5c00010b7983 */ /* 0x000ea20000300800 */
        /* <DEDUP_REMOVED lines=34> */
[----:B--2---:R-:W-:Y:S01]  /*bb060*/  HMMA.16816.F32.BF16 R8, R12, R18, R8 ;  /* 0x000000120c08723c */ /* 0x004fe20000041808 */
[----:B----4-:R0:W-:Y:S01]  /*bb070*/  STL.64 [R1+0x6d68], R26 ;  /* 0x006d681a01007387 */ /* 0x0101e20000100a00 */
[----:B------:R-:W-:Y:S02]  /*bb080*/  STL.64 [R1+0x6d60], R24 ;  /* 0x006d601801007387 */ /* 0x000fe40000100a00 */
[----:B------:R-:W-:-:S02]  /*bb090*/  IMAD.MOV.U32 R29, RZ, RZ, R18 ;  /* 0x000000ffff1d7224 */ /* 0x000fc400078e0012 */
[----:B------:R-:W-:Y:S01]  /*bb0a0*/  IMAD.MOV.U32 R28, RZ, RZ, R19 ;  /* 0x000000ffff1c7224 */ /* 0x000fe200078e0013 */
[----:B0-----:R-:W2:Y:S11]  /*bb0b0*/  LDL.64 R26, [R1+0x108] ;  /* 0x00010800011a7983 */ /* 0x001eb60000100a00 */
[----:B------:R-:W-:Y:S05]  /*bb0c0*/  @!UPT UIADD3 URZ, URZ, URZ, URZ ;  /* 0x0000003f3f3ff290 */ /* 0x000fea000fffe03f */
[----:B------:R0:W-:Y:S01]  /*bb0d0*/  STL.64 [R1+0x6f0], R8 ;  /* 0x0006f00801007387 */ /* 0x0001e20000100a00 */
[----:B------:R-:W-:Y:S03]  /*bb0e0*/  STL.64 [R1+0x6f8], R10 ;  /* 0x0006f80a01007387 */ /* 0x000fe60000100a00 */
[----:B0-----:R-:W4:Y:S01]  /*bb0f0*/  LDL.LU.64 R8, [R1+0x6e10] ;  /* 0x006e100001087983 */ /* 0x001f220000300a00 */
        /* <DEDUP_REMOVED lines=8> */
[----:B------:R-:W3:Y:S02]  /*bb180*/  LDL.LU.64 R16, [R1+0x6df0] ;  /* 0x006df00001107983 */ /* 0x000ee40000300a00 */
[----:B------:R0:W-:Y:S02]  /*bb190*/  STL.64 [R1+0x6cc8], R22 ;  /* 0x006cc81601007387 */ /* 0x0001e40000100a00 */
[----:B------:R-:W-:Y:S01]  /*bb1a0*/  STL.64 [R1+0x6d10], R20 ;  /* 0x006d101401007387 */ /* 0x000fe20000100a00 */
[----:B0-----:R-:W2:Y:S04]  /*bb1b0*/  LDL.64 R22, [R1+0x158] ;  /* 0x0001580001167983 */ /* 0x001ea80000100a00 */
[----:B--2---:R0:W-:Y:S02]  /*bb1c0*/  STL.64 [R1+0x6d28], R22 ;  /* 0x006d281601007387 */ /* 0x0041e40000100a00 */
[----:B0-----:R-:W-:-:S02]  /*bb1d0*/  IMAD.MOV.U32 R22, RZ, RZ, R5 ;  /* 0x000000ffff167224 */ /* 0x001fc400078e0005 */
[----:B------:R-:W-:-:S05]  /*bb1e0*/  IMAD.MOV.U32 R23, RZ, RZ, R4 ;  /* 0x000000ffff177224 */ /* 0x000fca00078e0004 */
[----:B------:R0:W-:Y:S01]  /*bb1f0*/  STL.64 [R1+0x6d40], R22 ;  /* 0x006d401601007387 */ /* 0x0001e20000100a00 */
[----:B------:R-:W2:Y:S02]  /*bb200*/  LDL.LU R20, [R1+0xf80] ;  /* 0x000f800001147983 */ /* 0x000ea40000300800 */
[----:B------:R-:W2:Y:S01]  /*bb210*/  LDL.LU R21, [R1+0xf84] ;  /* 0x000f840001157983 */ /* 0x000ea20000300800 */
[----:B0-----:R-:W2:Y:S01]  /*bb220*/  LDL.LU R22, [R1+0xf88] ;  /* 0x000f880001167983 */ /* 0x001ea20000300800 */
[----:B------:R-:W2:Y:S02]  /*bb230*/  LDL.LU R23, [R1+0xf8c] ;  /* 0x000f8c0001177983 */ /* 0x000ea40000300800 */
[C---:B--2---:R-:W-:Y:S11]  /*bb240*/  HMMA.16816.F32.BF16 R20, R12.reuse, R26, R20 ;  /* 0x0000001a0c14723c */ /* 0x044ff60000041814 */
[----:B------:R-:W-:Y:S11]  /*bb250*/  @!UPT UIADD3 URZ, URZ, URZ, URZ ;  /* 0x0000003f3f3ff290 */ /* 0x000ff6000fffe03f */
[----:B------:R-:W-:Y:S01]  /*bb260*/  @!UPT UIADD3 URZ, URZ, URZ, URZ ;  /* 0x0000003f3f3ff290 */ /* 0x000fe2000fffe03f */
[----:B------:R-:W-:Y:S01]  /*bb270*/  STL.64 [R1+0x6d0], R20 ;  /* 0x0006d01401007387 */ /* 0x000fe20000100a00 */
[----:B------:R4:W-:Y:S02]  /*bb280*/  STL.64 [R1+0x6d8], R22 ;  /* 0x0006d81601007387 */ /* 0x0009e40000100a00 */
[----:B----4-:R-:W-:Y:S02]  /*bb290*/  IMAD.MOV.U32 R22, RZ, RZ, R9 ;  /* 0x000000ffff167224 */ /* 0x010fe400078e0009 */
[----:B------:R-:W-:Y:S02]  /*bb2a0*/  IMAD.MOV.U32 R23, RZ, RZ, R8 ;  /* 0x000000ffff177224 */ /* 0x000fe400078e0008 */
[----:B---3--:R-:W-:Y:S03]  /*bb2b0*/  HMMA.16816.F32.BF16 R8, R12, R6, R16 ;  /* 0x000000060c08723c */ /* 0x008fe60000041810 */
[----:B------:R0:W-:Y:S01]  /*bb2c0*/  STL.64 [R1+0x6d58], R22 ;  /* 0x006d581601007387 */ /* 0x0001e20000100a00 */
[----:B------:R-:W2:Y:S11]  /*bb2d0*/  LDL.LU R20, [R1+0x1010] ;  /* 0x0010100001147983 */ /* 0x000eb60000300800 */
[----:B------:R-:W-:Y:S08]  /*bb2e0*/  @!UPT UIADD3 URZ, URZ, URZ, URZ ;  /* 0x0000003f3f3ff290 */ /* 0x000ff0000fffe03f */
[----:B------:R1:W-:Y:S01]  /*bb2f0*/  STL.64 [R1+0x6c0], R8 ;  /* 0x0006c00801007387 */ /* 0x0003e20000100a00 */
[----:B------:R3:W-:Y:S02]  /*bb300*/  STL.64 [R1+0x6c8], R10 ;  /* 0x0006c80a01007387 */ /* 0x0007e40000100a00 */
[----:B------:R-:W2:Y:S02]  /*bb310*/  LDL.LU R21, [R1+0x1014] ;  /* 0x0010140001157983 */ /* 0x000ea40000300800 */
[----:B0-----:R-:W4:Y:S01]  /*bb320*/  LDL.LU R22, [R1+0x1018] ;  /* 0x0010180001167983 */ /* 0x001f220000300800 */
[----:B------:R-:W4:Y:S01]  /*bb330*/  LDL.LU R23, [R1+0x101c] ;  /* 0x00101c0001177983 */ /* 0x000f220000300800 */
[----:B------:R-:W-:Y:S02]  /*bb340*/  IMAD.MOV.U32 R5, RZ, RZ, R26 ;  /* 0x000000ffff057224 */ /* 0x000fe400078e001a */
[----:B------:R-:W-:Y:S01]  /*bb350*/  IMAD.MOV.U32 R4, RZ, RZ, R27 ;  /* 0x000000ffff047224 */ /* 0x000fe200078e001b */
[----:B----4-:R-:W-:Y:S01]  /*bb360*/  STL.64 [R1+0x6d88], R22 ;  /* 0x006d881601007387 */ /* 0x010fe20000100a00 */
[----:B--2---:R-:W-:Y:S02]  /*bb370*/  STL.64 [R1+0x6d80], R20 ;  /* 0x006d801401007387 */ /* 0x004fe40000100a00 */
[----:B------:R-:W2:Y:S02]  /*bb380*/  LDL.LU R24, [R1+0xff0] ;  /* 0x000ff00001187983 */ /* 0x000ea40000300800 */
[----:B------:R-:W2:Y:S01]  /*bb390*/  LDL.LU R25, [R1+0xff4] ;  /* 0x000ff40001197983 */ /* 0x000ea20000300800 */
[----:B------:R-:W4:Y:S01]  /*bb3a0*/  LDL.LU R26, [R1+0xff8] ;  /* 0x000ff800011a7983 */ /* 0x000f220000300800 */
[----:B------:R-:W4:Y:S03]  /*bb3b0*/  LDL.LU R27, [R1+0xffc] ;  /* 0x000ffc00011b7983 */ /* 0x000f260000300800 */
[----:B----4-:R-:W-:Y:S01]  /*bb3c0*/  STL.64 [R1+0x6d98], R26 ;  /* 0x006d981a01007387 */ /* 0x010fe20000100a00 */
[----:B--2---:R-:W-:Y:S02]  /*bb3d0*/  STL.64 [R1+0x6d90], R24 ;  /* 0x006d901801007387 */ /* 0x004fe40000100a00 */
[----:B-1----:R-:W2:Y:S02]  /*bb3e0*/  LDL.LU R8, [R1+0xfe0] ;  /* 0x000fe00001087983 */ /* 0x002ea40000300800 */
[----:B------:R-:W2:Y:S01]  /*bb3f0*/  LDL.LU R9, [R1+0xfe4] ;  /* 0x000fe40001097983 */ /* 0x000ea20000300800 */
[----:B---3--:R-:W3:Y:S01]  /*bb400*/  LDL.LU R10, [R1+0xfe8] ;  /* 0x000fe800010a7983 */ /* 0x008ee20000300800 */
[----:B------:R-:W3:Y:S03]  /*bb410*/  LDL.LU R11, [R1+0xfec] ;  /* 0x000fec00010b7983 */ /* 0x000ee60000300800 */
        /* <DEDUP_REMOVED lines=10> */
[----:B--2---:R0:W-:Y:S01]  /*bb4c0*/  STL.64 [R1+0x6de0], R18 ;  /* 0x006de01201007387 */ /* 0x0041e20000100a00 */
[----:B----4-:R-:W-:Y:S03]  /*bb4d0*/  STL.64 [R1+0x6dd8], R16 ;  /* 0x006dd81001007387 */ /* 0x010fe60000100a00 */
[----:B0-----:R-:W2:Y:S01]  /*bb4e0*/  LDL.64 R18, [R1+0xe8] ;  /* 0x0000e80001127983 */ /* 0x001ea20000100a00 */
[----:B---3--:R0:W-:Y:S02]  /*bb4f0*/  STL.64 [R1+0x6dc8], R10 ;  /* 0x006dc80a01007387 */ /* 0x0081e40000100a00 */
[----:B------:R1:W-:Y:S01]  /*bb500*/  STL.64 [R1+0x6dc0], R8 ;  /* 0x006dc00801007387 */ /* 0x0003e20000100a00 */
[----:B0-----:R-:W3:Y:S04]  /*bb510*/  LDL.64 R10, [R1+0xd8] ;  /* 0x0000d800010a7983 */ /* 0x001ee80000100a00 */
[----:B---3--:R0:W-:Y:S01]  /*bb520*/  STL.64 [R1+0x6de8], R10 ;  /* 0x006de80a01007387 */ /* 0x0081e20000100a00 */
[----:B-1----:R-:W3:Y:S02]  /*bb530*/  LDL.LU R8, [R1+0xfa0] ;  /* 0x000fa00001087983 */ /* 0x002ee40000300800 */
[----:B------:R-:W3:Y:S01]  /*bb540*/  LDL.LU R9, [R1+0xfa4] ;  /* 0x000fa40001097983 */ /* 0x000ee20000300800 */
[----:B0-----:R-:W3:Y:S01]  /*bb550*/  LDL.LU R10, [R1+0xfa8] ;  /* 0x000fa800010a7983 */ /* 0x001ee20000300800 */
[----:B------:R-:W3:Y:S02]  /*bb560*/  LDL.LU R11, [R1+0xfac] ;  /* 0x000fac00010b7983 */ /* 0x000ee40000300800 */
[----:B------:R-:W-:-:S02]  /*bb570*/  IMAD.MOV.U32 R22, RZ, RZ, R3 ;  /* 0x000000ffff167224 */ /* 0x000fc400078e0003 */
[----:B------:R-:W-:-:S05]  /*bb580*/  IMAD.MOV.U32 R23, RZ, RZ, R2 ;  /* 0x000000ffff177224 */ /* 0x000fca00078e0002 */
[----:B------:R0:W-:Y:S04]  /*bb590*/  STL.64 [R1+0x6da0], R22 ;  /* 0x006da01601007387 */ /* 0x0001e80000100a00 */
[----:B0-----:R-:W4:Y:S01]  /*bb5a0*/  LDL.64 R22, [R1+0xb8] ;  /* 0x0000b80001167983 */ /* 0x001f220000100a00 */
[----:B------:R-:W4:Y:S02]  /*bb5b0*/  LDL.LU R24, [R1+0x3e0] ;  /* 0x0003e00001187983 */ /* 0x000f240000300800 */
[----:B------:R-:W4:Y:S02]  /*bb5c0*/  LDL.LU R25, [R1+0x3e4] ;  /* 0x0003e40001197983 */ /* 0x000f240000300800 */
[----:B------:R-:W4:Y:S01]  /*bb5d0*/  LDL.LU R26, [R1+0x3e8] ;  /* 0x0003e800011a7983 */ /* 0x000f220000300800 */
[----:B------:R-:W4:Y:S01]  /*bb5e0*/  LDL.LU R27, [R1+0x3ec] ;  /* 0x0003ec00011b7983 */ /* 0x000f220000300800 */
[----:B------:R2:W-:Y:S02]  /*bb5f0*/  STL.64 [R1+0x6ca8], R6 ;  /* 0x006ca80601007387 */ /* 0x0005e40000100a00 */
[----:B--2---:R-:W-:-:S02]  /*bb600*/  IMAD.MOV.U32 R7, RZ, RZ, R18 ;  /* 0x000000ffff077224 */ /* 0x004fc400078e0012 */
[----:B------:R-:W-:Y:S01]  /*bb610*/  IMAD.MOV.U32 R6, RZ, RZ, R19 ;  /* 0x000000ffff067224 */ /* 0x000fe200078e0013 */
[C---:B---3--:R-:W-:Y:S11]  /*bb620*/  HMMA.16816.F32.BF16 R8, R12.reuse, R18, R8 ;  /* 0x000000120c08723c */ /* 0x048ff60000041808 */
[----:B------:R-:W-:Y:S11]  /*bb630*/  @!UPT UIADD3 URZ, URZ, URZ, URZ ;  /* 0x0000003f3f3ff290 */ /* 0x000ff6000fffe03f */
[----:B------:R-:W-:Y:S01]  /*bb640*/  @!UPT UIADD3 URZ, URZ, URZ, URZ ;  /* 0x0000003f3f3ff290 */ /* 0x000fe2000fffe03f */
        /* <DEDUP_REMOVED lines=39> */
[----:B------:R-:W-:Y:S01]  /*bb8c0*/  STL.64 [R1+0x6c70], R18 ;  /* 0x006c701201007387 */ /* 0x000fe20000100a00 */
        /* <DEDUP_REMOVED lines=9> */
[----:B----4-:R-:W-:Y:S01]  /*bb960*/  HMMA.16816.F32.BF16 R12, R12, R22, R24 ;  /* 0x000000160c0c723c */ /* 0x010fe20000041818 */
[----:B------:R-:W3:Y:S01]  /*bb970*/  LDL.LU.64 R26, [R1+0x6d98] ;  /* 0x006d9800011a7983 */ /* 0x000ee20000300a00 */
[----:B------:R-:W3:Y:S02]  /*bb980*/  LDL.LU.64 R24, [R1+0x6d90] ;  /* 0x006d900001187983 */ /* 0x000ee40000300a00 */
[----:B------:R-:W4:Y:S02]  /*bb990*/  LDL.LU.64 R22, [R1+0x6d88] ;  /* 0x006d880001167983 */ /* 0x000f240000300a00 */
[----:B------:R-:W4:Y:S11]  /*bb9a0*/  LDL.LU.64 R20, [R1+0x6d80] ;  /* 0x006d800001147983 */ /* 0x000f360000300a00 */
[----:B------:R-:W-:Y:S06]  /*bb9b0*/  @!UPT UIADD3 URZ, URZ, URZ, URZ ;  /* 0x0000003f3f3ff290 */ /* 0x000fec000fffe03f */
        /* <DEDUP_REMOVED lines=9> */
[----:B0-----:R-:W4:Y:S01]  /*bba50*/  LDL.LU.64 R26, [R1+0x6d68] ;  /* 0x006d6800011a7983 */ /* 0x001f220000300a00 */
[----:B------:R-:W3:Y:S02]  /*bba60*/  LDL.LU.64 R24, [R1+0x6d60] ;  /* 0x006d600001187983 */ /* 0x000ee40000300a00 */
[----:B------:R-:W-:Y:S01]  /*bba70*/  STL.64 [R1+0x6c38], R10 ;  /* 0x006c380a01007387 */ /* 0x000fe20000100a00 */
[C---:B----4-:R-:W-:Y:S11]  /*bba80*/  HMMA.16816.F32.BF16 R20, R12.reuse, R26, R20 ;  /* 0x0000001a0c14723c */ /* 0x050ff60000041814 */
        /* <DEDUP_REMOVED lines=12> */
[----:B0-----:R-:W2:Y:S01]  /*bbb50*/  LDL.LU.64 R22, [R1+0x6d40] ;  /* 0x006d400001167983 */ /* 0x001ea20000300a00 */
[----:B------:R-:W4:Y:S01]  /*bbb60*/  LDL.64 R10, [R1+0xa8] ;  /* 0x0000a800010a7983 */ /* 0x000f220000100a00 */
[C---:B--2---:R-:W-:Y:S02]  /*bbb70*/  HMMA.16816.F32.BF16 R20, R12.reuse, R22, R4 ;  /* 0x000000160c14723c */ /* 0x044fe40000041804 */
[----:B----4-:R-:W-:Y:S01]  /*bbb80*/  STL.64 [R1+0x6c50], R10 ;  /* 0x006c500a01007387 */ /* 0x010fe20000100a00 */
[----:B------:R-:W2:Y:S02]  /*bbb90*/  LDL.LU.64 R6, [R1+0x6d38] ;  /* 0x006d380001067983 */ /* 0x000ea40000300a00 */
[----:B------:R-:W2:Y:S11]  /*bbba0*/  LDL.LU.64 R4, [R1+0x6d30] ;  /* 0x006d300001047983 */ /* 0x000eb60000300a00 */
[----:B------:R-:W-:Y:S07]  /*bbbb0*/  @!UPT UIADD3 URZ, URZ, URZ, URZ ;  /* 0x0000003f3f3ff290 */ /* 0x000fee000fffe03f */
[----:B------:R-:W-:Y:S01]  /*bbbc0*/  STL.64 [R1+0x590], R20 ;  /* 0x0005901401007387 */ /* 0x000fe20000100a00 */
[----:B------:R0:W-:Y:S03]  /*bbbd0*/  STL.64 [R1+0x598], R22 ;  /* 0x0005981601007387 */ /* 0x0001e60000100a00 */
[----:B0-----:R-:W2:Y:S01]  /*bbbe0*/  LDL.LU.64 R22, [R1+0x6d28] ;  /* 0x006d280001167983 */ /* 0x001ea20000300a00 */
[----:B------:R-:W-:Y:S02]  /*bbbf0*/  IMAD.MOV.U32 R10, RZ, RZ, R9 ;  /* 0x000000ffff0a7224 */ /* 0x000fe400078e0009 */
[----:B------:R-:W-:Y:S01]  /*bbc00*/  IMAD.MOV.U32 R11, RZ, RZ, R8 ;  /* 0x000000ffff0b7224 */ /* 0x000fe200078e0008 */
[----:B--2---:R-:W-:Y:S11]  /*bbc10*/  HMMA.16816.F32.BF16 R4, R12, R22, R4 ;  /* 0x000000160c04723c */ /* 0x004ff60000041804 */
[----:B------:R-:W-:Y:S11]  /*bbc20*/  @!UPT UIADD3 URZ, URZ, URZ, URZ ;  /* 0x0000003f3f3ff290 */ /* 0x000ff6000fffe03f */
[----:B------:R-:W-:Y:S01]  /*bbc30*/  @!UPT UIADD3 URZ, URZ, URZ, URZ ;  /* 0x0000003f3f3ff290 */ /* 0x000fe2000fffe03f */
[----:B------:R-:W-:Y:S01]  /*bbc40*/  STL.64 [R1+0x580], R4 ;  /* 0x0005800401007387 */ /* 0x000fe20000100a00 */
[----:B------:R0:W-:Y:S03]  /*bbc50*/  STL.64 [R1+0x588], R6 ;  /* 0x0005880601007387 */ /* 0x0001e60000100a00 */
[----:B0-----:R-:W2:Y:S01]  /*bbc60*/  LDL.LU.64 R6, [R1+0x6d20] ;  /* 0x006d200001067983 */ /* 0x001ea20000300a00 */
[----:B------:R-:W4:Y:S02]  /*bbc70*/  LDL.LU.64 R4, [R1+0x6d18] ;  /* 0x006d180001047983 */ /* 0x000f240000300a00 */
[----:B------:R-:W2:Y:S02]  /*bbc80*/  LDL.LU.64 R20, [R1+0x6d10] ;  /* 0x006d100001147983 */ /* 0x000ea40000300a00 */
[----:B------:R0:W-:Y:S01]  /*bbc90*/  STL.64 [R1+0x6c68], R10 ;  /* 0x006c680a01007387 */ /* 0x0001e20000100a00 */
[----:B------:R-:W2:Y:S01]  /*bbca0*/  LDL.LU R8, [R1+0x1120] ;  /* 0x0011200001087983 */ /* 0x000ea20000300800 */
[----:B------:R-:W2:Y:S03]  /*bbcb0*/  LDL.LU R9, [R1+0x1124] ;  /* 0x0011240001097983 */ /* 0x000ea60000300800 */
        /* <DEDUP_REMOVED lines=14> */
[----:B----4-:R-:W-:Y:S02]  /*bbda0*/  IMAD.MOV.U32 R6, RZ, RZ, R5 ;  /* 0x000000ffff067224 */ /* 0x010fe400078e0005 */
[----:B------:R-:W-:Y:S01]  /*bbdb0*/  IMAD.MOV.U32 R7, RZ, RZ, R4 ;  /* 0x000000ffff077224 */ /* 0x000fe200078e0004 */
[----:B--2---:R-:W-:Y:S01]  /*bbdc0*/  STL.64 [R1+0x6cb8], R18 ;  /* 0x006cb81201007387 */ /* 0x004fe20000100a00 */
[----:B------:R-:W-:Y:S03]  /*bbdd0*/  STL.64 [R1+0x6cb0], R16 ;  /* 0x006cb01001007387 */ /* 0x000fe60000100a00 */
[----:B------:R0:W-:Y:S02]  /*bbde0*/  STL.64 [R1+0x6cc0], R6 ;  /* 0x006cc00601007387 */ /* 0x0001e40000100a00 */
[----:B------:R-:W2:Y:S01]  /*bbdf0*/  LDL.LU R4, [R1+0x10b0] ;  /* 0x0010b00001047983 */ /* 0x000ea20000300800 */
[----:B------:R-:W2:Y:S04]  /*bbe00*/  LDL.LU R5, [R1+0x10b4] ;  /* 0x0010b40001057983 */ /* 0x000ea80000300800 */
[----:B0-----:R-:W4:Y:S01]  /*bbe10*/  LDL.LU R6, [R1+0x10b8] ;  /* 0x0010b80001067983 */ /* 0x001f220000300800 */
[----:B------:R-:W4:Y:S02]  /*bbe20*/  LDL.LU R7, [R1+0x10bc] ;  /* 0x0010bc0001077983 */ /* 0x000f240000300800 */
[----:B------:R-:W-:-:S02]  /*bbe30*/  IMAD.MOV.U32 R3, RZ, RZ, R22 ;  /* 0x000000ffff037224 */ /* 0x000fc400078e0016 */
[----:B------:R-:W-:Y:S02]  /*bbe40*/  IMAD.MOV.U32 R2, RZ, RZ, R23 ;  /* 0x000000ffff027224 */ /* 0x000fe400078e0017 */
[----:B------:R-:W-:Y:S02]  /*bbe50*/  IMAD.MOV.U32 R22, RZ, RZ, R29 ;  /* 0x000000ffff167224 */ /* 0x000fe400078e001d */
        /* <DEDUP_REMOVED lines=8> */
[----:B---3--:R-:W-:-:S02]  /*bbee0*/  IMAD.MOV.U32 R22, RZ, RZ, R25 ;  /* 0x000000ffff167224 */ /* 0x008fc400078e0019 */
[----:B------:R-:W-:Y:S01]  /*bbef0*/  IMAD.MOV.U32 R23, RZ, RZ, R24 ;  /* 0x000000ffff177224 */ /* 0x000fe200078e0018 */
[----:B----4-:R-:W-:Y:S01]  /*bbf00*/  STL.64 [R1+0x6cf0], R6 ;  /* 0x006cf00601007387 */ /* 0x010fe20000100a00 */
        /* <DEDUP_REMOVED lines=46> */
[----:B------:R-:W4:Y:S02]  /*bc1f0*/  LDL.LU.64 R4, [R1+0x6d00] ;  /* 0x006d000001047983 */ /* 0x000f240000300a00 */
[----:B------:R-:W-:Y:S02]  /*bc200*/  STL.64 [R1+0x570], R20 ;  /* 0x0005701401007387 */ /* 0x000fe40000100a00 */
[----:B------:R0:W-:Y:S02]  /*bc210*/  STL.64 [R1+0x578], R22 ;  /* 0x0005781601007387 */ /* 0x0001e40000100a00 */
        /* <DEDUP_REMOVED lines=21> */
[----:B------:R0:W-:Y:S03]  /*bc370*/  STL.64 [R1+0x6c28], R22 ;  /* 0x006c281601007387 */ /* 0x0001e60000100a00 */
        /* <DEDUP_REMOVED lines=55> */
[----:B------:R0:W-:Y:S01]  /*bc6f0*/  STL.64 [R1+0x430], R12 ;  /* 0x0004300c01007387 */ /* 0x0001e20000100a00 */
[----:B------:R-:W-:Y:S02]  /*bc700*/  STL.64 [R1+0x438], R14 ;  /* 0x0004380e01007387 */ /* 0x000fe40000100a00 */
[----:B0-----:R-:W-:Y:S02]  /*bc710*/  IMAD.MOV.U32 R13, RZ, RZ, R10 ;  /* 0x000000ffff0d7224 */ /* 0x001fe400078e000a */
[----:B------:R-:W-:Y:S02]  /*bc720*/  IMAD.MOV.U32 R12, RZ, RZ, R11 ;  /* 0x000000ffff0c7224 */ /* 0x000fe400078e000b */
[----:B------:R-:W2:Y:S03]  /*bc730*/  LDL.LU.64 R10, [R1+0x6c38] ;  /* 0x006c3800010a7983 */ /* 0x000ea60000300a00 */
[----:B------:R0:W-:Y:S02]  /*bc740*/  STL.64 [R1+0x6bc0], R12 ;  /* 0x006bc00c01007387 */ /* 0x0001e40000100a00 */
[----:B0-----:R-:W3:Y:S01]  /*bc750*/  LDL.LU R12, [R1+0x1160] ;  /* 0x00116000010c7983 */ /* 0x001ee20000300800 */
[----:B------:R-:W3:Y:S02]  /*bc760*/  LDL.LU R13, [R1+0x1164] ;  /* 0x00116400010d7983 */ /* 0x000ee40000300800 */
[----:B------:R-:W3:Y:S02]  /*bc770*/  LDL.LU R14, [R1+0x1168] ;  /* 0x00116800010e7983 */ /* 0x000ee40000300800 */
[----:B------:R-:W3:Y:S01]  /*bc780*/  LDL.LU R15, [R1+0x116c] ;  /* 0x00116c00010f7983 */ /* 0x000ee20000300800 */
[C---:B--2---:R-:W-:Y:S11]  /*bc790*/  HMMA.16816.F32.BF16 R24, R4.reuse, R10, R24 ;  /* 0x0000000a0418723c */ /* 0x044ff60000041818 */
[----:B------:R-:W-:Y:S11]  /*bc7a0*/  @!UPT UIADD3 URZ, URZ, URZ, URZ ;  /* 0x0000003f3f3ff290 */ /* 0x000ff6000fffe03f */
[----:B------:R-:W-:Y:S01]  /*bc7b0*/  @!UPT UIADD3 URZ, URZ, URZ, URZ ;  /* 0x0000003f3f3ff290 */ /* 0x000fe2000fffe03f */
[----:B------:R-:W-:Y:S01]  /*bc7c0*/  STL.64 [R1+0x420], R24 ;  /* 0x0004201801007387 */ /* 0x000fe20000100a00 */
[----:B------:R0:W-:Y:S03]  /*bc7d0*/  STL.64 [R1+0x428], R26 ;  /* 0x0004281a01007387 */ /* 0x0001e60000100a00 */
[----:B0-----:R-:W3:Y:S01]  /*bc7e0*/  LDL.LU.64 R26, [R1+0x6c30] ;  /* 0x006c3000011a7983 */ /* 0x001ee20000300a00 */
[----:B------:R0:W-:Y:S03]  /*bc7f0*/  STL.64 [R1+0x6ba0], R10 ;  /* 0x006ba00a01007387 */ /* 0x0001e60000100a00 */
[----:B0-----:R-:W2:Y:S01]  /*bc800*/  LDL.64 R10, [R1+0x178] ;  /* 0x00017800010a7983 */ /* 0x001ea20000100a00 */
[C---:B---3--:R-:W-:Y:S11]  /*bc810*/  HMMA.16816.F32.BF16 R12, R4.reuse, R26, R12 ;  /* 0x0000001a040c723c */ /* 0x048ff6000004180c */
[----:B------:R-:W-:Y:S11]  /*bc820*/  @!UPT UIADD3 URZ, URZ, URZ, URZ ;  /* 0x0000003f3f3ff290 */ /* 0x000ff6000fffe03f */
[----:B------:R-:W-:Y:S01]  /*bc830*/  @!UPT UIADD3 URZ, URZ, URZ, URZ ;  /* 0x0000003f3f3ff290 */ /* 0x000fe2000fffe03f */
[----:B------:R-:W-:Y:S01]  /*bc840*/  STL.64 [R1+0x3f0], R12 ;  /* 0x0003f00c01007387 */ /* 0x000fe20000100a00 */
[----:B------:R-:W-:Y:S02]  /*bc850*/  STL.64 [R1+0x3f8], R14 ;  /* 0x0003f80e01007387 */ /* 0x000fe40000100a00 */
[----:B------:R0:W-:Y:S02]  /*bc860*/  STL.64 [R1+0x6c10], R26 ;  /* 0x006c101a01007387 */ /* 0x0001e40000100a00 */
[----:B------:R-:W2:Y:S01]  /*bc870*/  LDL.LU R24, [R1+0x1180] ;  /* 0x0011800001187983 */ /* 0x000ea20000300800 */
[----:B------:R-:W2:Y:S04]  /*bc880*/  LDL.LU R25, [R1+0x1184] ;  /* 0x0011840001197983 */ /* 0x000ea80000300800 */
[----:B0-----:R-:W2:Y:S01]  /*bc890*/  LDL.LU R26, [R1+0x1188] ;  /* 0x00118800011a7983 */ /* 0x001ea20000300800 */
[----:B------:R-:W2:Y:S01]  /*bc8a0*/  LDL.LU R27, [R1+0x118c] ;  /* 0x00118c00011b7983 */ /* 0x000ea20000300800 */
[C---:B----4-:R-:W-:Y:S08]  /*bc8b0*/  HMMA.16816.F32.BF16 R16, R4.reuse, R22, R16 ;  /* 0x000000160410723c */ /* 0x050ff00000041810 */
[----:B--2---:R-:W-:Y:S11]  /*bc8c0*/  HMMA.16816.F32.BF16 R24, R4, R10, R24 ;  /* 0x0000000a0418723c */ /* 0x004ff60000041818 */
[----:B------:R-:W-:Y:S11]  /*bc8d0*/  @!UPT UIADD3 URZ, URZ, URZ, URZ ;  /* 0x0000003f3f3ff290 */ /* 0x000ff6000fffe03f */
[----:B------:R-:W-:Y:S01]  /*bc8e0*/  @!UPT UIADD3 URZ, URZ, URZ, URZ ;  /* 0x0000003f3f3ff290 */ /* 0x000fe2000fffe03f */
        /* <DEDUP_REMOVED lines=9> */
[----:B------:R-:W-:-:S02]  /*bc980*/  IMAD.MOV.U32 R9, RZ, RZ, R22 ;  /* 0x000000ffff097224 */ /* 0x000fc400078e0016 */
[----:B------:R-:W4:Y:S02]  /*bc990*/  LDL.LU R21, [R1+0x11b4] ;  /* 0x0011b40001157983 */ /* 0x000f240000300800 */
[----:B------:R-:W-:Y:S01]  /*bc9a0*/  IMAD.MOV.U32 R8, RZ, RZ, R23 ;  /* 0x000000ffff087224 */ /* 0x000fe200078e0017 */
[----:B------:R-:W4:Y:S01]  /*bc9b0*/  LDL.LU R22, [R1+0x11b8] ;  /* 0x0011b80001167983 */ /* 0x000f220000300800 */
[----:B------:R-:W4:Y:S02]  /*bc9c0*/  LDL.LU R23, [R1+0x11bc] ;  /* 0x0011bc0001177983 */ /* 0x000f240000300800 */
[----:B------:R-:W-:Y:S02]  /*bc9d0*/  IMAD.MOV.U32 R14, RZ, RZ, R3 ;  /* 0x000000ffff0e7224 */ /* 0x000fe400078e0003 */
[----:B------:R-:W-:Y:S02]  /*bc9e0*/  IMAD.MOV.U32 R15, RZ, RZ, R2 ;  /* 0x000000ffff0f7224 */ /* 0x000fe400078e0002 */
[----:B------:R-:W-:-:S02]  /*bc9f0*/  IMAD.MOV.U32 R3, RZ, RZ, R10 ;  /* 0x000000ffff037224 */ /* 0x000fc400078e000a */
[----:B------:R-:W-:Y:S01]  /*bca00*/  IMAD.MOV.U32 R2, RZ, RZ, R11 ;  /* 0x000000ffff027224 */ /* 0x000fe200078e000b */
[----:B---3--:R0:W-:Y:S01]  /*bca10*/  STL.64 [R1+0x6c20], R26 ;  /* 0x006c201a01007387 */ /* 0x0081e20000100a00 */
[----:B--2---:R-:W-:Y:S03]  /*bca20*/  STL.64 [R1+0x6c18], R24 ;  /* 0x006c181801007387 */ /* 0x004fe60000100a00 */
[----:B0-----:R-:W4:Y:S01]  /*bca30*/  LDL.64 R26, [R1+0x148] ;  /* 0x00014800011a7983 */ /* 0x001f220000100a00 */
[----:B------:R0:W-:Y:S03]  /*bca40*/  STL.64 [R1+0x6bc8], R8 ;  /* 0x006bc80801007387 */ /* 0x0001e60000100a00 */
[----:B0-----:R-:W2:Y:S01]  /*bca50*/  LDL.LU R8, [R1+0x11a0] ;  /* 0x0011a00001087983 */ /* 0x001ea20000300800 */
[----:B------:R-:W2:Y:S02]  /*bca60*/  LDL.LU R9, [R1+0x11a4] ;  /* 0x0011a40001097983 */ /* 0x000ea40000300800 */
[----:B------:R-:W2:Y:S02]  /*bca70*/  LDL.LU R10, [R1+0x11a8] ;  /* 0x0011a800010a7983 */ /* 0x000ea40000300800 */
[----:B------:R-:W2:Y:S01]  /*bca80*/  LDL.LU R11, [R1+0x11ac] ;  /* 0x0011ac00010b7983 */ /* 0x000ea20000300800 */
[----:B------:R-:W3:Y:S04]  /*bca90*/  LDL.64 R18, [R1+0xe8] ;  /* 0x0000e80001127983 */ /* 0x000ee80000100a00 */
[----:B---3--:R0:W-:Y:S01]  /*bcaa0*/  STL.64 [R1+0x6be8], R18 ;  /* 0x006be81201007387 */ /* 0x0081e20000100a00 */
[----:B------:R-:W3:Y:S02]  /*bcab0*/  LDL.LU R16, [R1+0x11e0] ;  /* 0x0011e00001107983 */ /* 0x000ee40000300800 */
[----:B------:R-:W3:Y:S01]  /*bcac0*/  LDL.LU R17, [R1+0x11e4] ;  /* 0x0011e40001117983 */ /* 0x000ee20000300800 */
[----:B0-----:R-:W3:Y:S01]  /*bcad0*/  LDL.LU R18, [R1+0x11e8] ;  /* 0x0011e80001127983 */ /* 0x001ee20000300800 */
[----:B------:R-:W3:Y:S01]  /*bcae0*/  LDL.LU R19, [R1+0x11ec] ;  /* 0x0011ec0001137983 */ /* 0x000ee20000300800 */
[----:B--2---:R-:W-:Y:S02]  /*bcaf0*/  HMMA.16816.F32.BF16 R8, R4, R14, R8 ;  /* 0x0000000e0408723c */ /* 0x004fe40000041808 */
[----:B---3--:R0:W-:Y:S01]  /*bcb00*/  STL.64 [R1+0x6bf8], R18 ;  /* 0x006bf81201007387 */ /* 0x0081e20000100a00 */
[----:B------:R-:W-:Y:S03]  /*bcb10*/  STL.64 [R1+0x6bf0], R16 ;  /* 0x006bf01001007387 */ /* 0x000fe60000100a00 */
[----:B0-----:R-:W2:Y:S04]  /*bcb20*/  LDL.64 R18, [R1+0x128] ;  /* 0x0001280001127983 */ /* 0x001ea80000100a00 */
[----:B--2---:R0:W-:Y:S04]  /*bcb30*/  STL.64 [R1+0x6c08], R18 ;  /* 0x006c081201007387 */ /* 0x0041e80000100a00 */
[----:B0-----:R-:W2:Y:S01]  /*bcb40*/  LDL.64 R18, [R1+0x138] ;  /* 0x0001380001127983 */ /* 0x001ea20000100a00 */
[----:B------:R-:W3:Y:S08]  /*bcb50*/  LDL.LU R4, [R1+0x1200] ;  /* 0x0012000001047983 */ /* 0x000ef00000300800 */
[----:B------:R-:W-:Y:S02]  /*bcb60*/  STL.64 [R1+0x3a0], R8 ;  /* 0x0003a00801007387 */ /* 0x000fe40000100a00 */
[----:B------:R-:W-:Y:S01]  /*bcb70*/  STL.64 [R1+0x3a8], R10 ;  /* 0x0003a80a01007387 */ /* 0x000fe20000100a00 */
[----:B------:R-:W3:Y:S01]  /*bcb80*/  LDL.LU R5, [R1+0x1204] ;  /* 0x0012040001057983 */ /* 0x000ee20000300800 */
[----:B------:R-:W2:Y:S02]  /*bcb90*/  LDL.LU R6, [R1+0x1208] ;  /* 0x0012080001067983 */ /* 0x000ea40000300800 */
[----:B------:R-:W2:Y:S02]  /*bcba0*/  LDL.LU R7, [R1+0x120c] ;  /* 0x00120c0001077983 */ /* 0x000ea40000300800 */
[----:B--2---:R-:W-:Y:S01]  /*bcbb0*/  STL.64 [R1+0x6be0], R6 ;  /* 0x006be00601007387 */ /* 0x004fe20000100a00 */
[----:B---3--:R0:W-:Y:S03]  /*bcbc0*/  STL.64 [R1+0x6bd8], R4 ;  /* 0x006bd80401007387 */ /* 0x0081e60000100a00 */
[----:B0-----:R-:W4:Y:S01]  /*bcbd0*/  LDL.LU.64 R4, [R1+0x620] ;  /* 0x0006200001047983 */ /* 0x001f220000300a00 */
[----:B------:R-:W4:Y:S02]  /*bcbe0*/  LDL.LU.64 R6, [R1+0x628] ;  /* 0x0006280001067983 */ /* 0x000f240000300a00 */
[----:B------:R-:W2:Y:S01]  /*bcbf0*/  LDL.64 R10, [R1+0x108] ;  /* 0x00010800010a7983 */ /* 0x000ea20000100a00 */
[----:B----4-:R-:W-:Y:S01]  /*bcc00*/  HMMA.16816.F32.BF16 R20, R4, R26, R20 ;  /* 0x0000001a0414723c */ /* 0x010fe20000041814 */
[----:B--2---:R0:W-:Y:S01]  /*bcc10*/  STL.64 [R1+0x6c00], R10 ;  /* 0x006c000a01007387 */ /* 0x0041e20000100a00 */
[----:B------:R-:W2:Y:S02]  /*bcc20*/  LDL.LU R8, [R1+0x11d0] ;  /* 0x0011d00001087983 */ /* 0x000ea40000300800 */
[----:B------:R-:W2:Y:S01]  /*bcc30*/  LDL.LU R9, [R1+0x11d4] ;  /* 0x0011d40001097983 */ /* 0x000ea20000300800 */
[----:B0-----:R-:W2:Y:S01]  /*bcc40*/  LDL.LU R10, [R1+0x11d8] ;  /* 0x0011d800010a7983 */ /* 0x001ea20000300800 */
[----:B------:R-:W2:Y:S02]  /*bcc50*/  LDL.LU R11, [R1+0x11dc] ;  /* 0x0011dc00010b7983 */ /* 0x000ea40000300800 */
[----:B------:R-:W3:Y:S02]  /*bcc60*/  LDL.LU R12, [R1+0x1210] ;  /* 0x00121000010c7983 */ /* 0x000ee40000300800 */
[----:B------:R-:W3:Y:S01]  /*bcc70*/  LDL.LU R13, [R1+0x1214] ;  /* 0x00121400010d7983 */ /* 0x000ee20000300800 */
[----:B------:R-:W3:Y:S01]  /*bcc80*/  LDL.LU R14, [R1+0x1218] ;  /* 0x00121800010e7983 */ /* 0x000ee20000300800 */
[----:B------:R-:W3:Y:S11]  /*bcc90*/  LDL.LU R15, [R1+0x121c] ;  /* 0x00121c00010f7983 */ /* 0x000ef60000300800 */
[----:B------:R0:W-:Y:S01]  /*bcca0*/  STL.64 [R1+0x390], R20 ;  /* 0x0003901401007387 */ /* 0x0001e20000100a00 */
[----:B------:R1:W-:Y:S02]  /*bccb0*/  STL.64 [R1+0x398], R22 ;  /* 0x0003981601007387 */ /* 0x0003e40000100a00 */
[----:B0-----:R-:W-:Y:S01]  /*bccc0*/  IMAD.MOV.U32 R21, RZ, RZ, R26 ;  /* 0x000000ffff157224 */ /* 0x001fe200078e001a */
[----:B-1----:R-:W4:Y:S01]  /*bccd0*/  LDL.LU.64 R22, [R1+0x6c28] ;  /* 0x006c280001167983 */ /* 0x002f220000300a00 */
[----:B------:R-:W-:-:S02]  /*bcce0*/  IMAD.MOV.U32 R20, RZ, RZ, R27 ;  /* 0x000000ffff147224 */ /* 0x000fc400078e001b */
        /* <DEDUP_REMOVED lines=11> */
[----:B--2---:R-:W-:Y:S01]  /*bcda0*/  HMMA.16816.F32.BF16 R8, R4, R18, R8 ;  /* 0x000000120408723c */ /* 0x004fe20000041808 */
[----:B------:R-:W-:Y:S01]  /*bcdb0*/  STL.64 [R1+0x6b60], R26 ;  /* 0x006b601a01007387 */ /* 0x000fe20000100a00 */
[----:B------:R0:W-:Y:S02]  /*bcdc0*/  STL.64 [R1+0x6b58], R24 ;  /* 0x006b581801007387 */ /* 0x0001e40000100a00 */
[----:B------:R-:W-:-:S02]  /*bcdd0*/  IMAD.MOV.U32 R29, RZ, RZ, R18 ;  /* 0x000000ffff1d7224 */ /* 0x000fc400078e0012 */
[----:B------:R-:W-:Y:S01]  /*bcde0*/  IMAD.MOV.U32 R28, RZ, RZ, R19 ;  /* 0x000000ffff1c7224 */ /* 0x000fe200078e0013 */
[----:B0-----:R-:W2:Y:S01]  /*bcdf0*/  LDL.LU R24, [R1+0x1230] ;  /* 0x0012300001187983 */ /* 0x001ea20000300800 */
[----:B------:R-:W2:Y:S02]  /*bce00*/  LDL.LU R25, [R1+0x1234] ;  /* 0x0012340001197983 */ /* 0x000ea40000300800 */
[----:B------:R-:W2:Y:S02]  /*bce10*/  LDL.LU R26, [R1+0x1238] ;  /* 0x00123800011a7983 */ /* 0x000ea40000300800 */
[----:B------:R-:W2:Y:S11]  /*bce20*/  LDL.LU R27, [R1+0x123c] ;  /* 0x00123c00011b7983 */ /* 0x000eb60000300800 */
[----:B------:R-:W-:Y:S01]  /*bce30*/  STL.64 [R1+0x340], R8 ;  /* 0x0003400801007387 */ /* 0x000fe20000100a00 */
[----:B------:R0:W-:Y:S03]  /*bce40*/  STL.64 [R1+0x348], R10 ;  /* 0x0003480a01007387 */ /* 0x0001e60000100a00 */
[----:B0-----:R-:W2:Y:S01]  /*bce50*/  LDL.LU.64 R10, [R1+0x6c00] ;  /* 0x006c0000010a7983 */ /* 0x001ea20000300a00 */
[----:B------:R-:W4:Y:S02]  /*bce60*/  LDL.LU.64 R18, [R1+0x6bf8] ;  /* 0x006bf80001127983 */ /* 0x000f240000300a00 */
[----:B------:R-:W4:Y:S02]  /*bce70*/  LDL.LU.64 R16, [R1+0x6bf0] ;  /* 0x006bf00001107983 */ /* 0x000f240000300a00 */
[----:B------:R-:W-:-:S02]  /*bce80*/  IMAD.MOV.U32 R9, RZ, RZ, R6 ;  /* 0x000000ffff097224 */ /* 0x000fc400078e0006 */
[----:B------:R-:W-:Y:S01]  /*bce90*/  IMAD.MOV.U32 R8, RZ, RZ, R7 ;  /* 0x000000ffff087224 */ /* 0x000fe200078e0007 */
[----:B----4-:R-:W-:Y:S11]  /*bcea0*/  HMMA.16816.F32.BF16 R16, R4, R22, R16 ;  /* 0x000000160410723c */ /* 0x010ff60000041810 */
        /* <DEDUP_REMOVED lines=8> */
[----:B------:R-:W2:Y:S01]  /*bcf30*/  LDL.LU.64 R4, [R1+0x6bd8] ;  /* 0x006bd80001047983 */ /* 0x000ea20000300a00 */
[----:B------:R0:W-:Y:S01]  /*bcf40*/  STL.64 [R1+0x6ac0], R22 ;  /* 0x006ac01601007387 */ /* 0x0001e20000100a00 */
[----:B------:R1:W-:Y:S03]  /*bcf50*/  STL.64 [R1+0x6b08], R20 ;  /* 0x006b081401007387 */ /* 0x0003e60000100a00 */
[----:B0-----:R-:W2:Y:S04]  /*bcf60*/  LDL R22, [R1+0x4d8] ;  /* 0x0004d80001167983 */ /* 0x001ea80000100800 */
[----:B------:R-:W2:Y:S04]  /*bcf70*/  LDL R23, [R1+0x4dc] ;  /* 0x0004dc0001177983 */ /* 0x000ea80000100800 */
[----:B-1----:R-:W3:Y:S04]  /*bcf80*/  LDL R20, [R1+0x4d0] ;  /* 0x0004d00001147983 */ /* 0x002ee80000100800 */
[----:B------:R-:W3:Y:S04]  /*bcf90*/  LDL R21, [R1+0x4d4] ;  /* 0x0004d40001157983 */ /* 0x000ee80000100800 */
[----:B--2---:R0:W-:Y:S01]  /*bcfa0*/  STL.64 [R1+0x6b70], R22 ;  /* 0x006b701601007387 */ /* 0x0041e20000100a00 */
[----:B---3--:R1:W-:Y:S02]  /*bcfb0*/  STL.64 [R1+0x6b68], R20 ;  /* 0x006b681401007387 */ /* 0x0083e40000100a00 */
[----:B0-----:R-:W-:-:S02]  /*bcfc0*/  IMAD.MOV.U32 R22, RZ, RZ, R9 ;  /* 0x000000ffff167224 */ /* 0x001fc400078e0009 */
[----:B-1----:R-:W-:Y:S02]  /*bcfd0*/  IMAD.MOV.U32 R20, RZ, RZ, R17 ;  /* 0x000000ffff147224 */ /* 0x002fe400078e0011 */
[----:B------:R-:W-:Y:S02]  /*bcfe0*/  IMAD.MOV.U32 R21, RZ, RZ, R16 ;  /* 0x000000ffff157224 */ /* 0x000fe400078e0010 */
[----:B------:R-:W-:-:S07]  /*bcff0*/  IMAD.MOV.U32 R23, RZ, RZ, R8 ;  /* 0x000000ffff177224 */ /* 0x000fce00078e0008 */
[C---:B------:R-:W-:Y:S11]  /*bd000*/  HMMA.16816.F32.BF16 R4, R20.reuse, R10, R4 ;  /* 0x0000000a1404723c */ /* 0x040ff60000041804 */
[----:B------:R-:W-:Y:S11]  /*bd010*/  @!UPT UIADD3 URZ, URZ, URZ, URZ ;  /* 0x0000003f3f3ff290 */ /* 0x000ff6000fffe03f */
[----:B------:R-:W-:Y:S01]  /*bd020*/  @!UPT UIADD3 URZ, URZ, URZ, URZ ;  /* 0x0000003f3f3ff290 */ /* 0x000fe2000fffe03f */
[----:B------:R-:W-:Y:S01]  /*bd030*/  STL.64 [R1+0x2f0], R4 ;  /* 0x0002f00401007387 */ /* 0x000fe20000100a00 */
[----:B------:R0:W-:Y:S03]  /*bd040*/  STL.64 [R1+0x2f8], R6 ;  /* 0x0002f80601007387 */ /* 0x0001e60000100a00 */
[----:B0-----:R-:W2:Y:S01]  /*bd050*/  LDL.LU.64 R6, [R1+0x6bd0] ;  /* 0x006bd00001067983 */ /* 0x001ea20000300a00 */
[----:B----4-:R-:W-:Y:S01]  /*bd060*/  HMMA.16816.F32.BF16 R24, R20, R18, R24 ;  /* 0x000000121418723c */ /* 0x010fe20000041818 */
[----:B------:R-:W3:Y:S02]  /*bd070*/  LDL.LU.64 R8, [R1+0x6bc8] ;  /* 0x006bc80001087983 */ /* 0x000ee40000300a00 */
[----:B------:R-:W-:Y:S02]  /*bd080*/  IMAD.MOV.U32 R5, RZ, RZ, R10 ;  /* 0x000000ffff057224 */ /* 0x000fe400078e000a */
[----:B------:R-:W-:-:S03]  /*bd090*/  IMAD.MOV.U32 R4, RZ, RZ, R11 ;  /* 0x000000ffff047224 */ /* 0x000fc600078e000b */
[----:B--2---:R-:W-:Y:S11]  /*bd0a0*/  HMMA.16816.F32.BF16 R12, R20, R6, R12 ;  /* 0x00000006140c723c */ /* 0x004ff6000004180c */
[----:B------:R-:W-:Y:S11]  /*bd0b0*/  @!UPT UIADD3 URZ, URZ, URZ, URZ ;  /* 0x0000003f3f3ff290 */ /* 0x000ff6000fffe03f */
[----:B------:R-:W-:Y:S01]  /*bd0c0*/  @!UPT UIADD3 URZ, URZ, URZ, URZ ;  /* 0x0000003f3f3ff290 */ /* 0x000fe2000fffe03f */
[----:B------:R0:W-:Y:S01]  /*bd0d0*/  STL.64 [R1+0x2e0], R12 ;  /* 0x0002e00c01007387 */ /* 0x0001e20000100a00 */
[----:B------:R-:W-:Y:S03]  /*bd0e0*/  STL.64 [R1+0x2e8], R14 ;  /* 0x0002e80e01007387 */ /* 0x000fe60000100a00 */
[----:B0-----:R-:W2:Y:S01]  /*bd0f0*/  LDL.LU.64 R12, [R1+0x6bc0] ;  /* 0x006bc000010c7983 */ /* 0x001ea20000300a00 */
[----:B------:R0:W-:Y:S02]  /*bd100*/  STL.64 [R1+0x6a98], R6 ;  /* 0x006a980601007387 */ /* 0x0001e40000100a00 */
[----:B------:R-:W-:Y:S02]  /*bd110*/  STL.64 [R1+0x2d0], R24 ;  /* 0x0002d01801007387 */ /* 0x000fe40000100a00 */
[----:B------:R-:W-:Y:S02]  /*bd120*/  STL.64 [R1+0x2d8], R26 ;  /* 0x0002d81a01007387 */ /* 0x000fe40000100a00 */
[----:B0-----:R-:W-:-:S02]  /*bd130*/  IMAD.MOV.U32 R7, RZ, RZ, R18 ;  /* 0x000000ffff077224 */ /* 0x001fc400078e0012 */
[----:B------:R-:W-:-:S05]  /*bd140*/  IMAD.MOV.U32 R6, RZ, RZ, R19 ;  /* 0x000000ffff067224 */ /* 0x000fca00078e0013 */
[----:B------:R-:W-:Y:S01]  /*bd150*/  STL.64 [R1+0x6b18], R6 ;  /* 0x006b180601007387 */ /* 0x000fe20000100a00 */
[----:B------:R0:W-:Y:S03]  /*bd160*/  STL.64 [R1+0x6b10], R4 ;  /* 0x006b100401007387 */ /* 0x0001e60000100a00 */
[----:B0-----:R-:W4:Y:S01]  /*bd170*/  LDL.LU R4, [R1+0x12f0] ;  /* 0x0012f00001047983 */ /* 0x001f220000300800 */
[----:B------:R-:W4:Y:S02]  /*bd180*/  LDL.LU R5, [R1+0x12f4] ;  /* 0x0012f40001057983 */ /* 0x000f240000300800 */
        /* <DEDUP_REMOVED lines=13> */
[----:B------:R-:W2:Y:S01]  /*bd260*/  LDL.LU R15, [R1+0x124c] ;  /* 0x00124c00010f7983 */ /* 0x000ea20000300800 */
[----:B------:R-:W2:Y:S01]  /*bd270*/  LDL.64 R18, [R1+0xd8] ;  /* 0x0000d80001127983 */ /* 0x000ea20000100a00 */
[----:B------:R-:W-:Y:S02]  /*bd280*/  STL.64 [R1+0x6b98], R26 ;  /* 0x006b981a01007387 */ /* 0x000fe40000100a00 */
[----:B------:R3:W-:Y:S02]  /*bd290*/  STL.64 [R1+0x6b28], R6 ;  /* 0x006b280601007387 */ /* 0x0007e40000100a00 */
[----:B----4-:R-:W-:Y:S02]  /*bd2a0*/  STL.64 [R1+0x6b20], R4 ;  /* 0x006b200401007387 */ /* 0x010fe40000100a00 */
[----:B---3--:R-:W-:-:S02]  /*bd2b0*/  IMAD.MOV.U32 R7, RZ, RZ, R8 ;  /* 0x000000ffff077224 */ /* 0x008fc400078e0008 */
[----:B------:R-:W-:Y:S01]  /*bd2c0*/  IMAD.MOV.U32 R6, RZ, RZ, R9 ;  /* 0x000000ffff067224 */ /* 0x000fe200078e0009 */
        /* <DEDUP_REMOVED lines=10> */
[----:B------:R-:W4:Y:S01]  /*bd370*/  LDL.64 R26, [R1+0xb8] ;  /* 0x0000b800011a7983 */ /* 0x000f220000100a00 */
[----:B------:R0:W-:Y:S02]  /*bd380*/  STL.64 [R1+0x6b38], R6 ;  /* 0x006b380601007387 */ /* 0x0001e40000100a00 */
[----:B0-----:R-:W-:-:S02]  /*bd390*/  IMAD.MOV.U32 R6, RZ, RZ, R3 ;  /* 0x000000ffff067224 */ /* 0x001fc400078e0003 */
[----:B------:R-:W-:-:S05]  /*bd3a0*/  IMAD.MOV.U32 R7, RZ, RZ, R2 ;  /* 0x000000ffff077224 */ /* 0x000fca00078e0002 */
[----:B------:R0:W-:Y:S01]  /*bd3b0*/  STL.64 [R1+0x6b50], R6 ;  /* 0x006b500601007387 */ /* 0x0001e20000100a00 */
[----:B------:R-:W3:Y:S02]  /*bd3c0*/  LDL.LU R4, [R1+0x12b0] ;  /* 0x0012b00001047983 */ /* 0x000ee40000300800 */
[----:B------:R-:W3:Y:S01]  /*bd3d0*/  LDL.LU R5, [R1+0x12b4] ;  /* 0x0012b40001057983 */ /* 0x000ee20000300800 */
[----:B0-----:R-:W3:Y:S01]  /*bd3e0*/  LDL.LU R6, [R1+0x12b8] ;  /* 0x0012b80001067983 */ /* 0x001ee20000300800 */
[----:B------:R-:W3:Y:S01]  /*bd3f0*/  LDL.LU R7, [R1+0x12bc] ;  /* 0x0012bc0001077983 */ /* 0x000ee20000300800 */
[C---:B--2---:R-:W-:Y:S02]  /*bd400*/  HMMA.16816.F32.BF16 R12, R20.reuse, R18, R12 ;  /* 0x00000012140c723c */ /* 0x044fe4000004180c */
[----:B---3--:R-:W-:Y:S01]  /*bd410*/  STL.64 [R1+0x6b90], R6 ;  /* 0x006b900601007387 */ /* 0x008fe20000100a00 */
[----:B------:R0:W-:Y:S03]  /*bd420*/  STL.64 [R1+0x6b88], R4 ;  /* 0x006b880401007387 */ /* 0x0001e60000100a00 */
[----:B0-----:R-:W2:Y:S01]  /*bd430*/  LDL.LU R4, [R1+0x1270] ;  /* 0x0012700001047983 */ /* 0x001ea20000300800 */
[----:B------:R-:W2:Y:S02]  /*bd440*/  LDL.LU R5, [R1+0x1274] ;  /* 0x0012740001057983 */ /* 0x000ea40000300800 */
[----:B------:R-:W2:Y:S02]  /*bd450*/  LDL.LU R6, [R1+0x1278] ;  /* 0x0012780001067983 */ /* 0x000ea40000300800 */
[----:B------:R-:W2:Y:S11]  /*bd460*/  LDL.LU R7, [R1+0x127c] ;  /* 0x00127c0001077983 */ /* 0x000eb60000300800 */
[----:B------:R-:W-:Y:S01]  /*bd470*/  @!UPT UIADD3 URZ, URZ, URZ, URZ ;  /* 0x0000003f3f3ff290 */ /* 0x000fe2000fffe03f */
[----:B------:R0:W-:Y:S01]  /*bd480*/  STL.64 [R1+0x2a0], R12 ;  /* 0x0002a00c01007387 */ /* 0x0001e20000100a00 */
[----:B------:R-:W-:Y:S02]  /*bd490*/  STL.64 [R1+0x2a8], R14 ;  /* 0x0002a80e01007387 */ /* 0x000fe40000100a00 */
[----:B0-----:R-:W-:Y:S02]  /*bd4a0*/  IMAD.MOV.U32 R13, RZ, RZ, R18 ;  /* 0x000000ffff0d7224 */ /* 0x001fe400078e0012 */
[----:B------:R-:W-:Y:S02]  /*bd4b0*/  IMAD.MOV.U32 R12, RZ, RZ, R19 ;  /* 0x000000ffff0c7224 */ /* 0x000fe400078e0013 */
[----:B------:R-:W3:Y:S03]  /*bd4c0*/  LDL.LU.64 R18, [R1+0x6bb8] ;  /* 0x006bb80001127983 */ /* 0x000ee60000300a00 */
[----:B------:R0:W-:Y:S02]  /*bd4d0*/  STL.64 [R1+0x6b30], R12 ;  /* 0x006b300c01007387 */ /* 0x0001e40000100a00 */
        /* <DEDUP_REMOVED lines=16> */
[----:B------:R0:W-:Y:S02]  /*bd5e0*/  STL.64 [R1+0x6a60], R18 ;  /* 0x006a601201007387 */ /* 0x0001e40000100a00 */
[----:B----4-:R-:W-:Y:S01]  /*bd5f0*/  IMAD.MOV.U32 R3, RZ, RZ, R27 ;  /* 0x000000ffff037224 */ /* 0x010fe200078e001b */
[----:B0-----:R-:W4:Y:S01]  /*bd600*/  LDL.64 R18, [R1+0x158] ;  /* 0x0001580001127983 */ /* 0x001f220000100a00 */
[C---:B---3--:R-:W-:Y:S11]  /*bd610*/  HMMA.16816.F32.BF16 R8, R20.reuse, R26, R8 ;  /* 0x0000001a1408723c */ /* 0x048ff60000041808 */
[----:B------:R-:W-:Y:S11]  /*bd620*/  @!UPT UIADD3 URZ, URZ, URZ, URZ ;  /* 0x0000003f3f3ff290 */ /* 0x000ff6000fffe03f */
[----:B------:R-:W-:Y:S01]  /*bd630*/  @!UPT UIADD3 URZ, URZ, URZ, URZ ;  /* 0x0000003f3f3ff290 */ /* 0x000fe2000fffe03f */
[----:B------:R0:W-:Y:S01]  /*bd640*/  STL.64 [R1+0x280], R8 ;  /* 0x0002800801007387 */ /* 0x0001e20000100a00 */
[----:B------:R1:W-:Y:S02]  /*bd650*/  STL.64 [R1+0x288], R10 ;  /* 0x0002880a01007387 */ /* 0x0003e40000100a00 */
[----:B0-----:R-:W-:Y:S01]  /*bd660*/  IMAD.MOV.U32 R8, RZ, RZ, R26 ;  /* 0x000000ffff087224 */ /* 0x001fe200078e001a */
[----:B-1----:R-:W3:Y:S01]  /*bd670*/  LDL.LU.64 R10, [R1+0x6ba0] ;  /* 0x006ba000010a7983 */ /* 0x002ee20000300a00 */
[----:B------:R-:W2:Y:S02]  /*bd680*/  LDL.LU.64 R26, [R1+0x6b98] ;  /* 0x006b9800011a7983 */ /* 0x000ea40000300a00 */
[----:B--2---:R-:W-:Y:S01]  /*bd690*/  HMMA.16816.F32.BF16 R20, R20, R26, R4 ;  /* 0x0000001a1414723c */ /* 0x004fe20000041804 */
[----:B------:R-:W2:Y:S01]  /*bd6a0*/  LDL.LU.64 R6, [R1+0x6b90] ;  /* 0x006b900001067983 */ /* 0x000ea20000300a00 */
[----:B------:R-:W2:Y:S02]  /*bd6b0*/  LDL.LU.64 R4, [R1+0x6b88] ;  /* 0x006b880001047983 */ /* 0x000ea40000300a00 */
[----:B------:R-:W3:Y:S02]  /*bd6c0*/  LDL.LU.64 R26, [R1+0x6b80] ;  /* 0x006b8000011a7983 */ /* 0x000ee40000300a00 */
[----:B------:R-:W3:Y:S11]  /*bd6d0*/  LDL.LU.64 R24, [R1+0x6b78] ;  /* 0x006b780001187983 */ /* 0x000ef60000300a00 */
        /* <DEDUP_REMOVED lines=10> */
[----:B0-----:R-:W2:Y:S01]  /*bd780*/  LDL.LU.64 R26, [R1+0x6b60] ;  /* 0x006b6000011a7983 */ /* 0x001ea20000300a00 */
[----:B------:R-:W3:Y:S01]  /*bd790*/  LDL.LU.64 R24, [R1+0x6b58] ;  /* 0x006b580001187983 */ /* 0x000ee20000300a00 */
[C---:B--2---:R-:W-:Y:S11]  /*bd7a0*/  HMMA.16816.F32.BF16 R4, R20.reuse, R26, R4 ;  /* 0x0000001a1404723c */ /* 0x044ff60000041804 */
        /* <DEDUP_REMOVED lines=8> */
[----:B---3--:R-:W-:Y:S01]  /*bd830*/  STL.64 [R1+0x6a48], R26 ;  /* 0x006a481a01007387 */ /* 0x008fe20000100a00 */
[----:B------:R-:W2:Y:S02]  /*bd840*/  LDL.LU.64 R14, [R1+0x6b48] ;  /* 0x006b4800010e7983 */ /* 0x000ea40000300a00 */
[----:B------:R-:W2:Y:S11]  /*bd850*/  LDL.LU.64 R12, [R1+0x6b40] ;  /* 0x006b4000010c7983 */ /* 0x000eb60000300a00 */
[----:B------:R-:W-:Y:S06]  /*bd860*/  @!UPT UIADD3 URZ, URZ, URZ, URZ ;  /* 0x0000003f3f3ff290 */ /* 0x000fec000fffe03f */
        /* <DEDUP_REMOVED lines=10> */
[----:B----4-:R-:W-:Y:S02]  /*bd910*/  IMAD.MOV.U32 R9, RZ, RZ, R18 ;  /* 0x000000ffff097224 */ /* 0x010fe400078e0012 */
[----:B------:R-:W-:Y:S01]  /*bd920*/  IMAD.MOV.U32 R2, RZ, RZ, R19 ;  /* 0x000000ffff027224 */ /* 0x000fe200078e0013 */
[----:B---3--:R-:W-:Y:S01]  /*bd930*/  HMMA.16816.F32.BF16 R20, R20, R18, R4 ;  /* 0x000000121414723c */ /* 0x008fe20000041804 */
[----:B------:R-:W3:Y:S01]  /*bd940*/  LDL.LU.64 R6, [R1+0x6b18] ;  /* 0x006b180001067983 */ /* 0x000ee20000300a00 */
[----:B------:R-:W4:Y:S05]  /*bd950*/  LDL.LU.64 R4, [R1+0x6b10] ;  /* 0x006b100001047983 */ /* 0x000f2a0000300a00 */
[----:B--2---:R-:W-:-:S02]  /*bd960*/  IMAD.MOV.U32 R18, RZ, RZ, R13 ;  /* 0x000000ffff127224 */ /* 0x004fc400078e000d */
[----:B------:R-:W-:Y:S11]  /*bd970*/  IMAD.MOV.U32 R19, RZ, RZ, R12 ;  /* 0x000000ffff137224 */ /* 0x000ff600078e000c */
[----:B------:R-:W-:Y:S03]  /*bd980*/  @!UPT UIADD3 URZ, URZ, URZ, URZ ;  /* 0x0000003f3f3ff290 */ /* 0x000fe6000fffe03f */
[----:B------:R0:W-:Y:S01]  /*bd990*/  STL.64 [R1+0x1d0], R20 ;  /* 0x0001d01401007387 */ /* 0x0001e20000100a00 */
[----:B------:R-:W-:Y:S03]  /*bd9a0*/  STL.64 [R1+0x1d8], R22 ;  /* 0x0001d81601007387 */ /* 0x000fe60000100a00 */
[----:B0-----:R-:W2:Y:S01]  /*bd9b0*/  LDL.LU.64 R20, [R1+0x6b08] ;  /* 0x006b080001147983 */ /* 0x001ea20000300a00 */
[----:B------:R-:W-:Y:S02]  /*bd9c0*/  STL.64 [R1+0x6a78], R18 ;  /* 0x006a781201007387 */ /* 0x000fe40000100a00 */
        /* <DEDUP_REMOVED lines=8> */
[----:B------:R0:W-:Y:S01]  /*bda50*/  STL.64 [R1+0x6a90], R18 ;  /* 0x006a901201007387 */ /* 0x0001e20000100a00 */
[----:B------:R-:W3:Y:S02]  /*bda60*/  LDL.LU R16, [R1+0x1380] ;  /* 0x0013800001107983 */ /* 0x000ee40000300800 */
[----:B------:R-:W3:Y:S01]  /*bda70*/  LDL.LU R17, [R1+0x1384] ;  /* 0x0013840001117983 */ /* 0x000ee20000300800 */
        /* <DEDUP_REMOVED lines=40> */
[----:B0-----:R-:W2:Y:S01]  /*bdd00*/  LDL.LU.64 R16, [R1+0x4d0] ;  /* 0x0004d00001107983 */ /* 0x001ea20000300a00 */
[----:B------:R-:W2:Y:S02]  /*bdd10*/  LDL.LU.64 R18, [R1+0x4d8] ;  /* 0x0004d80001127983 */ /* 0x000ea40000300a00 */
[----:B------:R-:W-:Y:S02]  /*bdd20*/  STL.64 [R1+0x6a70], R10 ;  /* 0x006a700a01007387 */ /* 0x000fe40000100a00 */
[----:B------:R0:W-:Y:S02]  /*bdd30*/  STL.64 [R1+0x6a68], R8 ;  /* 0x006a680801007387 */ /* 0x0001e40000100a00 */
[----:B0-----:R-:W3:Y:S01]  /*bdd40*/  LDL.LU R8, [R1+0x13b0] ;  /* 0x0013b00001087983 */ /* 0x001ee20000300800 */
[----:B------:R-:W3:Y:S02]  /*bdd50*/  LDL.LU R9, [R1+0x13b4] ;  /* 0x0013b40001097983 */ /* 0x000ee40000300800 */
[----:B------:R-:W3:Y:S02]  /*bdd60*/  LDL.LU R10, [R1+0x13b8] ;  /* 0x0013b800010a7983 */ /* 0x000ee40000300800 */
[----:B------:R-:W3:Y:S01]  /*bdd70*/  LDL.LU R11, [R1+0x13bc] ;  /* 0x0013bc00010b7983 */ /* 0x000ee20000300800 */
[C---:B--2---:R-:W-:Y:S01]  /*bdd80*/  HMMA.16816.F32.BF16 R20, R16.reuse, R22, R12 ;  /* 0x000000161014723c */ /* 0x044fe2000004180c */
[----:B---3--:R-:W-:Y:S01]  /*bdd90*/  STL.64 [R1+0x6a88], R10 ;  /* 0x006a880a01007387 */ /* 0x008fe20000100a00 */
        /* <DEDUP_REMOVED lines=9> */
[----:B------:R-:W2:Y:S01]  /*bde30*/  LDL.LU.64 R14, [R1+0x6b00] ;  /* 0x006b0000010e7983 */ /* 0x000ea20000300a00 */
[----:B------:R-:W2:Y:S05]  /*bde40*/  LDL.LU.64 R12, [R1+0x6af8] ;  /* 0x006af800010c7983 */ /* 0x000eaa0000300a00 */
[----:B------:R-:W-:Y:S02]  /*bde50*/  STL.64 [R1+0x620], R20 ;  /* 0x0006201401007387 */ /* 0x000fe40000100a00 */
[----:B------:R0:W-:Y:S02]  /*bde60*/  STL.64 [R1+0x628], R22 ;  /* 0x0006281601007387 */ /* 0x0001e40000100a00 */
        /* <DEDUP_REMOVED lines=15> */
[----:B----4-:R-:W-:Y:S02]  /*bdf60*/  IMAD.MOV.U32 R6, RZ, RZ, R5 ;  /* 0x000000ffff067224 */ /* 0x010fe400078e0005 */
[----:B------:R-:W-:Y:S02]  /*bdf70*/  IMAD.MOV.U32 R7, RZ, RZ, R4 ;  /* 0x000000ffff077224 */ /* 0x000fe400078e0004 */
[----:B------:R-:W-:Y:S02]  /*bdf80*/  IMAD.MOV.U32 R5, RZ, RZ, R18 ;  /* 0x000000ffff057224 */ /* 0x000fe400078e0012 */
[----:B------:R-:W-:Y:S01]  /*bdf90*/  IMAD.MOV.U32 R4, RZ, RZ, R19 ;  /* 0x000000ffff047224 */ /* 0x000fe200078e0013 */
[----:B--2---:R-:W-:Y:S11]  /*bdfa0*/  HMMA.16816.F32.BF16 R12, R16, R22, R12 ;  /* 0x00000016100c723c */ /* 0x004ff6000004180c */
[----:B------:R-:W-:Y:S11]  /*bdfb0*/  @!UPT UIADD3 URZ, URZ, URZ, URZ ;  /* 0x0000003f3f3ff290 */ /* 0x000ff6000fffe03f */
[----:B------:R-:W-:Y:S01]  /*bdfc0*/  @!UPT UIADD3 URZ, URZ, URZ, URZ ;  /* 0x0000003f3f3ff290 */ /* 0x000fe2000fffe03f */
[----:B------:R0:W-:Y:S01]  /*bdfd0*/  STL.64 [R1+0xa40], R12 ;  /* 0x000a400c01007387 */ /* 0x0001e20000100a00 */
[----:B------:R1:W-:Y:S02]  /*bdfe0*/  STL.64 [R1+0xa48], R14 ;  /* 0x000a480e01007387 */ /* 0x0003e40000100a00 */
[----:B------:R-:W2:Y:S02]  /*bdff0*/  LDL.LU.64 R18, [R1+0x6ab8] ;  /* 0x006ab80001127983 */ /* 0x000ea40000300a00 */
[----:B0-----:R-:W-:Y:S02]  /*be000*/  IMAD.MOV.U32 R13, RZ, RZ, R16 ;  /* 0x000000ffff0d7224 */ /* 0x001fe400078e0010 */
[----:B------:R-:W-:Y:S02]  /*be010*/  IMAD.MOV.U32 R12, RZ, RZ, R17 ;  /* 0x000000ffff0c7224 */ /* 0x000fe400078e0011 */
[----:B------:R-:W2:Y:S01]  /*be020*/  LDL.LU.64 R16, [R1+0x6ab0] ;  /* 0x006ab00001107983 */ /* 0x000ea20000300a00 */
[----:B------:R0:W-:Y:S02]  /*be030*/  STL.64 [R1+0x6a28], R22 ;  /* 0x006a281601007387 */ /* 0x0001e40000100a00 */
[----:B------:R-:W-:-:S02]  /*be040*/  IMAD.MOV.U32 R20, RZ, RZ, R13 ;  /* 0x000000ffff147224 */ /* 0x000fc400078e000d */
[----:B------:R-:W-:Y:S02]  /*be050*/  IMAD.MOV.U32 R21, RZ, RZ, R12 ;  /* 0x000000ffff157224 */ /* 0x000fe400078e000c */
[----:B------:R-:W4:Y:S01]  /*be060*/  LDL.LU.64 R12, [R1+0x220] ;  /* 0x00022000010c7983 */ /* 0x000f220000300a00 */
[----:B-1----:R-:W3:Y:S02]  /*be070*/  LDL.LU.64 R14, [R1+0x228] ;  /* 0x00022800010e7983 */ /* 0x002ee40000300a00 */
[----:B0-----:R-:W-:Y:S02]  /*be080*/  IMAD.MOV.U32 R22, RZ, RZ, R5 ;  /* 0x000000ffff167224 */ /* 0x001fe400078e0005 */
        /* <DEDUP_REMOVED lines=38> */
[----:B---3--:R-:W-:Y:S11]  /*be2f0*/  HMMA.16816.F32.BF16 R8, R20, R18, R8 ;  /* 0x000000121408723c */ /* 0x008ff60000041808 */
[----:B------:R-:W-:Y:S11]  /*be300*/  @!UPT UIADD3 URZ, URZ, URZ, URZ ;  /* 0x0000003f3f3ff290 */ /* 0x000ff6000fffe03f */
[----:B------:R-:W-:Y:S01]  /*be310*/  @!UPT UIADD3 URZ, URZ, URZ, URZ ;  /* 0x0000003f3f3ff290 */ /* 0x000fe2000fffe03f */
[----:B------:R-:W-:Y:S01]  /*be320*/  STL.64 [R1+0xb20], R8 ;  /* 0x000b200801007387 */ /* 0x000fe20000100a00 */
[----:B------:R0:W-:Y:S03]  /*be330*/  STL.64 [R1+0xb28], R10 ;  /* 0x000b280a01007387 */ /* 0x0001e60000100a00 */
[----:B0-----:R-:W2:Y:S01]  /*be340*/  LDL.LU.64 R10, [R1+0x6a58] ;  /* 0x006a5800010a7983 */ /* 0x001ea20000300a00 */
[----:B------:R-:W3:Y:S02]  /*be350*/  LDL.LU.64 R8, [R1+0x6a50] ;  /* 0x006a500001087983 */ /* 0x000ee40000300a00 */
[----:B------:R0:W-:Y:S02]  /*be360*/  STL.64 [R1+0x6980], R18 ;  /* 0x0069801201007387 */ /* 0x0001e40000100a00 */
[----:B0-----:R-:W-:Y:S02]  /*be370*/  IMAD.MOV.U32 R19, RZ, RZ, R3 ;  /* 0x000000ffff137224 */ /* 0x001fe400078e0003 */
[----:B---3--:R-:W-:-:S07]  /*be380*/  IMAD.MOV.U32 R18, RZ, RZ, R8 ;  /* 0x000000ffff127224 */ /* 0x008fce00078e0008 */
[C---:B------:R-:W-:Y:S01]  /*be390*/  HMMA.16816.F32.BF16 R16, R20.reuse, R18, R24 ;  /* 0x000000121410723c */ /* 0x040fe20000041818 */
[----:B------:R-:W4:Y:S11]  /*be3a0*/  LDL.LU.64 R26, [R1+0x6a48] ;  /* 0x006a4800011a7983 */ /* 0x000f360000300a00 */
[----:B------:R-:W-:Y:S11]  /*be3b0*/  @!UPT UIADD3 URZ, URZ, URZ, URZ ;  /* 0x0000003f3f3ff290 */ /* 0x000ff6000fffe03f */
[----:B------:R-:W-:Y:S01]  /*be3c0*/  STL.64 [R1+0xb40], R16 ;  /* 0x000b401001007387 */ /* 0x000fe20000100a00 */
[----:B------:R-:W-:Y:S01]  /*be3d0*/  STL.64 [R1+0xb48], R18 ;  /* 0x000b481201007387 */ /* 0x000fe20000100a00 */
[----:B----4-:R-:W-:Y:S11]  /*be3e0*/  HMMA.16816.F32.BF16 R4, R20, R26, R4 ;  /* 0x0000001a1404723c */ /* 0x010ff60000041804 */
[----:B------:R-:W-:Y:S11]  /*be3f0*/  @!UPT UIADD3 URZ, URZ, URZ, URZ ;  /* 0x0000003f3f3ff290 */ /* 0x000ff6000fffe03f */
[----:B------:R-:W-:Y:S01]  /*be400*/  @!UPT UIADD3 URZ, URZ, URZ, URZ ;  /* 0x0000003f3f3ff290 */ /* 0x000fe2000fffe03f */
[----:B------:R0:W-:Y:S01]  /*be410*/  STL.64 [R1+0x4d0], R4 ;  /* 0x0004d00401007387 */ /* 0x0001e20000100a00 */
[----:B------:R1:W-:Y:S03]  /*be420*/  STL.64 [R1+0x4d8], R6 ;  /* 0x0004d80601007387 */ /* 0x0003e60000100a00 */
[----:B0-----:R-:W3:Y:S01]  /*be430*/  LDL.LU R4, [R1+0x1500] ;  /* 0x0015000001047983 */ /* 0x001ee20000300800 */
[----:B------:R-:W3:Y:S02]  /*be440*/  LDL.LU R5, [R1+0x1504] ;  /* 0x0015040001057983 */ /* 0x000ee40000300800 */
[----:B-1----:R-:W4:Y:S02]  /*be450*/  LDL.LU R6, [R1+0x1508] ;  /* 0x0015080001067983 */ /* 0x002f240000300800 */
[----:B------:R-:W4:Y:S02]  /*be460*/  LDL.LU R7, [R1+0x150c] ;  /* 0x00150c0001077983 */ /* 0x000f240000300800 */
        /* <DEDUP_REMOVED lines=22> */
[----:B----4-:R0:W-:Y:S01]  /*be5d0*/  STL.64 [R1+0x69d0], R6 ;  /* 0x0069d00601007387 */ /* 0x0101e20000100a00 */
[----:B---3--:R-:W-:Y:S03]  /*be5e0*/  STL.64 [R1+0x69c8], R4 ;  /* 0x0069c80401007387 */ /* 0x008fe60000100a00 */
[----:B0-----:R-:W3:Y:S04]  /*be5f0*/  LDL.64 R6, [R1+0x128] ;  /* 0x0001280001067983 */ /* 0x001ee80000100a00 */
[----:B---3--:R0:W-:Y:S04]  /*be600*/  STL.64 [R1+0x69e0], R6 ;  /* 0x0069e00601007387 */ /* 0x0081e80000100a00 */
[----:B0-----:R-:W3:Y:S04]  /*be610*/  LDL.64 R6, [R1+0x138] ;  /* 0x0001380001067983 */ /* 0x001ee80000100a00 */
[----:B---3--:R0:W-:Y:S04]  /*be620*/  STL.64 [R1+0x69e8], R6 ;  /* 0x0069e80601007387 */ /* 0x0081e80000100a00 */
[----:B0-----:R-:W3:Y:S04]  /*be630*/  LDL.64 R6, [R1+0x148] ;  /* 0x0001480001067983 */ /* 0x001ee80000100a00 */
[----:B---3--:R0:W-:Y:S02]  /*be640*/  STL.64 [R1+0x6a00], R6 ;  /* 0x006a000601007387 */ /* 0x0081e40000100a00 */
[----:B0-----:R-:W-:-:S02]  /*be650*/  IMAD.MOV.U32 R6, RZ, RZ, R9 ;  /* 0x000000ffff067224 */ /* 0x001fc400078e0009 */
[----:B------:R-:W-:-:S05]  /*be660*/  IMAD.MOV.U32 R7, RZ, RZ, R2 ;  /* 0x000000ffff077224 */ /* 0x000fca00078e0002 */
[----:B------:R0:W-:Y:S04]  /*be670*/  STL.64 [R1+0x6a18], R6 ;  /* 0x006a180601007387 */ /* 0x0001e80000100a00 */
[----:B0-----:R-:W3:Y:S04]  /*be680*/  LDL.64 R6, [R1+0x168] ;  /* 0x0001680001067983 */ /* 0x001ee80000100a00 */
[----:B---3--:R0:W-:Y:S01]  /*be690*/  STL.64 [R1+0x6a20], R6 ;  /* 0x006a200601007387 */ /* 0x0081e20000100a00 */
[----:B------:R-:W3:Y:S03]  /*be6a0*/  LDL.64 R18, [R1+0x108] ;  /* 0x0001080001127983 */ /* 0x000ee60000100a00 */
[----:B0-----:R-:W4:Y:S04]  /*be6b0*/  LDL.64 R6, [R1+0x178] ;  /* 0x0001780001067983 */ /* 0x001f280000100a00 */
[----:B---3--:R0:W-:Y:S01]  /*be6c0*/  STL.64 [R1+0x69d8], R18 ;  /* 0x0069d81201007387 */ /* 0x0081e20000100a00 */
        /* <DEDUP_REMOVED lines=28> */
[----:B------:R-:W3:Y:S01]  /*be890*/  LDL.LU R24, [R1+0x1450] ;  /* 0x0014500001187983 */ /* 0x000ee20000300800 */
[----:B------:R-:W3:Y:S04]  /*be8a0*/  LDL.LU R25, [R1+0x1454] ;  /* 0x0014540001197983 */ /* 0x000ee80000300800 */
[----:B0-----:R-:W3:Y:S01]  /*be8b0*/  LDL.LU R26, [R1+0x1458] ;  /* 0x00145800011a7983 */ /* 0x001ee20000300800 */
[----:B------:R-:W3:Y:S01]  /*be8c0*/  LDL.LU R27, [R1+0x145c] ;  /* 0x00145c00011b7983 */ /* 0x000ee20000300800 */
        /* <DEDUP_REMOVED lines=33> */
[----:B------:R-:W-:Y:S01]  /*beae0*/  STL.64 [R1+0x6978], R26 ;  /* 0x0069781a01007387 */ /* 0x000fe20000100a00 */
[----:B------:R0:W-:Y:S04]  /*beaf0*/  STL.64 [R1+0x6970], R24 ;  /* 0x0069701801007387 */ /* 0x0001e80000100a00 */
        /* <DEDUP_REMOVED lines=19> */
[----:B------:R-:W4:Y:S02]  /*bec30*/  LDL.LU.64 R6, [R1+0x69d0] ;  /* 0x0069d00001067983 */ /* 0x000f240000300a00 */
[----:B------:R-:W4:Y:S02]  /*bec40*/  LDL.LU.64 R4, [R1+0x69c8] ;  /* 0x0069c80001047983 */ /* 0x000f240000300a00 */
[----:B----4-:R-:W-:Y:S11]  /*bec50*/  HMMA.16816.F32.BF16 R4, R12, R22, R4 ;  /* 0x000000160c04723c */ /* 0x010ff60000041804 */
[----:B------:R-:W-:Y:S11]  /*bec60*/  @!UPT UIADD3 URZ, URZ, URZ, URZ ;  /* 0x0000003f3f3ff290 */ /* 0x000ff6000fffe03f */
[----:B------:R-:W-:Y:S01]  /*bec70*/  @!UPT UIADD3 URZ, URZ, URZ, URZ ;  /* 0x0000003f3f3ff290 */ /* 0x000fe2000fffe03f */
[----:B------:R-:W-:Y:S01]  /*bec80*/  STL.64 [R1+0xe80], R4 ;  /* 0x000e800401007387 */ /* 0x000fe20000100a00 */
[----:B------:R0:W-:Y:S03]  /*bec90*/  STL.64 [R1+0xe88], R6 ;  /* 0x000e880601007387 */ /* 0x0001e60000100a00 */
[----:B0-----:R-:W3:Y:S01]  /*beca0*/  LDL.LU.64 R6, [R1+0x69c0] ;  /* 0x0069c00001067983 */ /* 0x001ee20000300a00 */
[----:B------:R-:W3:Y:S02]  /*becb0*/  LDL.LU.64 R4, [R1+0x69b8] ;  /* 0x0069b80001047983 */ /* 0x000ee40000300a00 */
[----:B------:R0:W-:Y:S02]  /*becc0*/  STL.64 [R1+0x6968], R22 ;  /* 0x0069681601007387 */ /* 0x0001e40000100a00 */
[----:B------:R1:W-:Y:S01]  /*becd0*/  STL.64 [R1+0x6990], R20 ;  /* 0x0069901401007387 */ /* 0x0003e20000100a00 */
[----:B0-----:R-:W4:Y:S01]  /*bece0*/  LDL.64 R22, [R1+0xe8] ;  /* 0x0000e80001167983 */ /* 0x001f220000100a00 */
[----:B--2---:R-:W-:-:S02]  /*becf0*/  IMAD.MOV.U32 R28, RZ, RZ, R18 ;  /* 0x000000ffff1c7224 */ /* 0x004fc400078e0012 */
[----:B------:R-:W-:Y:S01]  /*bed00*/  IMAD.MOV.U32 R9, RZ, RZ, R19 ;  /* 0x000000ffff097224 */ /* 0x000fe200078e0013 */
[C---:B---3--:R-:W-:Y:S01]  /*bed10*/  HMMA.16816.F32.BF16 R4, R12.reuse, R18, R4 ;  /* 0x000000120c04723c */ /* 0x048fe20000041804 */
[----:B----4-:R0:W-:Y:S01]  /*bed20*/  STL.64 [R1+0x69a8], R22 ;  /* 0x0069a81601007387 */ /* 0x0101e20000100a00 */
[----:B-1----:R-:W2:Y:S02]  /*bed30*/  LDL.LU R20, [R1+0x1520] ;  /* 0x0015200001147983 */ /* 0x002ea40000300800 */
[----:B------:R-:W2:Y:S01]  /*bed40*/  LDL.LU R21, [R1+0x1524] ;  /* 0x0015240001157983 */ /* 0x000ea20000300800 */
[----:B0-----:R-:W2:Y:S01]  /*bed50*/  LDL.LU R22, [R1+0x1528] ;  /* 0x0015280001167983 */ /* 0x001ea20000300800 */
[----:B------:R-:W2:Y:S11]  /*bed60*/  LDL.LU R23, [R1+0x152c] ;  /* 0x00152c0001177983 */ /* 0x000eb60000300800 */
[----:B------:R-:W-:Y:S06]  /*bed70*/  @!UPT UIADD3 URZ, URZ, URZ, URZ ;  /* 0x0000003f3f3ff290 */ /* 0x000fec000fffe03f */
[----:B------:R-:W-:Y:S02]  /*bed80*/  STL.64 [R1+0xeb0], R4 ;  /* 0x000eb00401007387 */ /* 0x000fe40000100a00 */
[----:B------:R0:W-:Y:S02]  /*bed90*/  STL.64 [R1+0xeb8], R6 ;  /* 0x000eb80601007387 */ /* 0x0001e40000100a00 */
[----:B0-----:R-:W2:Y:S01]  /*beda0*/  LDL.LU.64 R6, [R1+0x69b0] ;  /* 0x0069b00001067983 */ /* 0x001ea20000300a00 */
[----:B------:R-:W3:Y:S02]  /*bedb0*/  LDL.LU R16, [R1+0x1560] ;  /* 0x0015600001107983 */ /* 0x000ee40000300800 */
[----:B------:R-:W3:Y:S02]  /*bedc0*/  LDL.LU R17, [R1+0x1564] ;  /* 0x0015640001117983 */ /* 0x000ee40000300800 */
[----:B------:R-:W4:Y:S01]  /*bedd0*/  LDL.LU R18, [R1+0x1568] ;  /* 0x0015680001127983 */ /* 0x000f220000300800 */
[----:B------:R-:W4:Y:S01]  /*bede0*/  LDL.LU R19, [R1+0x156c] ;  /* 0x00156c0001137983 */ /* 0x000f220000300800 */
[C---:B--2---:R-:W-:Y:S03]  /*bedf0*/  HMMA.16816.F32.BF16 R20, R12.reuse, R6, R20 ;  /* 0x000000060c14723c */ /* 0x044fe60000041814 */
[----:B----4-:R-:W-:Y:S01]  /*bee00*/  STL.64 [R1+0x69a0], R18 ;  /* 0x0069a01201007387 */ /* 0x010fe20000100a00 */
[----:B---3--:R0:W-:Y:S03]  /*bee10*/  STL.64 [R1+0x6998], R16 ;  /* 0x0069981001007387 */ /* 0x0081e60000100a00 */
[----:B0-----:R-:W2:Y:S01]  /*bee20*/  LDL.LU R16, [R1+0x1540] ;  /* 0x0015400001107983 */ /* 0x001ea20000300800 */
[----:B------:R-:W2:Y:S02]  /*bee30*/  LDL.LU R17, [R1+0x1544] ;  /* 0x0015440001117983 */ /* 0x000ea40000300800 */
[----:B------:R-:W2:Y:S02]  /*bee40*/  LDL.LU R18, [R1+0x1548] ;  /* 0x0015480001127983 */ /* 0x000ea40000300800 */
[----:B------:R-:W2:Y:S01]  /*bee50*/  LDL.LU R19, [R1+0x154c] ;  /* 0x00154c0001137983 */ /* 0x000ea20000300800 */
[----:B------:R-:W3:Y:S01]  /*bee60*/  LDL.64 R26, [R1+0xd8] ;  /* 0x0000d800011a7983 */ /* 0x000ee20000100a00 */
[----:B------:R-:W-:Y:S02]  /*bee70*/  STL.64 [R1+0x6940], R10 ;  /* 0x0069400a01007387 */ /* 0x000fe40000100a00 */
[----:B------:R-:W-:Y:S07]  /*bee80*/  STL [R1+0x6938], R9 ;  /* 0x0069380901007387 */ /* 0x000fee0000100800 */
[----:B------:R-:W-:Y:S01]  /*bee90*/  STL.64 [R1+0xed0], R20 ;  /* 0x000ed01401007387 */ /* 0x000fe20000100a00 */
[----:B------:R0:W-:Y:S04]  /*beea0*/  STL.64 [R1+0xed8], R22 ;  /* 0x000ed81601007387 */ /* 0x0001e80000100a00 */
[----:B0-----:R-:W2:Y:S02]  /*beeb0*/  LDL.LU.64 R22, [R1+0x69a8] ;  /* 0x0069a80001167983 */ /* 0x001ea40000300a00 */
[----:B--2---:R-:W-:Y:S01]  /*beec0*/  HMMA.16816.F32.BF16 R16, R12, R22, R16 ;  /* 0x000000160c10723c */ /* 0x004fe20000041810 */
        /* <DEDUP_REMOVED lines=8> */
[----:B------:R-:W-:Y:S01]  /*bef50*/  STL.64 [R1+0x6870], R6 ;  /* 0x0068700601007387 */ /* 0x000fe20000100a00 */
        /* <DEDUP_REMOVED lines=12> */
[----:B----4-:R0:W-:Y:S01]  /*bf020*/  STL.64 [R1+0x6890], R6 ;  /* 0x0068900601007387 */ /* 0x0101e20000100a00 */
[----:B--2---:R-:W-:Y:S02]  /*bf030*/  STL.64 [R1+0x6888], R4 ;  /* 0x0068880401007387 */ /* 0x004fe40000100a00 */
[----:B0-----:R-:W-:-:S02]  /*bf040*/  IMAD.MOV.U32 R6, RZ, RZ, R2 ;  /* 0x000000ffff067224 */ /* 0x001fc400078e0002 */
[----:B------:R-:W-:Y:S01]  /*bf050*/  IMAD.MOV.U32 R7, RZ, RZ, R29 ;  /* 0x000000ffff077224 */ /* 0x000fe200078e001d */
[----:B------:R-:W2:Y:S04]  /*bf060*/  LDL.LU R2, [R1+0x6988] ;  /* 0x0069880001027983 */ /* 0x000ea80000300800 */
[----:B------:R0:W-:Y:S02]  /*bf070*/  STL.64 [R1+0x68a0], R6 ;  /* 0x0068a00601007387 */ /* 0x0001e40000100a00 */
[----:B0-----:R-:W-:Y:S02]  /*bf080*/  IMAD.MOV.U32 R6, RZ, RZ, R25 ;  /* 0x000000ffff067224 */ /* 0x001fe400078e0019 */
[----:B------:R-:W-:-:S05]  /*bf090*/  IMAD.MOV.U32 R7, RZ, RZ, R24 ;  /* 0x000000ffff077224 */ /* 0x000fca00078e0018 */
[----:B------:R0:W-:Y:S01]  /*bf0a0*/  STL.64 [R1+0x68b8], R6 ;  /* 0x0068b80601007387 */ /* 0x0001e20000100a00 */
[----:B------:R-:W3:Y:S02]  /*bf0b0*/  LDL.LU R4, [R1+0x1580] ;  /* 0x0015800001047983 */ /* 0x000ee40000300800 */
[----:B------:R-:W3:Y:S01]  /*bf0c0*/  LDL.LU R5, [R1+0x1584] ;  /* 0x0015840001057983 */ /* 0x000ee20000300800 */
[----:B0-----:R-:W3:Y:S01]  /*bf0d0*/  LDL.LU R6, [R1+0x1588] ;  /* 0x0015880001067983 */ /* 0x001ee20000300800 */
[----:B------:R-:W3:Y:S02]  /*bf0e0*/  LDL.LU R7, [R1+0x158c] ;  /* 0x00158c0001077983 */ /* 0x000ee40000300800 */
[----:B------:R-:W-:Y:S02]  /*bf0f0*/  STL.64 [R1+0xf40], R16 ;  /* 0x000f401001007387 */ /* 0x000fe40000100a00 */
[----:B------:R0:W-:Y:S02]  /*bf100*/  STL.64 [R1+0xf48], R18 ;  /* 0x000f481201007387 */ /* 0x0001e40000100a00 */
[----:B0-----:R-:W3:Y:S01]  /*bf110*/  LDL.LU.64 R18, [R1+0x6980] ;  /* 0x0069800001127983 */ /* 0x001ee20000300a00 */
[----:B------:R-:W-:-:S02]  /*bf120*/  IMAD.MOV.U32 R17, RZ, RZ, R26 ;  /* 0x000000ffff117224 */ /* 0x000fc400078e001a */
[----:B------:R-:W-:Y:S02]  /*bf130*/  IMAD.MOV.U32 R16, RZ, RZ, R27 ;  /* 0x000000ffff107224 */ /* 0x000fe400078e001b */
[----:B------:R-:W4:Y:S01]  /*bf140*/  LDL.LU.64 R26, [R1+0x6978] ;  /* 0x00697800011a7983 */ /* 0x000f220000300a00 */
[----:B------:R-:W2:Y:S01]  /*bf150*/  LDL.LU.64 R24, [R1+0x6970] ;  /* 0x0069700001187983 */ /* 0x000ea20000300a00 */
[----:B---3--:R-:W-:Y:S11]  /*bf160*/  HMMA.16816.F32.BF16 R4, R12, R18, R4 ;  /* 0x000000120c04723c */ /* 0x008ff60000041804 */
[----:B------:R-:W-:Y:S11]  /*bf170*/  @!UPT UIADD3 URZ, URZ, URZ, URZ ;  /* 0x0000003f3f3ff290 */ /* 0x000ff6000fffe03f */
[----:B------:R-:W-:Y:S01]  /*bf180*/  @!UPT UIADD3 URZ, URZ, URZ, URZ ;  /* 0x0000003f3f3ff290 */ /* 0x000fe2000fffe03f */
[----:B------:R-:W-:Y:S01]  /*bf190*/  STL.64 [R1+0xf50], R4 ;  /* 0x000f500401007387 */ /* 0x000fe20000100a00 */
[----:B------:R4:W-:Y:S02]  /*bf1a0*/  STL.64 [R1+0xf58], R6 ;  /* 0x000f580601007387 */ /* 0x0009e40000100a00 */
[----:B----4-:R-:W-:Y:S02]  /*bf1b0*/  IMAD.MOV.U32 R6, RZ, RZ, R27 ;  /* 0x000000ffff067224 */ /* 0x010fe400078e001b */
[----:B------:R-:W-:-:S05]  /*bf1c0*/  IMAD.MOV.U32 R7, RZ, RZ, R26 ;  /* 0x000000ffff077224 */ /* 0x000fca00078e001a */
[----:B------:R0:W-:Y:S04]  /*bf1d0*/  STL.64 [R1+0x68d0], R6 ;  /* 0x0068d00601007387 */ /* 0x0001e80000100a00 */
[----:B0-----:R-:W3:Y:S04]  /*bf1e0*/  LDL.64 R6, [R1+0x158] ;  /* 0x0001580001067983 */ /* 0x001ee80000100a00 */
[----:B---3--:R2:W-:Y:S01]  /*bf1f0*/  STL.64 [R1+0x68e8], R6 ;  /* 0x0068e80601007387 */ /* 0x0085e20000100a00 */
[----:B------:R-:W-:Y:S02]  /*bf200*/  STL.64 [R1+0x6838], R18 ;  /* 0x0068381201007387 */ /* 0x000fe40000100a00 */
[----:B------:R0:W-:Y:S02]  /*bf210*/  STL.64 [R1+0x6898], R16 ;  /* 0x0068981001007387 */ /* 0x0001e40000100a00 */
[----:B--2---:R-:W-:-:S02]  /*bf220*/  IMAD.MOV.U32 R6, RZ, RZ, R25 ;  /* 0x000000ffff067224 */ /* 0x004fc400078e0019 */
[----:B------:R-:W-:Y:S01]  /*bf230*/  IMAD.MOV.U32 R7, RZ, RZ, R24 ;  /* 0x000000ffff077224 */ /* 0x000fe200078e0018 */
[----:B0-----:R-:W2:Y:S01]  /*bf240*/  LDL.LU R16, [R1+0x16d0] ;  /* 0x0016d00001107983 */ /* 0x001ea20000300800 */
[----:B------:R-:W2:Y:S02]  /*bf250*/  LDL.LU R17, [R1+0x16d4] ;  /* 0x0016d40001117983 */ /* 0x000ea40000300800 */
[----:B------:R-:W3:Y:S02]  /*bf260*/  LDL.LU R18, [R1+0x16d8] ;  /* 0x0016d80001127983 */ /* 0x000ee40000300800 */
[----:B------:R-:W3:Y:S01]  /*bf270*/  LDL.LU R19, [R1+0x16dc] ;  /* 0x0016dc0001137983 */ /* 0x000ee20000300800 */
[----:B------:R0:W-:Y:S02]  /*bf280*/  STL.64 [R1+0x6900], R6 ;  /* 0x0069000601007387 */ /* 0x0001e40000100a00 */
[----:B0-----:R-:W-:Y:S02]  /*bf290*/  IMAD.MOV.U32 R6, RZ, RZ, R21 ;  /* 0x000000ffff067224 */ /* 0x001fe400078e0015 */
[----:B------:R-:W-:-:S05]  /*bf2a0*/  IMAD.MOV.U32 R7, RZ, RZ, R20 ;  /* 0x000000ffff077224 */ /* 0x000fca00078e0014 */
[----:B------:R0:W-:Y:S01]  /*bf2b0*/  STL.64 [R1+0x6918], R6 ;  /* 0x0069180601007387 */ /* 0x0001e20000100a00 */
[----:B------:R-:W4:Y:S02]  /*bf2c0*/  LDL.LU R4, [R1+0x15f0] ;  /* 0x0015f00001047983 */ /* 0x000f240000300800 */
[----:B------:R-:W4:Y:S01]  /*bf2d0*/  LDL.LU R5, [R1+0x15f4] ;  /* 0x0015f40001057983 */ /* 0x000f220000300800 */
[----:B0-----:R-:W2:Y:S01]  /*bf2e0*/  LDL.LU R6, [R1+0x15f8] ;  /* 0x0015f80001067983 */ /* 0x001ea20000300800 */
[----:B------:R-:W2:Y:S03]  /*bf2f0*/  LDL.LU R7, [R1+0x15fc] ;  /* 0x0015fc0001077983 */ /* 0x000ea60000300800 */
[----:B--2---:R-:W-:Y:S01]  /*bf300*/  STL.64 [R1+0x6950], R6 ;  /* 0x0069500601007387 */ /* 0x004fe20000100a00 */
[----:B----4-:R0:W-:Y:S02]  /*bf310*/  STL.64 [R1+0x6948], R4 ;  /* 0x0069480401007387 */ /* 0x0101e40000100a00 */
[----:B------:R-:W2:Y:S02]  /*bf320*/  LDL.LU R24, [R1+0x15d0] ;  /* 0x0015d00001187983 */ /* 0x000ea40000300800 */
[----:B------:R-:W2:Y:S01]  /*bf330*/  LDL.LU R25, [R1+0x15d4] ;  /* 0x0015d40001197983 */ /* 0x000ea20000300800 */
[----:B------:R-:W4:Y:S01]  /*bf340*/  LDL.LU R26, [R1+0x15d8] ;  /* 0x0015d800011a7983 */ /* 0x000f220000300800 */
[----:B------:R-:W4:Y:S03]  /*bf350*/  LDL.LU R27, [R1+0x15dc] ;  /* 0x0015dc00011b7983 */ /* 0x000f260000300800 */
[----:B----4-:R1:W-:Y:S01]  /*bf360*/  STL.64 [R1+0x6960], R26 ;  /* 0x0069601a01007387 */ /* 0x0103e20000100a00 */
[----:B--2---:R-:W-:Y:S02]  /*bf370*/  STL.64 [R1+0x6958], R24 ;  /* 0x0069581801007387 */ /* 0x004fe40000100a00 */
[----:B0-----:R-:W2:Y:S02]  /*bf380*/  LDL.LU R4, [R1+0x15a0] ;  /* 0x0015a00001047983 */ /* 0x001ea40000300800 */
[----:B------:R-:W2:Y:S01]  /*bf390*/  LDL.LU R5, [R1+0x15a4] ;  /* 0x0015a40001057983 */ /* 0x000ea20000300800 */
[----:B------:R-:W2:Y:S01]  /*bf3a0*/  LDL.LU R6, [R1+0x15a8] ;  /* 0x0015a80001067983 */ /* 0x000ea20000300800 */
[----:B------:R-:W2:Y:S02]  /*bf3b0*/  LDL.LU R7, [R1+0x15ac] ;  /* 0x0015ac0001077983 */ /* 0x000ea40000300800 */
[----:B------:R-:W4:Y:S02]  /*bf3c0*/  LDL.LU R20, [R1+0x15b0] ;  /* 0x0015b00001147983 */ /* 0x000f240000300800 */
[----:B------:R-:W4:Y:S01]  /*bf3d0*/  LDL.LU R21, [R1+0x15b4] ;  /* 0x0015b40001157983 */ /* 0x000f220000300800 */
[----:B------:R-:W4:Y:S01]  /*bf3e0*/  LDL.LU R22, [R1+0x15b8] ;  /* 0x0015b80001167983 */ /* 0x000f220000300800 */
[----:B------:R-:W4:Y:S03]  /*bf3f0*/  LDL.LU R23, [R1+0x15bc] ;  /* 0x0015bc0001177983 */ /* 0x000f260000300800 */
[----:B-1----:R-:W4:Y:S01]  /*bf400*/  LDL.64 R26, [R1+0xb8] ;  /* 0x0000b800011a7983 */ /* 0x002f220000100a00 */
[----:B---3--:R-:W-:Y:S02]  /*bf410*/  STL.64 [R1+0x68b0], R18 ;  /* 0x0068b01201007387 */ /* 0x008fe40000100a00 */
[----:B------:R0:W-:Y:S02]  /*bf420*/  STL.64 [R1+0x68a8], R16 ;  /* 0x0068a81001007387 */ /* 0x0001e40000100a00 */
        /* <DEDUP_REMOVED lines=32> */
[----:B------:R0:W-:Y:S01]  /*bf630*/  STL.64 [R1+0xf70], R20 ;  /* 0x000f701401007387 */ /* 0x0001e20000100a00 */
[----:B------:R1:W-:Y:S02]  /*bf640*/  STL.64 [R1+0xf78], R22 ;  /* 0x000f781601007387 */ /* 0x0003e40000100a00 */
[----:B0-----:R-:W-:Y:S01]  /*bf650*/  IMAD.MOV.U32 R21, RZ, RZ, R26 ;  /* 0x000000ffff157224 */ /* 0x001fe200078e001a */
[----:B-1----:R-:W3:Y:S01]  /*bf660*/  LDL.LU.64 R22, [R1+0x6968] ;  /* 0x0069680001167983 */ /* 0x002ee20000300a00 */
[----:B------:R-:W-:-:S02]  /*bf670*/  IMAD.MOV.U32 R20, RZ, RZ, R27 ;  /* 0x000000ffff147224 */ /* 0x000fc400078e001b */
[----:B------:R-:W4:Y:S02]  /*bf680*/  LDL.LU.64 R26, [R1+0x6960] ;  /* 0x00696000011a7983 */ /* 0x000f240000300a00 */
[----:B------:R-:W4:Y:S01]  /*bf690*/  LDL.LU.64 R24, [R1+0x6958] ;  /* 0x0069580001187983 */ /* 0x000f220000300a00 */
[----:B------:R-:W2:Y:S01]  /*bf6a0*/  LDL.LU.64 R6, [R1+0x6950] ;  /* 0x0069500001067983 */ /* 0x000ea20000300a00 */
[----:B------:R-:W2:Y:S02]  /*bf6b0*/  LDL.LU.64 R4, [R1+0x6948] ;  /* 0x0069480001047983 */ /* 0x000ea40000300a00 */
[----:B------:R-:W4:Y:S02]  /*bf6c0*/  LDL.LU.64 R10, [R1+0x6940] ;  /* 0x00694000010a7983 */ /* 0x000f240000300a00 */
[----:B------:R-:W2:Y:S01]  /*bf6d0*/  LDL.LU R9, [R1+0x6938] ;  /* 0x0069380001097983 */ /* 0x000ea20000300800 */
        /* <DEDUP_REMOVED lines=45> */
[----:B------:R-:W-:Y:S01]  /*bf9b0*/  STL [R1+0x67e8], R8 ;  /* 0x0067e80801007387 */ /* 0x000fe20000100800 */
        /* <DEDUP_REMOVED lines=29> */
[----:B0-----:R-:W2:Y:S01]  /*bfb90*/  LDL.64 R22, [R1+0x148] ;  /* 0x0001480001167983 */ /* 0x001ea20000100a00 */
[----:B------:R-:W-:-:S02]  /*bfba0*/  IMAD.MOV.U32 R10, RZ, RZ, R28 ;  /* 0x000000ffff0a7224 */ /* 0x000fc400078e001c */
[----:B------:R-:W-:-:S07]  /*bfbb0*/  IMAD.MOV.U32 R11, RZ, RZ, R9 ;  /* 0x000000ffff0b7224 */ /* 0x000fce00078e0009 */
[C---:B---3--:R-:W-:Y:S01]  /*bfbc0*/  HMMA.16816.F32.BF16 R8, R12.reuse, R10, R4 ;  /* 0x0000000a0c08723c */ /* 0x048fe20000041804 */
[----:B--2---:R-:W-:Y:S01]  /*bfbd0*/  STL.64 [R1+0x67b0], R22 ;  /* 0x0067b01601007387 */ /* 0x004fe20000100a00 */
[----:B------:R-:W4:Y:S02]  /*bfbe0*/  LDL.LU.64 R6, [R1+0x6870] ;  /* 0x0068700001067983 */ /* 0x000f240000300a00 */
[----:B------:R-:W2:Y:S11]  /*bfbf0*/  LDL.LU.64 R4, [R1+0x6868] ;  /* 0x0068680001047983 */ /* 0x000eb60000300a00 */
[----:B------:R-:W-:Y:S08]  /*bfc00*/  @!UPT UIADD3 URZ, URZ, URZ, URZ ;  /* 0x0000003f3f3ff290 */ /* 0x000ff0000fffe03f */
[----:B------:R-:W-:Y:S01]  /*bfc10*/  STL.64 [R1+0x1110], R8 ;  /* 0x0011100801007387 */ /* 0x000fe20000100a00 */
[----:B------:R4:W-:Y:S02]  /*bfc20*/  STL.64 [R1+0x1118], R10 ;  /* 0x0011180a01007387 */ /* 0x0009e40000100a00 */
[----:B----4-:R-:W-:Y:S11]  /*bfc30*/  HMMA.16816.F32.BF16 R8, R12, R6, R24 ;  /* 0x000000060c08723c */ /* 0x010ff60000041818 */
[----:B------:R-:W-:Y:S11]  /*bfc40*/  @!UPT UIADD3 URZ, URZ, URZ, URZ ;  /* 0x0000003f3f3ff290 */ /* 0x000ff6000fffe03f */
[----:B------:R-:W-:Y:S01]  /*bfc50*/  @!UPT UIADD3 URZ, URZ, URZ, URZ ;  /* 0x0000003f3f3ff290 */ /* 0x000fe2000fffe03f */
[----:B------:R-:W-:Y:S01]  /*bfc60*/  STL.64 [R1+0x1130], R8 ;  /* 0x0011300801007387 */ /* 0x000fe20000100a00 */
[----:B------:R0:W-:Y:S03]  /*bfc70*/  STL.64 [R1+0x1138], R10 ;  /* 0x0011380a01007387 */ /* 0x0001e60000100a00 */
[----:B0-----:R-:W3:Y:S01]  /*bfc80*/  LDL.64 R10, [R1+0xa8] ;  /* 0x0000a800010a7983 */ /* 0x001ee20000100a00 */
[----:B------:R-:W-:Y:S02]  /*bfc90*/  IMAD.MOV.U32 R19, RZ, RZ, R12 ;  /* 0x000000ffff137224 */ /* 0x000fe400078e000c */
[----:B------:R-:W-:Y:S02]  /*bfca0*/  IMAD.MOV.U32 R18, RZ, RZ, R13 ;  /* 0x000000ffff127224 */ /* 0x000fe400078e000d */
[----:B------:R-:W-:Y:S02]  /*bfcb0*/  IMAD.MOV.U32 R9, RZ, RZ, R14 ;  /* 0x000000ffff097224 */ /* 0x000fe400078e000e */
[----:B------:R-:W-:Y:S01]  /*bfcc0*/  IMAD.MOV.U32 R8, RZ, RZ, R15 ;  /* 0x000000ffff087224 */ /* 0x000fe200078e000f */
[----:B---3--:R0:W-:Y:S01]  /*bfcd0*/  STL.64 [R1+0x6818], R10 ;  /* 0x0068180a01007387 */ /* 0x0081e20000100a00 */
[----:B------:R-:W3:Y:S02]  /*bfce0*/  LDL.LU R12, [R1+0x18e0] ;  /* 0x0018e000010c7983 */ /* 0x000ee40000300800 */
[----:B------:R-:W3:Y:S02]  /*bfcf0*/  LDL.LU R13, [R1+0x18e4] ;  /* 0x0018e400010d7983 */ /* 0x000ee40000300800 */
[----:B------:R-:W4:Y:S01]  /*bfd00*/  LDL.LU R14, [R1+0x18e8] ;  /* 0x0018e800010e7983 */ /* 0x000f220000300800 */
[----:B------:R-:W4:Y:S01]  /*bfd10*/  LDL.LU R15, [R1+0x18ec] ;  /* 0x0018ec00010f7983 */ /* 0x000f220000300800 */
[----:B------:R-:W2:Y:S02]  /*bfd20*/  LDL.LU R24, [R1+0x1930] ;  /* 0x0019300001187983 */ /* 0x000ea40000300800 */
[----:B------:R-:W2:Y:S02]  /*bfd30*/  LDL.LU R25, [R1+0x1934] ;  /* 0x0019340001197983 */ /* 0x000ea40000300800 */
[----:B------:R-:W2:Y:S01]  /*bfd40*/  LDL.LU R26, [R1+0x1938] ;  /* 0x00193800011a7983 */ /* 0x000ea20000300800 */
[----:B------:R-:W2:Y:S01]  /*bfd50*/  LDL.LU R27, [R1+0x193c] ;  /* 0x00193c00011b7983 */ /* 0x000ea20000300800 */
[----:B0-----:R-:W-:-:S02]  /*bfd60*/  IMAD.MOV.U32 R10, RZ, RZ, R21 ;  /* 0x000000ffff0a7224 */ /* 0x001fc400078e0015 */
[----:B------:R-:W-:-:S05]  /*bfd70*/  IMAD.MOV.U32 R11, RZ, RZ, R20 ;  /* 0x000000ffff0b7224 */ /* 0x000fca00078e0014 */
[----:B------:R-:W-:Y:S04]  /*bfd80*/  STL.64 [R1+0x6830], R10 ;  /* 0x0068300a01007387 */ /* 0x000fe80000100a00 */
[----:B--2---:R0:W-:Y:S01]  /*bfd90*/  STL.64 [R1+0x6800], R26 ;  /* 0x0068001a01007387 */ /* 0x0041e20000100a00 */
[----:B------:R1:W-:Y:S02]  /*bfda0*/  STL.64 [R1+0x67f8], R24 ;  /* 0x0067f81801007387 */ /* 0x0003e40000100a00 */
[----:B0-----:R-:W-:Y:S02]  /*bfdb0*/  IMAD.MOV.U32 R27, RZ, RZ, R8 ;  /* 0x000000ffff1b7224 */ /* 0x001fe400078e0008 */
[----:B------:R-:W-:Y:S01]  /*bfdc0*/  IMAD.MOV.U32 R26, RZ, RZ, R9 ;  /* 0x000000ffff1a7224 */ /* 0x000fe200078e0009 */
[----:B------:R-:W2:Y:S01]  /*bfdd0*/  LDL.LU R8, [R1+0x1980] ;  /* 0x0019800001087983 */ /* 0x000ea20000300800 */
[----:B------:R-:W2:Y:S02]  /*bfde0*/  LDL.LU R9, [R1+0x1984] ;  /* 0x0019840001097983 */ /* 0x000ea40000300800 */
[----:B------:R-:W2:Y:S02]  /*bfdf0*/  LDL.LU R10, [R1+0x1988] ;  /* 0x00198800010a7983 */ /* 0x000ea40000300800 */
[----:B------:R-:W2:Y:S02]  /*bfe00*/  LDL.LU R11, [R1+0x198c] ;  /* 0x00198c00010b7983 */ /* 0x000ea40000300800 */
[----:B-1----:R-:W-:-:S02]  /*bfe10*/  IMAD.MOV.U32 R24, RZ, RZ, R19 ;  /* 0x000000ffff187224 */ /* 0x002fc400078e0013 */
[----:B------:R-:W-:Y:S02]  /*bfe20*/  IMAD.MOV.U32 R25, RZ, RZ, R18 ;  /* 0x000000ffff197224 */ /* 0x000fe400078e0012 */
[----:B------:R-:W-:Y:S02]  /*bfe30*/  IMAD.MOV.U32 R18, RZ, RZ, R17 ;  /* 0x000000ffff127224 */ /* 0x000fe400078e0011 */
[----:B------:R-:W-:Y:S01]  /*bfe40*/  IMAD.MOV.U32 R19, RZ, RZ, R16 ;  /* 0x000000ffff137224 */ /* 0x000fe200078e0010 */
[----:B--2---:R-:W-:Y:S01]  /*bfe50*/  STL.64 [R1+0x6848], R10 ;  /* 0x0068480a01007387 */ /* 0x004fe20000100a00 */
[----:B------:R0:W-:Y:S03]  /*bfe60*/  STL.64 [R1+0x6840], R8 ;  /* 0x0068400801007387 */ /* 0x0001e60000100a00 */
[----:B------:R-:W-:Y:S01]  /*bfe70*/  STL.64 [R1+0x6850], R18 ;  /* 0x0068501201007387 */ /* 0x000fe20000100a00 */
        /* <DEDUP_REMOVED lines=32> */
[----:B------:R-:W4:Y:S01]  /*c0080*/  LDL.64 R22, [R1+0x168] ;  /* 0x0001680001167983 */ /* 0x000f220000100a00 */
[C---:B--2---:R-:W-:Y:S03]  /*c0090*/  HMMA.16816.F32.BF16 R16, R24.reuse, R18, R8 ;  /* 0x000000121810723c */ /* 0x044fe60000041808 */
[----:B----4-:R0:W-:Y:S01]  /*c00a0*/  STL.64 [R1+0x67d0], R22 ;  /* 0x0067d01601007387 */ /* 0x0101e20000100a00 */
[----:B------:R-:W2:Y:S02]  /*c00b0*/  LDL.LU R20, [R1+0x18f0] ;  /* 0x0018f00001147983 */ /* 0x000ea40000300800 */
[----:B------:R-:W2:Y:S01]  /*c00c0*/  LDL.LU R21, [R1+0x18f4] ;  /* 0x0018f40001157983 */ /* 0x000ea20000300800 */
[----:B0-----:R-:W2:Y:S01]  /*c00d0*/  LDL.LU R22, [R1+0x18f8] ;  /* 0x0018f80001167983 */ /* 0x001ea20000300800 */
[----:B------:R-:W2:Y:S02]  /*c00e0*/  LDL.LU R23, [R1+0x18fc] ;  /* 0x0018fc0001177983 */ /* 0x000ea40000300800 */
[----:B------:R0:W-:Y:S02]  /*c00f0*/  STL.64 [R1+0x6788], R6 ;  /* 0x0067880601007387 */ /* 0x0001e40000100a00 */
[----:B------:R-:W4:Y:S01]  /*c0100*/  LDL R4, [R1+0x5c0] ;  /* 0x0005c00001047983 */ /* 0x000f220000100800 */
[----:B------:R-:W4:Y:S04]  /*c0110*/  LDL R5, [R1+0x5c4] ;  /* 0x0005c40001057983 */ /* 0x000f280000100800 */
[----:B0-----:R-:W4:Y:S04]  /*c0120*/  LDL R6, [R1+0x5c8] ;  /* 0x0005c80001067983 */ /* 0x001f280000100800 */
[----:B------:R-:W4:Y:S01]  /*c0130*/  LDL R7, [R1+0x5cc] ;  /* 0x0005cc0001077983 */ /* 0x000f220000100800 */
        /* <DEDUP_REMOVED lines=17> */
[----:B0-----:R-:W3:Y:S02]  /*c0250*/  LDL.LU.64 R10, [R1+0x6830] ;  /* 0x00683000010a7983 */ /* 0x001ee40000300a00 */
[C---:B---3--:R-:W-:Y:S02]  /*c0260*/  HMMA.16816.F32.BF16 R8, R24.reuse, R10, R12 ;  /* 0x0000000a1808723c */ /* 0x048fe4000004180c */
        /* <DEDUP_REMOVED lines=10> */
[----:B------:R-:W-:Y:S11]  /*c0310*/  IMAD.MOV.U32 R16, RZ, RZ, R11 ;  /* 0x000000ffff107224 */ /* 0x000ff600078e000b */
[----:B------:R-:W-:Y:S05]  /*c0320*/  @!UPT UIADD3 URZ, URZ, URZ, URZ ;  /* 0x0000003f3f3ff290 */ /* 0x000fea000fffe03f */
[----:B------:R-:W-:Y:S01]  /*c0330*/  STL.64 [R1+0x220], R24 ;  /* 0x0002201801007387 */ /* 0x000fe20000100a00 */
[----:B------:R0:W-:Y:S03]  /*c0340*/  STL.64 [R1+0x228], R26 ;  /* 0x0002281a01007387 */ /* 0x0001e60000100a00 */
[----:B0-----:R-:W4:Y:S01]  /*c0350*/  LDL.LU.64 R26, [R1+0x6800] ;  /* 0x00680000011a7983 */ /* 0x001f220000300a00 */
[----:B------:R-:W4:Y:S02]  /*c0360*/  LDL.LU.64 R24, [R1+0x67f8] ;  /* 0x0067f80001187983 */ /* 0x000f240000300a00 */
[----:B------:R-:W4:Y:S02]  /*c0370*/  LDL.LU.64 R10, [R1+0x67f0] ;  /* 0x0067f000010a7983 */ /* 0x000f240000300a00 */
[----:B------:R-:W3:Y:S01]  /*c0380*/  LDL.LU R8, [R1+0x67e8] ;  /* 0x0067e80001087983 */ /* 0x000ee20000300800 */
[----:B------:R-:W-:Y:S01]  /*c0390*/  STL.64 [R1+0x6730], R18 ;  /* 0x0067301201007387 */ /* 0x000fe20000100a00 */
[----:B------:R-:W-:Y:S01]  /*c03a0*/  STL.64 [R1+0x6728], R16 ;  /* 0x0067281001007387 */ /* 0x000fe20000100a00 */
[C---:B----4-:R-:W-:Y:S11]  /*c03b0*/  HMMA.16816.F32.BF16 R24, R4.reuse, R10, R24 ;  /* 0x0000000a0418723c */ /* 0x050ff60000041818 */
[----:B------:R-:W-:Y:S11]  /*c03c0*/  @!UPT UIADD3 URZ, URZ, URZ, URZ ;  /* 0x0000003f3f3ff290 */ /* 0x000ff6000fffe03f */
[----:B------:R-:W-:Y:S01]  /*c03d0*/  @!UPT UIADD3 URZ, URZ, URZ, URZ ;  /* 0x0000003f3f3ff290 */ /* 0x000fe2000fffe03f */
[----:B------:R-:W-:Y:S01]  /*c03e0*/  STL.64 [R1+0x1200], R24 ;  /* 0x0012001801007387 */ /* 0x000fe20000100a00 */
[----:B------:R0:W-:Y:S03]  /*c03f0*/  STL.64 [R1+0x1208], R26 ;  /* 0x0012081a01007387 */ /* 0x0001e60000100a00 */
[----:B0-----:R-:W2:Y:S01]  /*c0400*/  LDL.LU.64 R26, [R1+0x67e0] ;  /* 0x0067e000011a7983 */ /* 0x001ea20000300a00 */
[----:B---3--:R-:W-:Y:S02]  /*c0410*/  IMAD.MOV.U32 R18, RZ, RZ, R8 ;  /* 0x000000ffff127224 */ /* 0x008fe400078e0008 */
[----:B------:R0:W-:Y:S02]  /*c0420*/  STL.64 [R1+0x6760], R10 ;  /* 0x0067600a01007387 */ /* 0x0001e40000100a00 */
[----:B------:R-:W3:Y:S01]  /*c0430*/  LDL.LU R8, [R1+0x18c0] ;  /* 0x0018c00001087983 */ /* 0x000ee20000300800 */
[----:B------:R-:W3:Y:S04]  /*c0440*/  LDL.LU R9, [R1+0x18c4] ;  /* 0x0018c40001097983 */ /* 0x000ee80000300800 */
[----:B0-----:R-:W3:Y:S01]  /*c0450*/  LDL.LU R10, [R1+0x18c8] ;  /* 0x0018c800010a7983 */ /* 0x001ee20000300800 */
[----:B------:R-:W3:Y:S01]  /*c0460*/  LDL.LU R11, [R1+0x18cc] ;  /* 0x0018cc00010b7983 */ /* 0x000ee20000300800 */
[C---:B--2---:R-:W-:Y:S11]  /*c0470*/  HMMA.16816.F32.BF16 R12, R4.reuse, R26, R12 ;  /* 0x0000001a040c723c */ /* 0x044ff6000004180c */
[----:B------:R-:W-:Y:S11]  /*c0480*/  @!UPT UIADD3 URZ, URZ, URZ, URZ ;  /* 0x0000003f3f3ff290 */ /* 0x000ff6000fffe03f */
[----:B------:R-:W-:Y:S01]  /*c0490*/  @!UPT UIADD3 URZ, URZ, URZ, URZ ;  /* 0x0000003f3f3ff290 */ /* 0x000fe2000fffe03f */
        /* <DEDUP_REMOVED lines=13> */
[----:B------:R0:W-:Y:S01]  /*c0570*/  STL [R1+0x67a0], R25 ;  /* 0x0067a01901007387 */ /* 0x0001e20000100800 */
[----:B------:R-:W4:Y:S03]  /*c0580*/  LDL.LU R24, [R1+0x18d0] ;  /* 0x0018d00001187983 */ /* 0x000f260000300800 */
[----:B0-----:R-:W4:Y:S01]  /*c0590*/  LDL.LU R25, [R1+0x18d4] ;  /* 0x0018d40001197983 */ /* 0x001f220000300800 */
[----:B------:R-:W4:Y:S02]  /*c05a0*/  LDL.LU R26, [R1+0x18d8] ;  /* 0x0018d800011a7983 */ /* 0x000f240000300800 */
[----:B------:R-:W4:Y:S02]  /*c05b0*/  LDL.LU R27, [R1+0x18dc] ;  /* 0x0018dc00011b7983 */ /* 0x000f240000300800 */
[----:B------:R-:W-:Y:S01]  /*c05c0*/  IMAD.MOV.U32 R19, RZ, RZ, R3 ;  /* 0x000000ffff137224 */ /* 0x000fe200078e0003 */
[C---:B--2---:R-:W-:Y:S11]  /*c05d0*/  HMMA.16816.F32.BF16 R12, R4.reuse, R22, R12 ;  /* 0x00000016040c723c */ /* 0x044ff6000004180c */
[----:B------:R-:W-:Y:S11]  /*c05e0*/  @!UPT UIADD3 URZ, URZ, URZ, URZ ;  /* 0x0000003f3f3ff290 */ /* 0x000ff6000fffe03f */
[----:B------:R-:W-:Y:S01]  /*c05f0*/  @!UPT UIADD3 URZ, URZ, URZ, URZ ;  /* 0x0000003f3f3ff290 */ /* 0x000fe2000fffe03f */
[----:B------:R0:W-:Y:S01]  /*c0600*/  STL.64 [R1+0x1270], R12 ;  /* 0x0012700c01007387 */ /* 0x0001e20000100a00 */
[----:B------:R1:W-:Y:S02]  /*c0610*/  STL.64 [R1+0x1278], R14 ;  /* 0x0012780e01007387 */ /* 0x0003e40000100a00 */
[----:B0-----:R-:W-:Y:S01]  /*c0620*/  IMAD.MOV.U32 R13, RZ, RZ, R22 ;  /* 0x000000ffff0d7224 */ /* 0x001fe200078e0016 */
[----:B-1----:R-:W2:Y:S01]  /*c0630*/  LDL.LU R14, [R1+0x67b8] ;  /* 0x0067b800010e7983 */ /* 0x002ea20000300800 */
[----:B------:R-:W-:Y:S02]  /*c0640*/  IMAD.MOV.U32 R12, RZ, RZ, R23 ;  /* 0x000000ffff0c7224 */ /* 0x000fe400078e0017 */
[----:B------:R-:W3:Y:S01]  /*c0650*/  LDL.LU.64 R22, [R1+0x67b0] ;  /* 0x0067b00001167983 */ /* 0x000ee20000300a00 */
[C---:B----4-:R-:W-:Y:S01]  /*c0660*/  HMMA.16816.F32.BF16 R24, R4.reuse, R18, R24 ;  /* 0x000000120418723c */ /* 0x050fe20000041818 */
[----:B------:R-:W4:Y:S07]  /*c0670*/  LDL.64 R18, [R1+0xe8] ;  /* 0x0000e80001127983 */ /* 0x000f2e0000100a00 */
[----:B---3--:R-:W-:Y:S01]  /*c0680*/  HMMA.16816.F32.BF16 R4, R4, R22, R8 ;  /* 0x000000160404723c */ /* 0x008fe20000041808 */
[----:B----4-:R-:W-:Y:S11]  /*c0690*/  STL.64 [R1+0x6748], R18 ;  /* 0x0067481201007387 */ /* 0x010ff60000100a00 */
[----:B------:R-:W-:Y:S03]  /*c06a0*/  @!UPT UIADD3 URZ, URZ, URZ, URZ ;  /* 0x0000003f3f3ff290 */ /* 0x000fe6000fffe03f */
[----:B------:R-:W-:Y:S02]  /*c06b0*/  STL.64 [R1+0x12b0], R24 ;  /* 0x0012b01801007387 */ /* 0x000fe40000100a00 */
[----:B------:R-:W-:Y:S06]  /*c06c0*/  STL.64 [R1+0x12b8], R26 ;  /* 0x0012b81a01007387 */ /* 0x000fec0000100a00 */
[----:B------:R0:W-:Y:S01]  /*c06d0*/  STL.64 [R1+0x12c0], R4 ;  /* 0x0012c00401007387 */ /* 0x0001e20000100a00 */
[----:B------:R1:W-:Y:S03]  /*c06e0*/  STL.64 [R1+0x12c8], R6 ;  /* 0x0012c80601007387 */ /* 0x0003e60000100a00 */
[----:B0-----:R-:W3:Y:S01]  /*c06f0*/  LDL.LU R4, [R1+0x18a0] ;  /* 0x0018a00001047983 */ /* 0x001ee20000300800 */
[----:B------:R-:W3:Y:S02]  /*c0700*/  LDL.LU R5, [R1+0x18a4] ;  /* 0x0018a40001057983 */ /* 0x000ee40000300800 */
[----:B-1----:R-:W4:Y:S02]  /*c0710*/  LDL.LU R6, [R1+0x18a8] ;  /* 0x0018a80001067983 */ /* 0x002f240000300800 */
[----:B------:R-:W4:Y:S01]  /*c0720*/  LDL.LU R7, [R1+0x18ac] ;  /* 0x0018ac0001077983 */ /* 0x000f220000300800 */
[----:B------:R-:W2:Y:S01]  /*c0730*/  LDL.LU R24, [R1+0x18b0] ;  /* 0x0018b00001187983 */ /* 0x000ea20000300800 */
[----:B------:R-:W2:Y:S02]  /*c0740*/  LDL.LU R25, [R1+0x18b4] ;  /* 0x0018b40001197983 */ /* 0x000ea40000300800 */
[----:B------:R-:W2:Y:S02]  /*c0750*/  LDL.LU R26, [R1+0x18b8] ;  /* 0x0018b800011a7983 */ /* 0x000ea40000300800 */
[----:B------:R-:W2:Y:S02]  /*c0760*/  LDL.LU R27, [R1+0x18bc] ;  /* 0x0018bc00011b7983 */ /* 0x000ea40000300800 */
[----:B------:R-:W-:-:S02]  /*c0770*/  IMAD.MOV.U32 R15, RZ, RZ, R22 ;  /* 0x000000ffff0f7224 */ /* 0x000fc400078e0016 */
[----:B------:R-:W-:Y:S01]  /*c0780*/  IMAD.MOV.U32 R29, RZ, RZ, R23 ;  /* 0x000000ffff1d7224 */ /* 0x000fe200078e0017 */
[----:B----4-:R0:W-:Y:S01]  /*c0790*/  STL.64 [R1+0x6798], R6 ;  /* 0x0067980601007387 */ /* 0x0101e20000100a00 */
[----:B---3--:R-:W-:Y:S02]  /*c07a0*/  STL.64 [R1+0x6790], R4 ;  /* 0x0067900401007387 */ /* 0x008fe40000100a00 */
[----:B------:R-:W3:Y:S01]  /*c07b0*/  LDL.64 R22, [R1+0x128] ;  /* 0x0001280001167983 */ /* 0x000ee20000100a00 */
[----:B0-----:R-:W2:Y:S01]  /*c07c0*/  LDL.64 R6, [R1+0x138] ;  /* 0x0001380001067983 */ /* 0x001ea20000100a00 */
[----:B------:R-:W4:Y:S02]  /*c07d0*/  LDL.LU R8, [R1+0x1880] ;  /* 0x0018800001087983 */ /* 0x000f240000300800 */
[----:B------:R-:W4:Y:S02]  /*c07e0*/  LDL.LU R9, [R1+0x1884] ;  /* 0x0018840001097983 */ /* 0x000f240000300800 */
[----:B------:R-:W2:Y:S01]  /*c07f0*/  LDL.LU R10, [R1+0x1888] ;  /* 0x00188800010a7983 */ /* 0x000ea20000300800 */
[----:B------:R-:W2:Y:S04]  /*c0800*/  LDL.LU R11, [R1+0x188c] ;  /* 0x00188c00010b7983 */ /* 0x000ea80000300800 */
[----:B--2---:R-:W-:Y:S01]  /*c0810*/  STL.64 [R1+0x6770], R10 ;  /* 0x0067700a01007387 */ /* 0x004fe20000100a00 */
[----:B----4-:R0:W-:Y:S03]  /*c0820*/  STL.64 [R1+0x6768], R8 ;  /* 0x0067680801007387 */ /* 0x0101e60000100a00 */
[----:B0-----:R-:W2:Y:S01]  /*c0830*/  LDL.LU.64 R8, [R1+0x5c0] ;  /* 0x0005c00001087983 */ /* 0x001ea20000300a00 */
[----:B------:R-:W2:Y:S02]  /*c0840*/  LDL.LU.64 R10, [R1+0x5c8] ;  /* 0x0005c800010a7983 */ /* 0x000ea40000300a00 */
[----:B------:R-:W4:Y:S02]  /*c0850*/  LDL.LU R16, [R1+0x1870] ;  /* 0x0018700001107983 */ /* 0x000f240000300800 */
[----:B------:R-:W4:Y:S01]  /*c0860*/  LDL.LU R17, [R1+0x1874] ;  /* 0x0018740001117983 */ /* 0x000f220000300800 */
[----:B------:R-:W2:Y:S01]  /*c0870*/  LDL.LU R18, [R1+0x1878] ;  /* 0x0018780001127983 */ /* 0x000ea20000300800 */
[----:B------:R-:W2:Y:S03]  /*c0880*/  LDL.LU R19, [R1+0x187c] ;  /* 0x00187c0001137983 */ /* 0x000ea60000300800 */
[----:B--2---:R0:W-:Y:S01]  /*c0890*/  STL.64 [R1+0x6758], R18 ;  /* 0x0067581201007387 */ /* 0x0041e20000100a00 */
[----:B----4-:R1:W-:Y:S03]  /*c08a0*/  STL.64 [R1+0x6750], R16 ;  /* 0x0067501001007387 */ /* 0x0103e60000100a00 */
[----:B0-----:R-:W2:Y:S01]  /*c08b0*/  LDL.64 R18, [R1+0x108] ;  /* 0x0001080001127983 */ /* 0x001ea20000100a00 */
[----:B------:R-:W-:Y:S01]  /*c08c0*/  HMMA.16816.F32.BF16 R24, R8, R6, R24 ;  /* 0x000000060818723c */ /* 0x000fe20000041818 */
[----:B------:R-:W-:-:S02]  /*c08d0*/  IMAD.MOV.U32 R3, RZ, RZ, R7 ;  /* 0x000000ffff037224 */ /* 0x000fc400078e0007 */
[----:B--2---:R0:W-:Y:S01]  /*c08e0*/  STL.64 [R1+0x6778], R18 ;  /* 0x0067781201007387 */ /* 0x0041e20000100a00 */
[----:B-1----:R-:W2:Y:S02]  /*c08f0*/  LDL.LU R16, [R1+0x1890] ;  /* 0x0018900001107983 */ /* 0x002ea40000300800 */
[----:B------:R-:W2:Y:S01]  /*c0900*/  LDL.LU R17, [R1+0x1894] ;  /* 0x0018940001117983 */ /* 0x000ea20000300800 */
[----:B0-----:R-:W2:Y:S01]  /*c0910*/  LDL.LU R18, [R1+0x1898] ;  /* 0x0018980001127983 */ /* 0x001ea20000300800 */
[----:B------:R-:W2:Y:S02]  /*c0920*/  LDL.LU R19, [R1+0x189c] ;  /* 0x00189c0001137983 */ /* 0x000ea40000300800 */
[----:B------:R-:W-:Y:S02]  /*c0930*/  STL.64 [R1+0x6740], R14 ;  /* 0x0067400e01007387 */ /* 0x000fe40000100a00 */
[----:B------:R0:W-:Y:S02]  /*c0940*/  STL.64 [R1+0x6738], R12 ;  /* 0x0067380c01007387 */ /* 0x0001e40000100a00 */
[----:B0-----:R-:W4:Y:S01]  /*c0950*/  LDL.LU R12, [R1+0x1860] ;  /* 0x00186000010c7983 */ /* 0x001f220000300800 */
[----:B------:R-:W4:Y:S02]  /*c0960*/  LDL.LU R13, [R1+0x1864] ;  /* 0x00186400010d7983 */ /* 0x000f240000300800 */
[----:B------:R-:W4:Y:S02]  /*c0970*/  LDL.LU R14, [R1+0x1868] ;  /* 0x00186800010e7983 */ /* 0x000f240000300800 */
[----:B------:R-:W4:Y:S04]  /*c0980*/  LDL.LU R15, [R1+0x186c] ;  /* 0x00186c00010f7983 */ /* 0x000f280000300800 */
[----:B------:R0:W-:Y:S01]  /*c0990*/  STL.64 [R1+0x12f0], R24 ;  /* 0x0012f01801007387 */ /* 0x0001e20000100a00 */
[----:B------:R1:W-:Y:S02]  /*c09a0*/  STL.64 [R1+0x12f8], R26 ;  /* 0x0012f81a01007387 */ /* 0x0003e40000100a00 */
[----:B0-----:R-:W-:Y:S01]  /*c09b0*/  IMAD.MOV.U32 R24, RZ, RZ, R6 ;  /* 0x000000ffff187224 */ /* 0x001fe200078e0006 */
[----:B-1----:R-:W2:Y:S01]  /*c09c0*/  LDL.LU.64 R26, [R1+0x67a8] ;  /* 0x0067a800011a7983 */ /* 0x002ea20000300a00 */
[----:B------:R-:W2:Y:S02]  /*c09d0*/  LDL.LU R25, [R1+0x67a0] ;  /* 0x0067a00001197983 */ /* 0x000ea40000300800 */
[----:B------:R-:W3:Y:S02]  /*c09e0*/  LDL.LU.64 R6, [R1+0x6798] ;  /* 0x0067980001067983 */ /* 0x000ee40000300a00 */
[----:B------:R-:W3:Y:S02]  /*c09f0*/  LDL.LU.64 R4, [R1+0x6790] ;  /* 0x0067900001047983 */ /* 0x000ee40000300a00 */
[C---:B---3--:R-:W-:Y:S01]  /*c0a00*/  HMMA.16816.F32.BF16 R4, R8.reuse, R22, R4 ;  /* 0x000000160804723c */ /* 0x048fe20000041804 */
[----:B--2---:R-:W-:Y:S01]  /*c0a10*/  STL.64 [R1+0x66d0], R26 ;  /* 0x0066d01a01007387 */ /* 0x004fe20000100a00 */
[----:B------:R-:W-:Y:S11]  /*c0a20*/  STL [R1+0x66c8], R24 ;  /* 0x0066c81801007387 */ /* 0x000ff60000100800 */
[----:B------:R-:W-:Y:S10]  /*c0a30*/  @!UPT UIADD3 URZ, URZ, URZ, URZ ;  /* 0x0000003f3f3ff290 */ /* 0x000ff4000fffe03f */
[----:B------:R0:W-:Y:S01]  /*c0a40*/  STL.64 [R1+0x1320], R4 ;  /* 0x0013200401007387 */ /* 0x0001e20000100a00 */
[----:B------:R1:W-:Y:S02]  /*c0a50*/  STL.64 [R1+0x1328], R6 ;  /* 0x0013280601007387 */ /* 0x0003e40000100a00 */
[----:B0-----:R-:W-:Y:S01]  /*c0a60*/  IMAD.MOV.U32 R5, RZ, RZ, R22 ;  /* 0x000000ffff057224 */ /* 0x001fe200078e0016 */
[----:B-1----:R-:W2:Y:S01]  /*c0a70*/  LDL.LU.64 R6, [R1+0x6788] ;  /* 0x0067880001067983 */ /* 0x002ea20000300a00 */
[----:B------:R-:W-:Y:S02]  /*c0a80*/  IMAD.MOV.U32 R4, RZ, RZ, R23 ;  /* 0x000000ffff047224 */ /* 0x000fe400078e0017 */
        /* <DEDUP_REMOVED lines=13> */
[----:B------:R0:W-:Y:S01]  /*c0b60*/  STL.64 [R1+0x6630], R22 ;  /* 0x0066301601007387 */ /* 0x0001e20000100a00 */
[----:B------:R-:W2:Y:S02]  /*c0b70*/  LDL R20, [R1+0x470] ;  /* 0x0004700001147983 */ /* 0x000ea40000100800 */
[----:B------:R-:W2:Y:S01]  /*c0b80*/  LDL R21, [R1+0x474] ;  /* 0x0004740001157983 */ /* 0x000ea20000100800 */
[----:B0-----:R-:W2:Y:S04]  /*c0b90*/  LDL R22, [R1+0x478] ;  /* 0x0004780001167983 */ /* 0x001ea80000100800 */
[----:B------:R-:W2:Y:S04]  /*c0ba0*/  LDL R23, [R1+0x47c] ;  /* 0x00047c0001177983 */ /* 0x000ea80000100800 */
[----:B--2---:R0:W-:Y:S01]  /*c0bb0*/  STL.64 [R1+0x66e0], R22 ;  /* 0x0066e01601007387 */ /* 0x0041e20000100a00 */
[----:B------:R1:W-:Y:S02]  /*c0bc0*/  STL.64 [R1+0x66d8], R20 ;  /* 0x0066d81401007387 */ /* 0x0003e40000100a00 */
[----:B0-----:R-:W-:-:S02]  /*c0bd0*/  IMAD.MOV.U32 R22, RZ, RZ, R17 ;  /* 0x000000ffff167224 */ /* 0x001fc400078e0011 */
[----:B-1----:R-:W-:Y:S02]  /*c0be0*/  IMAD.MOV.U32 R20, RZ, RZ, R26 ;  /* 0x000000ffff147224 */ /* 0x002fe400078e001a */
[----:B------:R-:W-:Y:S02]  /*c0bf0*/  IMAD.MOV.U32 R21, RZ, RZ, R24 ;  /* 0x000000ffff157224 */ /* 0x000fe400078e0018 */
[----:B------:R-:W-:-:S07]  /*c0c00*/  IMAD.MOV.U32 R23, RZ, RZ, R16 ;  /* 0x000000ffff177224 */ /* 0x000fce00078e0010 */
[C---:B---3--:R-:W-:Y:S11]  /*c0c10*/  HMMA.16816.F32.BF16 R8, R20.reuse, R18, R8 ;  /* 0x000000121408723c */ /* 0x048ff60000041808 */
        /* <DEDUP_REMOVED lines=8> */
[----:B------:R-:W3:Y:S02]  /*c0ca0*/  LDL.LU.64 R16, [R1+0x6750] ;  /* 0x0067500001107983 */ /* 0x000ee40000300a00 */
[C---:B---3--:R-:W-:Y:S01]  /*c0cb0*/  HMMA.16816.F32.BF16 R16, R20.reuse, R6, R16 ;  /* 0x000000061410723c */ /* 0x048fe20000041810 */
[----:B--2---:R0:W-:Y:S01]  /*c0cc0*/  STL.64 [R1+0x66f0], R10 ;  /* 0x0066f00a01007387 */ /* 0x0041e20000100a00 */
[----:B------:R-:W-:Y:S03]  /*c0cd0*/  STL.64 [R1+0x66e8], R8 ;  /* 0x0066e80801007387 */ /* 0x000fe60000100a00 */
[----:B0-----:R-:W2:Y:S11]  /*c0ce0*/  LDL.64 R10, [R1+0xd8] ;  /* 0x0000d800010a7983 */ /* 0x001eb60000100a00 */
[----:B------:R-:W-:Y:S07]  /*c0cf0*/  @!UPT UIADD3 URZ, URZ, URZ, URZ ;  /* 0x0000003f3f3ff290 */ /* 0x000fee000fffe03f */
[----:B------:R-:W-:Y:S01]  /*c0d00*/  STL.64 [R1+0x13b0], R16 ;  /* 0x0013b01001007387 */ /* 0x000fe20000100a00 */
[----:B------:R0:W-:Y:S03]  /*c0d10*/  STL.64 [R1+0x13b8], R18 ;  /* 0x0013b81201007387 */ /* 0x0001e60000100a00 */
[----:B0-----:R-:W4:Y:S01]  /*c0d20*/  LDL.LU.64 R18, [R1+0x6748] ;  /* 0x0067480001127983 */ /* 0x001f220000300a00 */
[----:B------:R0:W-:Y:S01]  /*c0d30*/  STL.64 [R1+0x6610], R6 ;  /* 0x0066100601007387 */ /* 0x0001e20000100a00 */
[----:B----4-:R-:W-:Y:S01]  /*c0d40*/  HMMA.16816.F32.BF16 R12, R20, R18, R12 ;  /* 0x00000012140c723c */ /* 0x010fe2000004180c */
[----:B0-----:R-:W-:Y:S02]  /*c0d50*/  IMAD.MOV.U32 R7, RZ, RZ, R18 ;  /* 0x000000ffff077224 */ /* 0x001fe400078e0012 */
[----:B------:R-:W-:Y:S11]  /*c0d60*/  IMAD.MOV.U32 R6, RZ, RZ, R19 ;  /* 0x000000ffff067224 */ /* 0x000ff600078e0013 */
[----:B------:R-:W-:Y:S09]  /*c0d70*/  @!UPT UIADD3 URZ, URZ, URZ, URZ ;  /* 0x0000003f3f3ff290 */ /* 0x000ff2000fffe03f */
[----:B------:R-:W-:Y:S01]  /*c0d80*/  STL.64 [R1+0x13c0], R12 ;  /* 0x0013c00c01007387 */ /* 0x000fe20000100a00 */
[----:B------:R0:W-:Y:S03]  /*c0d90*/  STL.64 [R1+0x13c8], R14 ;  /* 0x0013c80e01007387 */ /* 0x0001e60000100a00 */
[----:B0-----:R-:W3:Y:S01]  /*c0da0*/  LDL.LU.64 R14, [R1+0x6740] ;  /* 0x00674000010e7983 */ /* 0x001ee20000300a00 */
[----:B------:R-:W4:Y:S02]  /*c0db0*/  LDL.LU.64 R12, [R1+0x6738] ;  /* 0x00673800010c7983 */ /* 0x000f240000300a00 */
        /* <DEDUP_REMOVED lines=10> */
[----:B---3--:R-:W-:-:S02]  /*c0e60*/  IMAD.MOV.U32 R6, RZ, RZ, R15 ;  /* 0x000000ffff067224 */ /* 0x008fc400078e000f */
[----:B------:R-:W-:Y:S01]  /*c0e70*/  IMAD.MOV.U32 R7, RZ, RZ, R29 ;  /* 0x000000ffff077224 */ /* 0x000fe200078e001d */
[----:B------:R-:W2:Y:S04]  /*c0e80*/  LDL.LU R15, [R1+0x6720] ;  /* 0x00672000010f7983 */ /* 0x000ea80000300800 */
[----:B------:R0:W-:Y:S04]  /*c0e90*/  STL.64 [R1+0x6678], R6 ;  /* 0x0066780601007387 */ /* 0x0001e80000100a00 */
[----:B0-----:R-:W3:Y:S04]  /*c0ea0*/  LDL.LU.64 R6, [R1+0x158] ;  /* 0x0001580001067983 */ /* 0x001ee80000300a00 */
[----:B---3--:R4:W-:Y:S02]  /*c0eb0*/  STL.64 [R1+0x6690], R6 ;  /* 0x0066900601007387 */ /* 0x0089e40000100a00 */
[----:B----4-:R-:W-:-:S02]  /*c0ec0*/  IMAD.MOV.U32 R6, RZ, RZ, R13 ;  /* 0x000000ffff067224 */ /* 0x010fc400078e000d */
[----:B------:R-:W-:-:S05]  /*c0ed0*/  IMAD.MOV.U32 R7, RZ, RZ, R12 ;  /* 0x000000ffff077224 */ /* 0x000fca00078e000c */
[----:B------:R0:W-:Y:S01]  /*c0ee0*/  STL.64 [R1+0x66a8], R6 ;  /* 0x0066a80601007387 */ /* 0x0001e20000100a00 */
[----:B------:R-:W3:Y:S02]  /*c0ef0*/  LDL.LU R4, [R1+0x1850] ;  /* 0x0018500001047983 */ /* 0x000ee40000300800 */
[----:B------:R-:W3:Y:S01]  /*c0f00*/  LDL.LU R5, [R1+0x1854] ;  /* 0x0018540001057983 */ /* 0x000ee20000300800 */
[----:B0-----:R-:W3:Y:S01]  /*c0f10*/  LDL.LU R6, [R1+0x1858] ;  /* 0x0018580001067983 */ /* 0x001ee20000300800 */
[----:B------:R-:W3:Y:S02]  /*c0f20*/  LDL.LU R7, [R1+0x185c] ;  /* 0x00185c0001077983 */ /* 0x000ee40000300800 */
[----:B---3--:R-:W-:Y:S11]  /*c0f30*/  HMMA.16816.F32.BF16 R4, R20, R10, R4 ;  /* 0x0000000a1404723c */ /* 0x008ff60000041804 */
[----:B------:R-:W-:Y:S11]  /*c0f40*/  @!UPT UIADD3 URZ, URZ, URZ, URZ ;  /* 0x0000003f3f3ff290 */ /* 0x000ff6000fffe03f */
[----:B------:R-:W-:Y:S01]  /*c0f50*/  @!UPT UIADD3 URZ, URZ, URZ, URZ ;  /* 0x0000003f3f3ff290 */ /* 0x000fe2000fffe03f */
[----:B------:R-:W-:Y:S01]  /*c0f60*/  STL.64 [R1+0x1400], R4 ;  /* 0x0014000401007387 */ /* 0x000fe20000100a00 */
[----:B------:R0:W-:Y:S02]  /*c0f70*/  STL.64 [R1+0x1408], R6 ;  /* 0x0014080601007387 */ /* 0x0001e40000100a00 */
[----:B0-----:R-:W-:Y:S02]  /*c0f80*/  IMAD.MOV.U32 R6, RZ, RZ, R28 ;  /* 0x000000ffff067224 */ /* 0x001fe400078e001c */
[----:B------:R-:W-:-:S05]  /*c0f90*/  IMAD.MOV.U32 R7, RZ, RZ, R25 ;  /* 0x000000ffff077224 */ /* 0x000fca00078e0019 */
[----:B------:R0:W-:Y:S01]  /*c0fa0*/  STL.64 [R1+0x66c0], R6 ;  /* 0x0066c00601007387 */ /* 0x0001e20000100a00 */
[----:B------:R-:W3:Y:S02]  /*c0fb0*/  LDL.LU R4, [R1+0x1800] ;  /* 0x0018000001047983 */ /* 0x000ee40000300800 */
[----:B------:R-:W3:Y:S01]  /*c0fc0*/  LDL.LU R5, [R1+0x1804] ;  /* 0x0018040001057983 */ /* 0x000ee20000300800 */
[----:B0-----:R-:W4:Y:S01]  /*c0fd0*/  LDL.LU R6, [R1+0x1808] ;  /* 0x0018080001067983 */ /* 0x001f220000300800 */
[----:B------:R-:W4:Y:S02]  /*c0fe0*/  LDL.LU R7, [R1+0x180c] ;  /* 0x00180c0001077983 */ /* 0x000f240000300800 */
[----:B------:R-:W-:Y:S02]  /*c0ff0*/  IMAD.MOV.U32 R13, RZ, RZ, R10 ;  /* 0x000000ffff0d7224 */ /* 0x000fe400078e000a */
[----:B------:R-:W-:Y:S02]  /*c1000*/  IMAD.MOV.U32 R12, RZ, RZ, R11 ;  /* 0x000000ffff0c7224 */ /* 0x000fe400078e000b */
[----:B------:R-:W-:-:S02]  /*c1010*/  IMAD.MOV.U32 R10, RZ, RZ, R17 ;  /* 0x000000ffff0a7224 */ /* 0x000fc400078e0011 */
[----:B------:R-:W-:Y:S01]  /*c1020*/  IMAD.MOV.U32 R11, RZ, RZ, R16 ;  /* 0x000000ffff0b7224 */ /* 0x000fe200078e0010 */
[----:B----4-:R-:W-:Y:S01]  /*c1030*/  STL.64 [R1+0x6700], R6 ;  /* 0x0067000601007387 */ /* 0x010fe20000100a00 */
[----:B---3--:R0:W-:Y:S03]  /*c1040*/  STL.64 [R1+0x66f8], R4 ;  /* 0x0066f80401007387 */ /* 0x0081e60000100a00 */
[----:B------:R-:W-:Y:S01]  /*c1050*/  STL.64 [R1+0x6708], R10 ;  /* 0x0067080a01007387 */ /* 0x000fe20000100a00 */
        /* <DEDUP_REMOVED lines=11> */
[----:B------:R-:W3:Y:S02]  /*c1110*/  LDL.LU R24, [R1+0x1810] ;  /* 0x0018100001187983 */ /* 0x000ee40000300800 */
[----:B------:R-:W3:Y:S02]  /*c1120*/  LDL.LU R25, [R1+0x1814] ;  /* 0x0018140001197983 */ /* 0x000ee40000300800 */
[----:B------:R-:W3:Y:S01]  /*c1130*/  LDL.LU R26, [R1+0x1818] ;  /* 0x00181800011a7983 */ /* 0x000ee20000300800 */
[----:B------:R-:W3:Y:S01]  /*c1140*/  LDL.LU R27, [R1+0x181c] ;  /* 0x00181c00011b7983 */ /* 0x000ee20000300800 */
[----:B--2---:R-:W-:Y:S02]  /*c1150*/  STL.64 [R1+0x6670], R14 ;  /* 0x0066700e01007387 */ /* 0x004fe40000100a00 */
        /* <DEDUP_REMOVED lines=40> */
[----:B------:R-:W3:Y:S02]  /*c13e0*/  LDL.LU.64 R10, [R1+0x6708] ;  /* 0x00670800010a7983 */ /* 0x000ee40000300a00 */
[----:B---3--:R-:W-:Y:S02]  /*c13f0*/  HMMA.16816.F32.BF16 R20, R20, R10, R4 ;  /* 0x0000000a1414723c */ /* 0x008fe40000041804 */
[----:B------:R-:W3:Y:S01]  /*c1400*/  LDL.LU.64 R6, [R1+0x6700] ;  /* 0x0067000001067983 */ /* 0x000ee20000300a00 */
[----:B------:R-:W3:Y:S02]  /*c1410*/  LDL.LU.64 R4, [R1+0x66f8] ;  /* 0x0066f80001047983 */ /* 0x000ee40000300a00 */
[----:B------:R-:W4:Y:S02]  /*c1420*/  LDL.LU.64 R10, [R1+0x66f0] ;  /* 0x0066f000010a7983 */ /* 0x000f240000300a00 */
[----:B------:R-:W2:Y:S11]  /*c1430*/  LDL.LU.64 R8, [R1+0x66e8] ;  /* 0x0066e80001087983 */ /* 0x000eb60000300a00 */
[----:B------:R-:W-:Y:S05]  /*c1440*/  @!UPT UIADD3 URZ, URZ, URZ, URZ ;  /* 0x0000003f3f3ff290 */ /* 0x000fea000fffe03f */
        /* <DEDUP_REMOVED lines=10> */
[----:B------:R-:W4:Y:S02]  /*c14f0*/  LDL.LU R24, [R1+0x66c8] ;  /* 0x0066c80001187983 */ /* 0x000f240000300800 */
[----:B------:R-:W-:Y:S01]  /*c1500*/  STL.64 [R1+0x65a0], R10 ;  /* 0x0065a00a01007387 */ /* 0x000fe20000100a00 */
        /* <DEDUP_REMOVED lines=35> */
[----:B------:R-:W-:Y:S01]  /*c1740*/  STL.64 [R1+0x17c0], R4 ;  /* 0x0017c00401007387 */ /* 0x000fe20000100a00 */
[----:B------:R0:W-:Y:S03]  /*c1750*/  STL.64 [R1+0x17c8], R6 ;  /* 0x0017c80601007387 */ /* 0x0001e60000100a00 */
[----:B0-----:R-:W2:Y:S01]  /*c1760*/  LDL.LU.64 R6, [R1+0x6660] ;  /* 0x0066600001067983 */ /* 0x001ea20000300a00 */
[----:B------:R-:W2:Y:S02]  /*c1770*/  LDL.LU.64 R4, [R1+0x6658] ;  /* 0x0066580001047983 */ /* 0x000ea40000300a00 */
[----:B----4-:R-:W-:-:S07]  /*c1780*/  IMAD.MOV.U32 R26, RZ, RZ, R24 ;  /* 0x000000ffff1a7224 */ /* 0x010fce00078e0018 */
[----:B--2---:R-:W-:Y:S01]  /*c1790*/  HMMA.16816.F32.BF16 R20, R20, R26, R4 ;  /* 0x0000001a1414723c */ /* 0x004fe20000041804 */
[----:B------:R-:W2:Y:S01]  /*c17a0*/  LDL.LU.64 R6, [R1+0x6650] ;  /* 0x0066500001067983 */ /* 0x000ea20000300a00 */
[----:B------:R-:W4:Y:S05]  /*c17b0*/  LDL.LU.64 R4, [R1+0x6648] ;  /* 0x0066480001047983 */ /* 0x000f2a0000300a00 */
[----:B------:R-:W-:Y:S02]  /*c17c0*/  IMAD.MOV.U32 R26, RZ, RZ, R17 ;  /* 0x000000ffff1a7224 */ /* 0x000fe400078e0011 */
[----:B------:R-:W-:Y:S11]  /*c17d0*/  IMAD.MOV.U32 R27, RZ, RZ, R16 ;  /* 0x000000ffff1b7224 */ /* 0x000ff600078e0010 */
[----:B------:R-:W-:Y:S03]  /*c17e0*/  @!UPT UIADD3 URZ, URZ, URZ, URZ ;  /* 0x0000003f3f3ff290 */ /* 0x000fe6000fffe03f */
[----:B------:R-:W-:Y:S01]  /*c17f0*/  STL.64 [R1+0x17b0], R20 ;  /* 0x0017b01401007387 */ /* 0x000fe20000100a00 */
[----:B------:R-:W-:Y:S02]  /*c1800*/  STL.64 [R1+0x17b8], R22 ;  /* 0x0017b81601007387 */ /* 0x000fe40000100a00 */
[----:B------:R0:W-:Y:S02]  /*c1810*/  STL.64 [R1+0x65c0], R26 ;  /* 0x0065c01a01007387 */ /* 0x0001e40000100a00 */
[----:B------:R-:W2:Y:S01]  /*c1820*/  LDL.LU R24, [R1+0x1700] ;  /* 0x0017000001187983 */ /* 0x000ea20000300800 */
[----:B------:R-:W2:Y:S04]  /*c1830*/  LDL.LU R25, [R1+0x1704] ;  /* 0x0017040001197983 */ /* 0x000ea80000300800 */
[----:B0-----:R-:W2:Y:S01]  /*c1840*/  LDL.LU R26, [R1+0x1708] ;  /* 0x00170800011a7983 */ /* 0x001ea20000300800 */
        /* <DEDUP_REMOVED lines=14> */
[----:B----4-:R-:W-:Y:S02]  /*c1930*/  IMAD.MOV.U32 R23, RZ, RZ, R4 ;  /* 0x000000ffff177224 */ /* 0x010fe400078e0004 */
[----:B------:R-:W-:Y:S01]  /*c1940*/  IMAD.MOV.U32 R22, RZ, RZ, R5 ;  /* 0x000000ffff167224 */ /* 0x000fe200078e0005 */
[----:B---3--:R-:W-:Y:S01]  /*c1950*/  STL.64 [R1+0x65f0], R26 ;  /* 0x0065f01a01007387 */ /* 0x008fe20000100a00 */
[----:B--2---:R-:W-:Y:S02]  /*c1960*/  STL.64 [R1+0x65e8], R24 ;  /* 0x0065e81801007387 */ /* 0x004fe40000100a00 */
[----:B------:R0:W-:Y:S02]  /*c1970*/  STL.64 [R1+0x65f8], R18 ;  /* 0x0065f81201007387 */ /* 0x0001e40000100a00 */
[----:B------:R-:W2:Y:S01]  /*c1980*/  LDL.LU.64 R16, [R1+0x470] ;  /* 0x0004700001107983 */ /* 0x000ea20000300a00 */
[----:B0-----:R-:W2:Y:S01]  /*c1990*/  LDL.LU.64 R18, [R1+0x478] ;  /* 0x0004780001127983 */ /* 0x001ea20000300a00 */
[----:B------:R-:W3:Y:S02]  /*c19a0*/  LDL.LU R24, [R1+0x1730] ;  /* 0x0017300001187983 */ /* 0x000ee40000300800 */
[----:B------:R-:W3:Y:S02]  /*c19b0*/  LDL.LU R25, [R1+0x1734] ;  /* 0x0017340001197983 */ /* 0x000ee40000300800 */
[----:B------:R-:W4:Y:S01]  /*c19c0*/  LDL.LU R26, [R1+0x1738] ;  /* 0x00173800011a7983 */ /* 0x000f220000300800 */
[----:B------:R-:W4:Y:S01]  /*c19d0*/  LDL.LU R27, [R1+0x173c] ;  /* 0x00173c00011b7983 */ /* 0x000f220000300800 */
[----:B------:R0:W-:Y:S02]  /*c19e0*/  STL.64 [R1+0x6628], R6 ;  /* 0x0066280601007387 */ /* 0x0001e40000100a00 */
        /* <DEDUP_REMOVED lines=27> */
[----:B---3--:R-:W-:Y:S01]  /*c1ba0*/  STL.64 [R1+0x65b8], R10 ;  /* 0x0065b80a01007387 */ /* 0x008fe20000100a00 */
[----:B----4-:R0:W-:Y:S03]  /*c1bb0*/  STL.64 [R1+0x65b0], R8 ;  /* 0x0065b00801007387 */ /* 0x0101e60000100a00 */
[----:B0-----:R-:W2:Y:S01]  /*c1bc0*/  LDL.LU R8, [R1+0x16f0] ;  /* 0x0016f00001087983 */ /* 0x001ea20000300800 */
[----:B------:R-:W2:Y:S02]  /*c1bd0*/  LDL.LU R9, [R1+0x16f4] ;  /* 0x0016f40001097983 */ /* 0x000ea40000300800 */
[----:B------:R-:W3:Y:S02]  /*c1be0*/  LDL.LU R12, [R1+0x1c0] ;  /* 0x0001c000010c7983 */ /* 0x000ee40000300800 */
[----:B------:R-:W-:Y:S01]  /*c1bf0*/  IMAD.MOV.U32 R11, RZ, RZ, R14 ;  /* 0x000000ffff0b7224 */ /* 0x000fe200078e000e */
[----:B------:R-:W3:Y:S01]  /*c1c00*/  LDL.LU R13, [R1+0x1c4] ;  /* 0x0001c400010d7983 */ /* 0x000ee20000300800 */
[----:B------:R-:W-:-:S02]  /*c1c10*/  IMAD.MOV.U32 R10, RZ, RZ, R15 ;  /* 0x000000ffff0a7224 */ /* 0x000fc400078e000f */
[----:B------:R-:W4:Y:S02]  /*c1c20*/  LDL.LU R14, [R1+0x1c8] ;  /* 0x0001c800010e7983 */ /* 0x000f240000300800 */
[----:B------:R-:W4:Y:S02]  /*c1c30*/  LDL.LU R15, [R1+0x1cc] ;  /* 0x0001cc00010f7983 */ /* 0x000f240000300800 */
[----:B----4-:R0:W-:Y:S01]  /*c1c40*/  STL.64 [R1+0x6470], R14 ;  /* 0x0064700e01007387 */ /* 0x0101e20000100a00 */
[----:B---3--:R-:W-:Y:S03]  /*c1c50*/  STL.64 [R1+0x6468], R12 ;  /* 0x0064680c01007387 */ /* 0x008fe60000100a00 */
[----:B0-----:R-:W3:Y:S01]  /*c1c60*/  LDL.LU.64 R14, [R1+0xa8] ;  /* 0x0000a800010e7983 */ /* 0x001ee20000300a00 */
[----:B------:R-:W4:Y:S02]  /*c1c70*/  LDL.LU.64 R6, [R1+0x6640] ;  /* 0x0066400001067983 */ /* 0x000f240000300a00 */
[----:B------:R-:W4:Y:S02]  /*c1c80*/  LDL.LU.64 R4, [R1+0x6638] ;  /* 0x0066380001047983 */ /* 0x000f240000300a00 */
[----:B------:R-:W-:Y:S01]  /*c1c90*/  STL.64 [R1+0x1790], R20 ;  /* 0x0017901401007387 */ /* 0x000fe20000100a00 */
[----:B------:R0:W-:Y:S04]  /*c1ca0*/  STL.64 [R1+0x1798], R22 ;  /* 0x0017981601007387 */ /* 0x0001e80000100a00 */
[----:B0-----:R-:W4:Y:S02]  /*c1cb0*/  LDL.LU.64 R22, [R1+0x6630] ;  /* 0x0066300001167983 */ /* 0x001f240000300a00 */
[C---:B----4-:R-:W-:Y:S11]  /*c1cc0*/  HMMA.16816.F32.BF16 R4, R16.reuse, R22, R4 ;  /* 0x000000161004723c */ /* 0x050ff60000041804 */
[----:B------:R-:W-:Y:S11]  /*c1cd0*/  @!UPT UIADD3 URZ, URZ, URZ, URZ ;  /* 0x0000003f3f3ff290 */ /* 0x000ff6000fffe03f */
[----:B------:R-:W-:Y:S01]  /*c1ce0*/  @!UPT UIADD3 URZ, URZ, URZ, URZ ;  /* 0x0000003f3f3ff290 */ /* 0x000fe2000fffe03f */
[----:B------:R-:W-:Y:S01]  /*c1cf0*/  STL.64 [R1+0x1770], R4 ;  /* 0x0017700401007387 */ /* 0x000fe20000100a00 */
[----:B------:R0:W-:Y:S03]  /*c1d00*/  STL.64 [R1+0x1778], R6 ;  /* 0x0017780601007387 */ /* 0x0001e60000100a00 */
[----:B0-----:R-:W4:Y:S01]  /*c1d10*/  LDL.LU.64 R6, [R1+0x6628] ;  /* 0x0066280001067983 */ /* 0x001f220000300a00 */
[----:B------:R0:W-:Y:S02]  /*c1d20*/  STL.64 [R1+0x6548], R22 ;  /* 0x0065481601007387 */ /* 0x0001e40000100a00 */
[----:B------:R-:W2:Y:S02]  /*c1d30*/  LDL.LU R20, [R1+0x16b0] ;  /* 0x0016b00001147983 */ /* 0x000ea40000300800 */
[----:B------:R-:W2:Y:S01]  /*c1d40*/  LDL.LU R21, [R1+0x16b4] ;  /* 0x0016b40001157983 */ /* 0x000ea20000300800 */
[----:B0-----:R-:W2:Y:S01]  /*c1d50*/  LDL.LU R22, [R1+0x16b8] ;  /* 0x0016b80001167983 */ /* 0x001ea20000300800 */
[----:B------:R-:W2:Y:S01]  /*c1d60*/  LDL.LU R23, [R1+0x16bc] ;  /* 0x0016bc0001177983 */ /* 0x000ea20000300800 */
[C---:B----4-:R-:W-:Y:S02]  /*c1d70*/  HMMA.16816.F32.BF16 R4, R16.reuse, R6, R24 ;  /* 0x000000061004723c */ /* 0x050fe40000041818 */
[----:B------:R-:W4:Y:S01]  /*c1d80*/  LDL.LU.64 R26, [R1+0x6620] ;  /* 0x00662000011a7983 */ /* 0x000f220000300a00 */
[----:B------:R-:W4:Y:S11]  /*c1d90*/  LDL.LU.64 R24, [R1+0x6618] ;  /* 0x0066180001187983 */ /* 0x000f360000300a00 */
[----:B------:R-:W-:Y:S09]  /*c1da0*/  @!UPT UIADD3 URZ, URZ, URZ, URZ ;  /* 0x0000003f3f3ff290 */ /* 0x000ff2000fffe03f */
[----:B------:R-:W-:Y:S01]  /*c1db0*/  STL.64 [R1+0x1760], R4 ;  /* 0x0017600401007387 */ /* 0x000fe20000100a00 */
[----:B------:R0:W-:Y:S03]  /*c1dc0*/  STL.64 [R1+0x1768], R6 ;  /* 0x0017680601007387 */ /* 0x0001e60000100a00 */
[----:B0-----:R-:W4:Y:S01]  /*c1dd0*/  LDL.LU.64 R6, [R1+0x6610] ;  /* 0x0066100001067983 */ /* 0x001f220000300a00 */
[----:B------:R-:W-:Y:S02]  /*c1de0*/  IMAD.MOV.U32 R13, RZ, RZ, R18 ;  /* 0x000000ffff0d7224 */ /* 0x000fe400078e0012 */
[----:B------:R-:W-:Y:S01]  /*c1df0*/  IMAD.MOV.U32 R12, RZ, RZ, R19 ;  /* 0x000000ffff0c7224 */ /* 0x000fe200078e0013 */
[----:B----4-:R-:W-:Y:S11]  /*c1e00*/  HMMA.16816.F32.BF16 R24, R16, R6, R24 ;  /* 0x000000061018723c */ /* 0x010ff60000041818 */
[----:B------:R-:W-:Y:S11]  /*c1e10*/  @!UPT UIADD3 URZ, URZ, URZ, URZ ;  /* 0x0000003f3f3ff290 */ /* 0x000ff6000fffe03f */
[----:B------:R-:W-:Y:S01]  /*c1e20*/  @!UPT UIADD3 URZ, URZ, URZ, URZ ;  /* 0x0000003f3f3ff290 */ /* 0x000fe2000fffe03f */
[----:B------:R-:W-:Y:S01]  /*c1e30*/  STL.64 [R1+0x1740], R24 ;  /* 0x0017401801007387 */ /* 0x000fe20000100a00 */
[----:B------:R0:W-:Y:S03]  /*c1e40*/  STL.64 [R1+0x1748], R26 ;  /* 0x0017481a01007387 */ /* 0x0001e60000100a00 */
[----:B0-----:R-:W4:Y:S01]  /*c1e50*/  LDL.LU.64 R26, [R1+0x6608] ;  /* 0x00660800011a7983 */ /* 0x001f220000300a00 */
[----:B------:R-:W4:Y:S02]  /*c1e60*/  LDL.LU.64 R24, [R1+0x6600] ;  /* 0x0066000001187983 */ /* 0x000f240000300a00 */
[----:B------:R-:W4:Y:S02]  /*c1e70*/  LDL.LU.64 R18, [R1+0x65f8] ;  /* 0x0065f80001127983 */ /* 0x000f240000300a00 */
[----:B------:R0:W-:Y:S02]  /*c1e80*/  STL.64 [R1+0x64f8], R6 ;  /* 0x0064f80601007387 */ /* 0x0001e40000100a00 */
[----:B------:R-:W-:-:S02]  /*c1e90*/  IMAD.MOV.U32 R4, RZ, RZ, R16 ;  /* 0x000000ffff047224 */ /* 0x000fc400078e0010 */
[----:B------:R-:W-:Y:S02]  /*c1ea0*/  IMAD.MOV.U32 R5, RZ, RZ, R17 ;  /* 0x000000ffff057224 */ /* 0x000fe400078e0011 */
[----:B0-----:R-:W-:Y:S02]  /*c1eb0*/  IMAD.MOV.U32 R6, RZ, RZ, R13 ;  /* 0x000000ffff067224 */ /* 0x001fe400078e000d */
[----:B------:R-:W-:-:S07]  /*c1ec0*/  IMAD.MOV.U32 R7, RZ, RZ, R12 ;  /* 0x000000ffff077224 */ /* 0x000fce00078e000c */
        /* <DEDUP_REMOVED lines=21> */
[----:B------:R-:W4:Y:S02]  /*c2020*/  LDL R16, [R1+0x320] ;  /* 0x0003200001107983 */ /* 0x000f240000100800 */
[----:B------:R-:W4:Y:S01]  /*c2030*/  LDL R17, [R1+0x324] ;  /* 0x0003240001117983 */ /* 0x000f220000100800 */
[----:B0-----:R-:W4:Y:S04]  /*c2040*/  LDL R18, [R1+0x328] ;  /* 0x0003280001127983 */ /* 0x001f280000100800 */
[----:B------:R-:W4:Y:S01]  /*c2050*/  LDL R19, [R1+0x32c] ;  /* 0x00032c0001137983 */ /* 0x000f220000100800 */
[C---:B--2---:R-:W-:Y:S03]  /*c2060*/  HMMA.16816.F32.BF16 R24, R4.reuse, R26, R8 ;  /* 0x0000001a0418723c */ /* 0x044fe60000041808 */
[----:B------:R-:W3:Y:S01]  /*c2070*/  LDL.LU.64 R10, [R1+0x65b8] ;  /* 0x0065b800010a7983 */ /* 0x000ee20000300a00 */
[----:B------:R-:W3:Y:S11]  /*c2080*/  LDL.LU.64 R8, [R1+0x65b0] ;  /* 0x0065b00001087983 */ /* 0x000ef60000300a00 */
[----:B------:R-:W-:Y:S08]  /*c2090*/  @!UPT UIADD3 URZ, URZ, URZ, URZ ;  /* 0x0000003f3f3ff290 */ /* 0x000ff0000fffe03f */
[----:B------:R-:W-:Y:S01]  /*c20a0*/  STL.64 [R1+0x16d0], R24 ;  /* 0x0016d01801007387 */ /* 0x000fe20000100a00 */
[----:B------:R0:W-:Y:S03]  /*c20b0*/  STL.64 [R1+0x16d8], R26 ;  /* 0x0016d81a01007387 */ /* 0x0001e60000100a00 */
[----:B0-----:R-:W2:Y:S01]  /*c20c0*/  LDL.LU.64 R26, [R1+0x65a8] ;  /* 0x0065a800011a7983 */ /* 0x001ea20000300a00 */
[----:B---3--:R-:W-:Y:S03]  /*c20d0*/  HMMA.16816.F32.BF16 R4, R4, R14, R8 ;  /* 0x0000000e0404723c */ /* 0x008fe60000041808 */
[----:B------:R-:W4:Y:S01]  /*c20e0*/  LDL.LU.64 R10, [R1+0x65a0] ;  /* 0x0065a000010a7983 */ /* 0x000f220000300a00 */
[----:B------:R-:W-:Y:S11]  /*c20f0*/  STL.64 [R1+0x6490], R14 ;  /* 0x0064900e01007387 */ /* 0x000ff60000100a00 */
[----:B------:R-:W-:Y:S08]  /*c2100*/  @!UPT UIADD3 URZ, URZ, URZ, URZ ;  /* 0x0000003f3f3ff290 */ /* 0x000ff0000fffe03f */
[----:B------:R-:W-:Y:S01]  /*c2110*/  STL.64 [R1+0x16c0], R4 ;  /* 0x0016c00401007387 */ /* 0x000fe20000100a00 */
[----:B------:R0:W-:Y:S01]  /*c2120*/  STL.64 [R1+0x16c8], R6 ;  /* 0x0016c80601007387 */ /* 0x0001e20000100a00 */
[C---:B----4-:R-:W-:Y:S01]  /*c2130*/  HMMA.16816.F32.BF16 R20, R16.reuse, R10, R20 ;  /* 0x0000000a1014723c */ /* 0x050fe20000041814 */
[----:B------:R-:W-:Y:S02]  /*c2140*/  IMAD.MOV.U32 R12, RZ, RZ, R10 ;  /* 0x000000ffff0c7224 */ /* 0x000fe400078e000a */
[----:B0-----:R-:W-:Y:S11]  /*c2150*/  IMAD.MOV.U32 R7, RZ, RZ, R11 ;  /* 0x000000ffff077224 */ /* 0x001ff600078e000b */
[----:B------:R-:W-:Y:S09]  /*c2160*/  @!UPT UIADD3 URZ, URZ, URZ, URZ ;  /* 0x0000003f3f3ff290 */ /* 0x000ff2000fffe03f */
[----:B------:R0:W-:Y:S01]  /*c2170*/  STL.64 [R1+0x16a0], R20 ;  /* 0x0016a01401007387 */ /* 0x0001e20000100a00 */
[----:B------:R1:W-:Y:S02]  /*c2180*/  STL.64 [R1+0x16a8], R22 ;  /* 0x0016a81601007387 */ /* 0x0003e40000100a00 */
[----:B------:R-:W3:Y:S02]  /*c2190*/  LDL.LU R8, [R1+0x1600] ;  /* 0x0016000001087983 */ /* 0x000ee40000300800 */
[----:B------:R-:W3:Y:S01]  /*c21a0*/  LDL.LU R9, [R1+0x1604] ;  /* 0x0016040001097983 */ /* 0x000ee20000300800 */
[----:B------:R-:W4:Y:S01]  /*c21b0*/  LDL.LU R10, [R1+0x1608] ;  /* 0x00160800010a7983 */ /* 0x000f220000300800 */
[----:B------:R-:W4:Y:S03]  /*c21c0*/  LDL.LU R11, [R1+0x160c] ;  /* 0x00160c00010b7983 */ /* 0x000f260000300800 */
        /* <DEDUP_REMOVED lines=10> */
[----:B--2---:R0:W-:Y:S01]  /*c2270*/  STL.64 [R1+0x6568], R22 ;  /* 0x0065681601007387 */ /* 0x0041e20000100a00 */
[----:B------:R-:W-:Y:S03]  /*c2280*/  STL.64 [R1+0x6560], R20 ;  /* 0x0065601401007387 */ /* 0x000fe60000100a00 */
[----:B0-----:R-:W2:Y:S04]  /*c2290*/  LDL.LU.64 R22, [R1+0x168] ;  /* 0x0001680001167983 */ /* 0x001ea80000300a00 */
[----:B--2---:R0:W-:Y:S04]  /*c22a0*/  STL.64 [R1+0x6578], R22 ;  /* 0x0065781601007387 */ /* 0x0041e80000100a00 */
[----:B0-----:R-:W2:Y:S04]  /*c22b0*/  LDL.LU.64 R22, [R1+0x178] ;  /* 0x0001780001167983 */ /* 0x001ea80000300a00 */
[----:B--2---:R0:W-:Y:S01]  /*c22c0*/  STL.64 [R1+0x6590], R22 ;  /* 0x0065901601007387 */ /* 0x0041e20000100a00 */
[----:B------:R-:W2:Y:S02]  /*c22d0*/  LDL.LU R20, [R1+0x1690] ;  /* 0x0016900001147983 */ /* 0x000ea40000300800 */
[----:B------:R-:W2:Y:S01]  /*c22e0*/  LDL.LU R21, [R1+0x1694] ;  /* 0x0016940001157983 */ /* 0x000ea20000300800 */
[----:B0-----:R-:W2:Y:S01]  /*c22f0*/  LDL.LU R22, [R1+0x1698] ;  /* 0x0016980001167983 */ /* 0x001ea20000300800 */
[----:B------:R-:W2:Y:S02]  /*c2300*/  LDL.LU R23, [R1+0x169c] ;  /* 0x00169c0001177983 */ /* 0x000ea40000300800 */
[----:B----4-:R0:W-:Y:S02]  /*c2310*/  STL.64 [R1+0x6540], R10 ;  /* 0x0065400a01007387 */ /* 0x0101e40000100a00 */
[----:B---3--:R1:W-:Y:S01]  /*c2320*/  STL.64 [R1+0x6538], R8 ;  /* 0x0065380801007387 */ /* 0x0083e20000100a00 */
[----:B0-----:R-:W3:Y:S04]  /*c2330*/  LDL.LU.64 R10, [R1+0x148] ;  /* 0x00014800010a7983 */ /* 0x001ee80000300a00 */
[----:B---3--:R0:W-:Y:S01]  /*c2340*/  STL.64 [R1+0x6570], R10 ;  /* 0x0065700a01007387 */ /* 0x0081e20000100a00 */
[----:B-1----:R-:W3:Y:S02]  /*c2350*/  LDL.LU R8, [R1+0x1660] ;  /* 0x0016600001087983 */ /* 0x002ee40000300800 */
[----:B------:R-:W3:Y:S01]  /*c2360*/  LDL.LU R9, [R1+0x1664] ;  /* 0x0016640001097983 */ /* 0x000ee20000300800 */
[----:B0-----:R-:W4:Y:S01]  /*c2370*/  LDL.LU R10, [R1+0x1668] ;  /* 0x00166800010a7983 */ /* 0x001f220000300800 */
[----:B------:R-:W4:Y:S01]  /*c2380*/  LDL.LU R11, [R1+0x166c] ;  /* 0x00166c00010b7983 */ /* 0x000f220000300800 */
[----:B--2---:R-:W-:Y:S02]  /*c2390*/  HMMA.16816.F32.BF16 R20, R16, R26, R20 ;  /* 0x0000001a1014723c */ /* 0x004fe40000041814 */
[----:B----4-:R-:W-:Y:S01]  /*c23a0*/  STL.64 [R1+0x6588], R10 ;  /* 0x0065880a01007387 */ /* 0x010fe20000100a00 */
[----:B---3--:R0:W-:Y:S03]  /*c23b0*/  STL.64 [R1+0x6580], R8 ;  /* 0x0065800801007387 */ /* 0x0081e60000100a00 */
[----:B0-----:R-:W2:Y:S01]  /*c23c0*/  LDL.LU R8, [R1+0x1680] ;  /* 0x0016800001087983 */ /* 0x001ea20000300800 */
[----:B------:R-:W2:Y:S02]  /*c23d0*/  LDL.LU R9, [R1+0x1684] ;  /* 0x0016840001097983 */ /* 0x000ea40000300800 */
[----:B------:R-:W2:Y:S02]  /*c23e0*/  LDL.LU R10, [R1+0x1688] ;  /* 0x00168800010a7983 */ /* 0x000ea40000300800 */
[----:B------:R-:W2:Y:S01]  /*c23f0*/  LDL.LU R11, [R1+0x168c] ;  /* 0x00168c00010b7983 */ /* 0x000ea20000300800 */
[----:B------:R0:W-:Y:S01]  /*c2400*/  STL [R1+0x6520], R7 ;  /* 0x0065200701007387 */ /* 0x0001e20000100800 */
[----:B------:R-:W3:Y:S02]  /*c2410*/  LDL.LU R4, [R1+0x15e0] ;  /* 0x0015e00001047983 */ /* 0x000ee40000300800 */
[----:B------:R-:W3:Y:S02]  /*c2420*/  LDL.LU R5, [R1+0x15e4] ;  /* 0x0015e40001057983 */ /* 0x000ee40000300800 */
[----:B------:R-:W4:Y:S01]  /*c2430*/  LDL.LU R6, [R1+0x15e8] ;  /* 0x0015e80001067983 */ /* 0x000f220000300800 */
[----:B0-----:R-:W4:Y:S04]  /*c2440*/  LDL.LU R7, [R1+0x15ec] ;  /* 0x0015ec0001077983 */ /* 0x001f280000300800 */
[----:B----4-:R0:W-:Y:S01]  /*c2450*/  STL.64 [R1+0x6530], R6 ;  /* 0x0065300601007387 */ /* 0x0101e20000100a00 */
[----:B---3--:R-:W-:Y:S03]  /*c2460*/  STL.64 [R1+0x6528], R4 ;  /* 0x0065280401007387 */ /* 0x008fe60000100a00 */
[----:B0-----:R-:W3:Y:S01]  /*c2470*/  LDL.LU.64 R6, [R1+0x138] ;  /* 0x0001380001067983 */ /* 0x001ee20000300a00 */
[----:B------:R-:W4:Y:S02]  /*c2480*/  LDL.LU.64 R24, [R1+0x6598] ;  /* 0x0065980001187983 */ /* 0x000f240000300a00 */
[----:B------:R0:W-:Y:S02]  /*c2490*/  STL.64 [R1+0x1678], R22 ;  /* 0x0016781601007387 */ /* 0x0001e40000100a00 */
[----:B0-----:R-:W2:Y:S01]  /*c24a0*/  LDL.LU.64 R22, [R1+0x6590] ;  /* 0x0065900001167983 */ /* 0x001ea20000300a00 */
[----:B------:R-:W-:-:S02]  /*c24b0*/  IMAD.MOV.U32 R13, RZ, RZ, R27 ;  /* 0x000000ffff0d7224 */ /* 0x000fc400078e001b */
[----:B------:R-:W-:Y:S02]  /*c24c0*/  IMAD.MOV.U32 R14, RZ, RZ, R26 ;  /* 0x000000ffff0e7224 */ /* 0x000fe400078e001a */
[----:B------:R-:W-:Y:S02]  /*c24d0*/  IMAD.MOV.U32 R27, RZ, RZ, R21 ;  /* 0x000000ffff1b7224 */ /* 0x000fe400078e0015 */
[----:B------:R-:W-:-:S03]  /*c24e0*/  IMAD.MOV.U32 R26, RZ, RZ, R20 ;  /* 0x000000ffff1a7224 */ /* 0x000fc600078e0014 */
[----:B------:R-:W-:Y:S02]  /*c24f0*/  STL [R1+0x562c], R27 ;  /* 0x00562c1b01007387 */ /* 0x000fe40000100800 */
[----:B------:R-:W-:Y:S01]  /*c2500*/  STL [R1+0x5628], R26 ;  /* 0x0056281a01007387 */ /* 0x000fe20000100800 */
[----:B--2---:R-:W-:Y:S01]  /*c2510*/  HMMA.16816.F32.BF16 R16, R16, R22, R8 ;  /* 0x000000161010723c */ /* 0x004fe20000041808 */
[----:B----4-:R-:W-:Y:S01]  /*c2520*/  STL.64 [R1+0x6198], R24 ;  /* 0x0061981801007387 */ /* 0x010fe20000100a00 */
[----:B------:R-:W2:Y:S02]  /*c2530*/  LDL.LU.64 R10, [R1+0x6588] ;  /* 0x00658800010a7983 */ /* 0x000ea40000300a00 */
[----:B------:R-:W-:Y:S02]  /*c2540*/  IMAD.MOV.U32 R15, RZ, RZ, R23 ;  /* 0x000000ffff0f7224 */ /* 0x000fe400078e0017 */
[----:B------:R-:W2:Y:S11]  /*c2550*/  LDL.LU.64 R8, [R1+0x6580] ;  /* 0x0065800001087983 */ /* 0x000eb60000300a00 */
[----:B------:R-:W-:Y:S06]  /*c2560*/  @!UPT UIADD3 URZ, URZ, URZ, URZ ;  /* 0x0000003f3f3ff290 */ /* 0x000fec000fffe03f */
[----:B------:R0:W-:Y:S01]  /*c2570*/  STL.64 [R1+0x1650], R16 ;  /* 0x0016501001007387 */ /* 0x0001e20000100a00 */
[----:B------:R-:W-:Y:S02]  /*c2580*/  STL.64 [R1+0x1658], R18 ;  /* 0x0016581201007387 */ /* 0x000fe40000100a00 */
[----:B0-----:R-:W-:Y:S02]  /*c2590*/  IMAD.MOV.U32 R16, RZ, RZ, R22 ;  /* 0x000000ffff107224 */ /* 0x001fe400078e0016 */
[----:B------:R-:W2:Y:S01]  /*c25a0*/  LDL.LU.64 R22, [R1+0x6578] ;  /* 0x0065780001167983 */ /* 0x000ea20000300a00 */
[----:B------:R-:W-:Y:S02]  /*c25b0*/  STL.64 [R1+0x6518], R14 ;  /* 0x0065180e01007387 */ /* 0x000fe40000100a00 */
[----:B------:R0:W-:Y:S02]  /*c25c0*/  STL.64 [R1+0x6510], R12 ;  /* 0x0065100c01007387 */ /* 0x0001e40000100a00 */
[----:B0-----:R-:W2:Y:S01]  /*c25d0*/  LDL.LU.64 R12, [R1+0x320] ;  /* 0x00032000010c7983 */ /* 0x001ea20000300a00 */
        /* <DEDUP_REMOVED lines=17> */
[----:B0-----:R-:W2:Y:S01]  /*c26f0*/  LDL.LU.64 R22, [R1+0x6558] ;  /* 0x0065580001167983 */ /* 0x001ea20000300a00 */
[----:B------:R-:W2:Y:S02]  /*c2700*/  LDL.LU.64 R20, [R1+0x6550] ;  /* 0x0065500001147983 */ /* 0x000ea40000300a00 */
[----:B------:R0:W-:Y:S02]  /*c2710*/  STL.64 [R1+0x6408], R26 ;  /* 0x0064081a01007387 */ /* 0x0001e40000100a00 */
[----:B0-----:R-:W4:Y:S01]  /*c2720*/  LDL.LU.64 R26, [R1+0x128] ;  /* 0x00012800011a7983 */ /* 0x001f220000300a00 */
        /* <DEDUP_REMOVED lines=18> */
[----:B------:R-:W3:Y:S02]  /*c2850*/  LDL.LU.64 R4, [R1+0x6528] ;  /* 0x0065280001047983 */ /* 0x000ee40000300a00 */
[----:B------:R-:W-:-:S02]  /*c2860*/  IMAD.MOV.U32 R3, RZ, RZ, R15 ;  /* 0x000000ffff037224 */ /* 0x000fc400078e000f */
[----:B----4-:R-:W-:Y:S02]  /*c2870*/  IMAD.MOV.U32 R11, RZ, RZ, R26 ;  /* 0x000000ffff0b7224 */ /* 0x010fe400078e001a */
[----:B------:R-:W-:Y:S01]  /*c2880*/  IMAD.MOV.U32 R10, RZ, RZ, R27 ;  /* 0x000000ffff0a7224 */ /* 0x000fe200078e001b */
[----:B---3--:R-:W-:Y:S07]  /*c2890*/  HMMA.16816.F32.BF16 R4, R12, R26, R4 ;  /* 0x0000001a0c04723c */ /* 0x008fee0000041804 */
[----:B------:R-:W-:-:S02]  /*c28a0*/  IMAD.MOV.U32 R26, RZ, RZ, R18 ;  /* 0x000000ffff1a7224 */ /* 0x000fc400078e0012 */
[----:B------:R-:W-:Y:S11]  /*c28b0*/  IMAD.MOV.U32 R27, RZ, RZ, R17 ;  /* 0x000000ffff1b7224 */ /* 0x000ff600078e0011 */
[----:B------:R-:W-:Y:S03]  /*c28c0*/  @!UPT UIADD3 URZ, URZ, URZ, URZ ;  /* 0x0000003f3f3ff290 */ /* 0x000fe6000fffe03f */
[----:B------:R0:W-:Y:S01]  /*c28d0*/  STL.64 [R1+0x15b0], R4 ;  /* 0x0015b00401007387 */ /* 0x0001e20000100a00 */
[----:B------:R1:W-:Y:S02]  /*c28e0*/  STL.64 [R1+0x15b8], R6 ;  /* 0x0015b80601007387 */ /* 0x0003e40000100a00 */
[----:B0-----:R-:W-:Y:S01]  /*c28f0*/  IMAD.MOV.U32 R4, RZ, RZ, R14 ;  /* 0x000000ffff047224 */ /* 0x001fe200078e000e */
[----:B-1----:R-:W3:Y:S01]  /*c2900*/  LDL.LU R7, [R1+0x6520] ;  /* 0x0065200001077983 */ /* 0x002ee20000300800 */
[----:B------:R-:W4:Y:S02]  /*c2910*/  LDL.LU.64 R14, [R1+0x6518] ;  /* 0x00651800010e7983 */ /* 0x000f240000300a00 */
[----:B------:R-:W-:Y:S02]  /*c2920*/  IMAD.MOV.U32 R6, RZ, RZ, R12 ;  /* 0x000000ffff067224 */ /* 0x000fe400078e000c */
[----:B------:R-:W-:Y:S02]  /*c2930*/  IMAD.MOV.U32 R5, RZ, RZ, R13 ;  /* 0x000000ffff057224 */ /* 0x000fe400078e000d */
[----:B------:R-:W2:Y:S01]  /*c2940*/  LDL.LU.64 R12, [R1+0x6510] ;  /* 0x00651000010c7983 */ /* 0x000ea20000300a00 */
[----:B------:R-:W-:Y:S02]  /*c2950*/  STL.64 [R1+0x6420], R26 ;  /* 0x0064201a01007387 */ /* 0x000fe40000100a00 */
[----:B------:R-:W-:Y:S02]  /*c2960*/  STL.64 [R1+0x6400], R10 ;  /* 0x0064000a01007387 */ /* 0x000fe40000100a00 */
[----:B------:R0:W-:Y:S02]  /*c2970*/  STL.64 [R1+0x63f8], R8 ;  /* 0x0063f80801007387 */ /* 0x0001e40000100a00 */
[----:B0-----:R-:W3:Y:S01]  /*c2980*/  LDL.LU R8, [R1+0x1420] ;  /* 0x0014200001087983 */ /* 0x001ee20000300800 */
[----:B------:R-:W3:Y:S02]  /*c2990*/  LDL.LU R9, [R1+0x1424] ;  /* 0x0014240001097983 */ /* 0x000ee40000300800 */
[----:B------:R-:W3:Y:S02]  /*c29a0*/  LDL.LU R10, [R1+0x1428] ;  /* 0x00142800010a7983 */ /* 0x000ee40000300800 */
[----:B------:R-:W3:Y:S02]  /*c29b0*/  LDL.LU R11, [R1+0x142c] ;  /* 0x00142c00010b7983 */ /* 0x000ee40000300800 */
[----:B------:R-:W-:-:S02]  /*c29c0*/  IMAD.MOV.U32 R26, RZ, RZ, R16 ;  /* 0x000000ffff1a7224 */ /* 0x000fc400078e0010 */
[----:B----4-:R-:W-:-:S05]  /*c29d0*/  IMAD.MOV.U32 R27, RZ, RZ, R15 ;  /* 0x000000ffff1b7224 */ /* 0x010fca00078e000f */
[----:B------:R0:W-:Y:S02]  /*c29e0*/  STL.64 [R1+0x6438], R26 ;  /* 0x0064381a01007387 */ /* 0x0001e40000100a00 */
[----:B0-----:R-:W-:Y:S02]  /*c29f0*/  IMAD.MOV.U32 R26, RZ, RZ, R14 ;  /* 0x000000ffff1a7224 */ /* 0x001fe400078e000e */
[----:B--2---:R-:W-:-:S05]  /*c2a00*/  IMAD.MOV.U32 R27, RZ, RZ, R13 ;  /* 0x000000ffff1b7224 */ /* 0x004fca00078e000d */
[----:B------:R-:W-:Y:S01]  /*c2a10*/  STL.64 [R1+0x6450], R26 ;  /* 0x0064501a01007387 */ /* 0x000fe20000100a00 */
[----:B---3--:R-:W-:Y:S02]  /*c2a20*/  STL.64 [R1+0x6418], R10 ;  /* 0x0064180a01007387 */ /* 0x008fe40000100a00 */
        /* <DEDUP_REMOVED lines=14> */
[----:B------:R-:W4:Y:S04]  /*c2b10*/  LDL.LU.64 R14, [R1+0xb8] ;  /* 0x0000b800010e7983 */ /* 0x000f280000300a00 */
[----:B----4-:R-:W-:Y:S01]  /*c2b20*/  STL.64 [R1+0x64a8], R14 ;  /* 0x0064a80e01007387 */ /* 0x010fe20000100a00 */
[----:B---3--:R-:W-:Y:S02]  /*c2b30*/  STL.64 [R1+0x6448], R10 ;  /* 0x0064480a01007387 */ /* 0x008fe40000100a00 */
[----:B--2---:R0:W-:Y:S02]  /*c2b40*/  STL.64 [R1+0x6440], R8 ;  /* 0x0064400801007387 */ /* 0x0041e40000100a00 */
[----:B0-----:R-:W2:Y:S01]  /*c2b50*/  LDL.LU R8, [R1+0x1480] ;  /* 0x0014800001087983 */ /* 0x001ea20000300800 */
[----:B------:R-:W2:Y:S02]  /*c2b60*/  LDL.LU R9, [R1+0x1484] ;  /* 0x0014840001097983 */ /* 0x000ea40000300800 */
[----:B------:R-:W3:Y:S02]  /*c2b70*/  LDL.LU R10, [R1+0x1488] ;  /* 0x00148800010a7983 */ /* 0x000ee40000300800 */
[----:B------:R-:W3:Y:S01]  /*c2b80*/  LDL.LU R11, [R1+0x148c] ;  /* 0x00148c00010b7983 */ /* 0x000ee20000300800 */
[----:B------:R-:W4:Y:S04]  /*c2b90*/  LDL.LU.64 R18, [R1+0xd8] ;  /* 0x0000d80001127983 */ /* 0x000f280000300a00 */
[----:B----4-:R0:W-:Y:S01]  /*c2ba0*/  STL.64 [R1+0x64c8], R18 ;  /* 0x0064c81201007387 */ /* 0x0101e20000100a00 */
[----:B------:R-:W4:Y:S02]  /*c2bb0*/  LDL.LU R12, [R1+0x1510] ;  /* 0x00151000010c7983 */ /* 0x000f240000300800 */
[----:B------:R-:W4:Y:S02]  /*c2bc0*/  LDL.LU R13, [R1+0x1514] ;  /* 0x00151400010d7983 */ /* 0x000f240000300800 */
[----:B------:R-:W2:Y:S01]  /*c2bd0*/  LDL.LU R14, [R1+0x1518] ;  /* 0x00151800010e7983 */ /* 0x000ea20000300800 */
[----:B------:R-:W2:Y:S04]  /*c2be0*/  LDL.LU R15, [R1+0x151c] ;  /* 0x00151c00010f7983 */ /* 0x000ea80000300800 */
[----:B0-----:R-:W2:Y:S01]  /*c2bf0*/  LDL.LU.64 R18, [R1+0xe8] ;  /* 0x0000e80001127983 */ /* 0x001ea20000300a00 */
[----:B------:R-:W-:-:S02]  /*c2c00*/  IMAD.MOV.U32 R26, RZ, RZ, R4 ;  /* 0x000000ffff1a7224 */ /* 0x000fc400078e0004 */
[----:B------:R-:W-:Y:S02]  /*c2c10*/  IMAD.MOV.U32 R25, RZ, RZ, R5 ;  /* 0x000000ffff197224 */ /* 0x000fe400078e0005 */
[----:B------:R-:W-:Y:S01]  /*c2c20*/  IMAD.MOV.U32 R24, RZ, RZ, R6 ;  /* 0x000000ffff187224 */ /* 0x000fe200078e0006 */
[----:B--2---:R0:W-:Y:S01]  /*c2c30*/  STL.64 [R1+0x64e0], R18 ;  /* 0x0064e01201007387 */ /* 0x0041e20000100a00 */
[----:B------:R-:W2:Y:S02]  /*c2c40*/  LDL.LU R16, [R1+0x1570] ;  /* 0x0015700001107983 */ /* 0x000ea40000300800 */
[----:B------:R-:W2:Y:S01]  /*c2c50*/  LDL.LU R17, [R1+0x1574] ;  /* 0x0015740001117983 */ /* 0x000ea20000300800 */
        /* <DEDUP_REMOVED lines=14> */
[----:B0-----:R-:W2:Y:S01]  /*c2d40*/  LDL.LU.64 R18, [R1+0x108] ;  /* 0x0001080001127983 */ /* 0x001ea20000300a00 */
        /* <DEDUP_REMOVED lines=18> */
[----:B------:R-:W-:-:S07]  /*c2e70*/  IMAD.MOV.U32 R27, RZ, RZ, R3 ;  /* 0x000000ffff1b7224 */ /* 0x000fce00078e0003 */
[C---:B------:R-:W-:Y:S01]  /*c2e80*/  HMMA.16816.F32.BF16 R4, R24.reuse, R22, R4 ;  /* 0x000000161804723c */ /* 0x040fe20000041804 */
        /* <DEDUP_REMOVED lines=11> */
[----:B------:R-:W3:Y:S02]  /*c2f40*/  LDL.LU R11, [R1+0x14fc] ;  /* 0x0014fc00010b7983 */ /* 0x000ee40000300800 */
        /* <DEDUP_REMOVED lines=57> */
[----:B------:R-:W2:Y:S02]  /*c32e0*/  LDL.LU.64 R8, [R1+0x6480] ;  /* 0x0064800001087983 */ /* 0x000ea40000300a00 */
[----:B------:R-:W-:-:S02]  /*c32f0*/  IMAD.MOV.U32 R28, RZ, RZ, R14 ;  /* 0x000000ffff1c7224 */ /* 0x000fc400078e000e */
[----:B------:R-:W-:Y:S11]  /*c3300*/  IMAD.MOV.U32 R29, RZ, RZ, R15 ;  /* 0x000000ffff1d7224 */ /* 0x000ff600078e000f */
[----:B------:R-:W-:Y:S06]  /*c3310*/  @!UPT UIADD3 URZ, URZ, URZ, URZ ;  /* 0x0000003f3f3ff290 */ /* 0x000fec000fffe03f */
        /* <DEDUP_REMOVED lines=11> */
[----:B0-----:R-:W2:Y:S01]  /*c33d0*/  LDL.LU.64 R26, [R1+0x6450] ;  /* 0x00645000011a7983 */ /* 0x001ea20000300a00 */
[----:B------:R-:W-:Y:S01]  /*c33e0*/  IMAD.MOV.U32 R3, RZ, RZ, R18 ;  /* 0x000000ffff037224 */ /* 0x000fe200078e0012 */
[C---:B--2---:R-:W-:Y:S02]  /*c33f0*/  HMMA.16816.F32.BF16 R24, R12.reuse, R26, R8 ;  /* 0x0000001a0c18723c */ /* 0x044fe40000041808 */
[----:B------:R-:W2:Y:S01]  /*c3400*/  LDL.LU.64 R10, [R1+0x6448] ;  /* 0x00644800010a7983 */ /* 0x000ea20000300a00 */
[----:B------:R-:W2:Y:S11]  /*c3410*/  LDL.LU.64 R8, [R1+0x6440] ;  /* 0x0064400001087983 */ /* 0x000eb60000300a00 */
[----:B------:R-:W-:Y:S09]  /*c3420*/  @!UPT UIADD3 URZ, URZ, URZ, URZ ;  /* 0x0000003f3f3ff290 */ /* 0x000ff2000fffe03f */
[----:B------:R-:W-:Y:S01]  /*c3430*/  STL.64 [R1+0x180], R24 ;  /* 0x0001801801007387 */ /* 0x000fe20000100a00 */
[----:B------:R0:W-:Y:S02]  /*c3440*/  STL [R1+0x188], R26 ;  /* 0x0001881a01007387 */ /* 0x0001e40000100800 */
[----:B------:R-:W-:Y:S02]  /*c3450*/  IMAD.MOV.U32 R18, RZ, RZ, R27 ;  /* 0x000000ffff127224 */ /* 0x000fe400078e001b */
[----:B0-----:R-:W2:Y:S03]  /*c3460*/  LDL.LU.64 R26, [R1+0x6438] ;  /* 0x00643800011a7983 */ /* 0x001ea60000300a00 */
[----:B------:R-:W-:Y:S01]  /*c3470*/  STL [R1+0x5164], R18 ;  /* 0x0051641201007387 */ /* 0x000fe20000100800 */
        /* <DEDUP_REMOVED lines=16> */
[----:B------:R-:W3:Y:S11]  /*c3580*/  LDL.LU.64 R8, [R1+0x63f8] ;  /* 0x0063f80001087983 */ /* 0x000ef60000300a00 */
[----:B------:R-:W-:Y:S09]  /*c3590*/  @!UPT UIADD3 URZ, URZ, URZ, URZ ;  /* 0x0000003f3f3ff290 */ /* 0x000ff2000fffe03f */
[----:B------:R0:W-:Y:S01]  /*c35a0*/  STL.64 [R1+0x150], R24 ;  /* 0x0001501801007387 */ /* 0x0001e20000100a00 */
[----:B------:R1:W-:Y:S03]  /*c35b0*/  STL.64 [R1+0x158], R26 ;  /* 0x0001581a01007387 */ /* 0x0003e60000100a00 */
[----:B0-----:R-:W4:Y:S04]  /*c35c0*/  LDL R24, [R1+0x6b0] ;  /* 0x0006b00001187983 */ /* 0x001f280000100800 */
[----:B-1----:R-:W2:Y:S04]  /*c35d0*/  LDL R26, [R1+0x6b8] ;  /* 0x0006b800011a7983 */ /* 0x002ea80000100800 */
[----:B------:R-:W2:Y:S04]  /*c35e0*/  LDL R27, [R1+0x6bc] ;  /* 0x0006bc00011b7983 */ /* 0x000ea80000100800 */
[----:B------:R-:W4:Y:S01]  /*c35f0*/  LDL R25, [R1+0x6b4] ;  /* 0x0006b40001197983 */ /* 0x000f220000100800 */
[----:B------:R-:W-:-:S02]  /*c3600*/  IMAD.MOV.U32 R18, RZ, RZ, R3 ;  /* 0x000000ffff127224 */ /* 0x000fc400078e0003 */
[----:B------:R-:W3:Y:S03]  /*c3610*/  LDL.LU R3, [R1+0x63f0] ;  /* 0x0063f00001037983 */ /* 0x000ee60000300800 */
[----:B------:R0:W-:Y:S02]  /*c3620*/  STL.64 [R1+0x6338], R18 ;  /* 0x0063381201007387 */ /* 0x0001e40000100a00 */
[----:B0-----:R-:W-:Y:S02]  /*c3630*/  IMAD.MOV.U32 R18, RZ, RZ, R23 ;  /* 0x000000ffff127224 */ /* 0x001fe400078e0017 */
[----:B------:R-:W-:Y:S01]  /*c3640*/  IMAD.MOV.U32 R19, RZ, RZ, R22 ;  /* 0x000000ffff137224 */ /* 0x000fe200078e0016 */
[----:B--2---:R0:W-:Y:S01]  /*c3650*/  STL.64 [R1+0x6308], R26 ;  /* 0x0063081a01007387 */ /* 0x0041e20000100a00 */
[----:B----4-:R-:W-:Y:S02]  /*c3660*/  STL.64 [R1+0x6300], R24 ;  /* 0x0063001801007387 */ /* 0x010fe40000100a00 */
[----:B0-----:R-:W-:-:S02]  /*c3670*/  IMAD.MOV.U32 R26, RZ, RZ, R28 ;  /* 0x000000ffff1a7224 */ /* 0x001fc400078e001c */
[----:B------:R-:W-:Y:S01]  /*c3680*/  IMAD.MOV.U32 R27, RZ, RZ, R29 ;  /* 0x000000ffff1b7224 */ /* 0x000fe200078e001d */
[----:B------:R-:W2:Y:S01]  /*c3690*/  LDL.LU R28, [R1+0x63ec] ;  /* 0x0063ec00011c7983 */ /* 0x000ea20000300800 */
[----:B------:R-:W4:Y:S02]  /*c36a0*/  LDL.LU R29, [R1+0x63e8] ;  /* 0x0063e800011d7983 */ /* 0x000f240000300800 */
[----:B------:R0:W-:Y:S01]  /*c36b0*/  STL.64 [R1+0x6350], R18 ;  /* 0x0063501201007387 */ /* 0x0001e20000100a00 */
[----:B------:R1:W-:Y:S01]  /*c36c0*/  STL.64 [R1+0x6318], R26 ;  /* 0x0063181a01007387 */ /* 0x0003e20000100a00 */
[----:B0-----:R-:W-:Y:S02]  /*c36d0*/  IMAD.MOV.U32 R18, RZ, RZ, R7 ;  /* 0x000000ffff127224 */ /* 0x001fe400078e0007 */
[----:B------:R-:W-:Y:S02]  /*c36e0*/  IMAD.MOV.U32 R19, RZ, RZ, R6 ;  /* 0x000000ffff137224 */ /* 0x000fe400078e0006 */
[----:B-1----:R-:W-:-:S02]  /*c36f0*/  IMAD.MOV.U32 R26, RZ, RZ, R17 ;  /* 0x000000ffff1a7224 */ /* 0x002fc400078e0011 */
[----:B------:R-:W-:Y:S02]  /*c3700*/  IMAD.MOV.U32 R27, RZ, RZ, R16 ;  /* 0x000000ffff1b7224 */ /* 0x000fe400078e0010 */
[----:B------:R-:W-:Y:S02]  /*c3710*/  IMAD.MOV.U32 R6, RZ, RZ, R5 ;  /* 0x000000ffff067224 */ /* 0x000fe400078e0005 */
[----:B------:R-:W-:Y:S01]  /*c3720*/  IMAD.MOV.U32 R7, RZ, RZ, R4 ;  /* 0x000000ffff077224 */ /* 0x000fe200078e0004 */
[----:B------:R-:W-:Y:S01]  /*c3730*/  STL.64 [R1+0x6368], R18 ;  /* 0x0063681201007387 */ /* 0x000fe20000100a00 */
[----:B------:R0:W-:Y:S02]  /*c3740*/  STL.64 [R1+0x6330], R26 ;  /* 0x0063301a01007387 */ /* 0x0001e40000100a00 */
[----:B------:R-:W2:Y:S02]  /*c3750*/  LDL.LU R24, [R1+0x1220] ;  /* 0x0012200001187983 */ /* 0x000ea40000300800 */
[----:B------:R-:W2:Y:S01]  /*c3760*/  LDL.LU R25, [R1+0x1224] ;  /* 0x0012240001197983 */ /* 0x000ea20000300800 */
[----:B0-----:R-:W2:Y:S01]  /*c3770*/  LDL.LU R26, [R1+0x1228] ;  /* 0x00122800011a7983 */ /* 0x001ea20000300800 */
[----:B------:R-:W2:Y:S02]  /*c3780*/  LDL.LU R27, [R1+0x122c] ;  /* 0x00122c00011b7983 */ /* 0x000ea40000300800 */
[----:B------:R0:W-:Y:S02]  /*c3790*/  STL.64 [R1+0x6388], R6 ;  /* 0x0063880601007387 */ /* 0x0001e40000100a00 */
[----:B------:R-:W2:Y:S01]  /*c37a0*/  LDL.LU R16, [R1+0x12e0] ;  /* 0x0012e00001107983 */ /* 0x000ea20000300800 */
[----:B------:R-:W2:Y:S01]  /*c37b0*/  LDL.LU R17, [R1+0x12e4] ;  /* 0x0012e40001117983 */ /* 0x000ea20000300800 */
[----:B------:R-:W2:Y:S02]  /*c37c0*/  LDL.LU R18, [R1+0x12e8] ;  /* 0x0012e80001127983 */ /* 0x000ea40000300800 */
[----:B------:R-:W2:Y:S02]  /*c37d0*/  LDL.LU R19, [R1+0x12ec] ;  /* 0x0012ec0001137983 */ /* 0x000ea40000300800 */
[----:B------:R-:W2:Y:S01]  /*c37e0*/  LDL.LU R4, [R1+0x1340] ;  /* 0x0013400001047983 */ /* 0x000ea20000300800 */
[----:B------:R-:W2:Y:S04]  /*c37f0*/  LDL.LU R5, [R1+0x1344] ;  /* 0x0013440001057983 */ /* 0x000ea80000300800 */
        /* <DEDUP_REMOVED lines=16> */
[----:B------:R0:W-:Y:S02]  /*c3900*/  STL.64 [R1+0x63b0], R4 ;  /* 0x0063b00401007387 */ /* 0x0001e40000100a00 */
[----:B------:R-:W2:Y:S02]  /*c3910*/  LDL.LU R8, [R1+0x63dc] ;  /* 0x0063dc0001087983 */ /* 0x000ea40000300800 */
[----:B------:R-:W3:Y:S01]  /*c3920*/  LDL.LU R9, [R1+0x63d8] ;  /* 0x0063d80001097983 */ /* 0x000ee20000300800 */
        /* <DEDUP_REMOVED lines=23> */
[----:B--2---:R3:W-:Y:S01]  /*c3aa0*/  STL.64 [R1+0x6360], R26 ;  /* 0x0063601a01007387 */ /* 0x0047e20000100a00 */
[----:B------:R0:W-:Y:S02]  /*c3ab0*/  STL.64 [R1+0x6358], R24 ;  /* 0x0063581801007387 */ /* 0x0001e40000100a00 */
[----:B---3--:R-:W-:Y:S01]  /*c3ac0*/  IMAD.MOV.U32 R26, RZ, RZ, R9 ;  /* 0x000000ffff1a7224 */ /* 0x008fe200078e0009 */
[----:B0-----:R-:W2:Y:S01]  /*c3ad0*/  LDL.LU R24, [R1+0x12a0] ;  /* 0x0012a00001187983 */ /* 0x001ea20000300800 */
[----:B------:R-:W2:Y:S02]  /*c3ae0*/  LDL.LU R25, [R1+0x12a4] ;  /* 0x0012a40001197983 */ /* 0x000ea40000300800 */
[----:B------:R-:W-:-:S02]  /*c3af0*/  IMAD.MOV.U32 R27, RZ, RZ, R8 ;  /* 0x000000ffff1b7224 */ /* 0x000fc400078e0008 */
[----:B------:R-:W3:Y:S01]  /*c3b00*/  LDL.64 R8, [R1+0x90] ;  /* 0x0000900001087983 */ /* 0x000ee20000100a00 */
[----:B------:R-:W-:Y:S02]  /*c3b10*/  IMAD.MOV.U32 R22, RZ, RZ, R21 ;  /* 0x000000ffff167224 */ /* 0x000fe400078e0015 */
[----:B------:R-:W-:-:S07]  /*c3b20*/  IMAD.MOV.U32 R23, RZ, RZ, R20 ;  /* 0x000000ffff177224 */ /* 0x000fce00078e0014 */
[C---:B------:R-:W-:Y:S01]  /*c3b30*/  HMMA.16816.F32.BF16 R20, R12.reuse, R22, R4 ;  /* 0x000000160c14723c */ /* 0x040fe20000041804 */
[----:B---3--:R0:W-:Y:S04]  /*c3b40*/  STL.64 [R1+0x6310], R8 ;  /* 0x0063100801007387 */ /* 0x0081e80000100a00 */
[----:B0-----:R-:W3:Y:S01]  /*c3b50*/  LDL.LU R8, [R1+0x1170] ;  /* 0x0011700001087983 */ /* 0x001ee20000300800 */
[----:B------:R-:W3:Y:S02]  /*c3b60*/  LDL.LU R9, [R1+0x1174] ;  /* 0x0011740001097983 */ /* 0x000ee40000300800 */
[----:B------:R-:W-:Y:S01]  /*c3b70*/  STL.64 [R1+0x6328], R10 ;  /* 0x0063280a01007387 */ /* 0x000fe20000100a00 */
[----:B---3--:R0:W-:Y:S04]  /*c3b80*/  STL.64 [R1+0x6320], R8 ;  /* 0x0063200801007387 */ /* 0x0081e80000100a00 */
[----:B0-----:R-:W3:Y:S01]  /*c3b90*/  LDL.LU R8, [R1+0x11f0] ;  /* 0x0011f00001087983 */ /* 0x001ee20000300800 */
[----:B------:R-:W3:Y:S02]  /*c3ba0*/  LDL.LU R9, [R1+0x11f4] ;  /* 0x0011f40001097983 */ /* 0x000ee40000300800 */
[----:B------:R-:W3:Y:S02]  /*c3bb0*/  LDL.LU R10, [R1+0x11f8] ;  /* 0x0011f800010a7983 */ /* 0x000ee40000300800 */
[----:B------:R-:W3:Y:S01]  /*c3bc0*/  LDL.LU R11, [R1+0x11fc] ;  /* 0x0011fc00010b7983 */ /* 0x000ee20000300800 */
[----:B------:R-:W2:Y:S01]  /*c3bd0*/  LDL.LU.64 R6, [R1+0x63d0] ;  /* 0x0063d00001067983 */ /* 0x000ea20000300a00 */
[----:B------:R-:W2:Y:S03]  /*c3be0*/  LDL.LU.64 R4, [R1+0x63c8] ;  /* 0x0063c80001047983 */ /* 0x000ea60000300a00 */
        /* <DEDUP_REMOVED lines=35> */
[----:B0-----:R-:W3:Y:S01]  /*c3e20*/  LDL.LU R4, [R1+0x10f0] ;  /* 0x0010f00001047983 */ /* 0x001ee20000300800 */
        /* <DEDUP_REMOVED lines=14> */
[----:B------:R-:W-:Y:S02]  /*c3f10*/  IMAD.MOV.U32 R6, RZ, RZ, R2 ;  /* 0x000000ffff067224 */ /* 0x000fe400078e0002 */
[----:B------:R-:W-:Y:S01]  /*c3f20*/  IMAD.MOV.U32 R7, RZ, RZ, R0 ;  /* 0x000000ffff077224 */ /* 0x000fe200078e0000 */
[----:B--2---:R-:W-:Y:S11]  /*c3f30*/  HMMA.16816.F32.BF16 R24, R12, R18, R24 ;  /* 0x000000120c18723c */ /* 0x004ff60000041818 */
[----:B------:R-:W-:Y:S11]  /*c3f40*/  @!UPT UIADD3 URZ, URZ, URZ, URZ ;  /* 0x0000003f3f3ff290 */ /* 0x000ff6000fffe03f */
[----:B------:R-:W-:Y:S02]  /*c3f50*/  @!UPT UIADD3 URZ, URZ, URZ, URZ ;  /* 0x0000003f3f3ff290 */ /* 0x000fe4000fffe03f */
[----:B------:R-:W-:Y:S02]  /*c3f60*/  IMAD.MOV.U32 R2, RZ, RZ, R26 ;  /* 0x000000ffff027224 */ /* 0x000fe400078e001a */
[----:B------:R-:W-:Y:S02]  /*c3f70*/  IMAD.MOV.U32 R0, RZ, RZ, R27 ;  /* 0x000000ffff007224 */ /* 0x000fe400078e001b */
[----:B------:R-:W3:Y:S01]  /*c3f80*/  LDL.LU.64 R26, [R1+0x6330] ;  /* 0x00633000011a7983 */ /* 0x000ee20000300a00 */
[----:B------:R-:W-:Y:S02]  /*c3f90*/  IMAD.MOV.U32 R5, RZ, RZ, R3 ;  /* 0x000000ffff057224 */ /* 0x000fe400078e0003 */
[----:B------:R-:W-:Y:S02]  /*c3fa0*/  IMAD.MOV.U32 R19, RZ, RZ, R24 ;  /* 0x000000ffff137224 */ /* 0x000fe400078e0018 */
[----:B------:R-:W-:-:S03]  /*c3fb0*/  IMAD.MOV.U32 R3, RZ, RZ, R25 ;  /* 0x000000ffff037224 */ /* 0x000fc600078e0019 */
[----:B------:R-:W-:Y:S01]  /*c3fc0*/  STL [R1+0x5168], R19 ;  /* 0x0051681301007387 */ /* 0x000fe20000100800 */
[----:B------:R-:W2:Y:S02]  /*c3fd0*/  LDL.LU R16, [R1+0x1140] ;  /* 0x0011400001107983 */ /* 0x000ea40000300800 */
[----:B------:R-:W2:Y:S02]  /*c3fe0*/  LDL.LU R17, [R1+0x1144] ;  /* 0x0011440001117983 */ /* 0x000ea40000300800 */
[----:B------:R-:W-:Y:S01]  /*c3ff0*/  STL [R1+0x5048], R0 ;  /* 0x0050480001007387 */ /* 0x000fe20000100800 */
[----:B------:R-:W-:Y:S01]  /*c4000*/  STL [R1+0x5044], R2 ;  /* 0x0050440201007387 */ /* 0x000fe20000100800 */
[----:B------:R-:W-:Y:S01]  /*c4010*/  STL [R1+0x5040], R3 ;  /* 0x0050400301007387 */ /* 0x000fe20000100800 */
[C---:B---3--:R-:W-:Y:S02]  /*c4020*/  HMMA.16816.F32.BF16 R24, R12.reuse, R26, R8 ;  /* 0x0000001a0c18723c */ /* 0x048fe40000041808 */
[----:B------:R-:W3:Y:S01]  /*c4030*/  LDL.LU.64 R10, [R1+0x6328] ;  /* 0x00632800010a7983 */ /* 0x000ee20000300a00 */
[----:B------:R-:W3:Y:S11]  /*c4040*/  LDL.LU.64 R8, [R1+0x6320] ;  /* 0x0063200001087983 */ /* 0x000ef60000300a00 */
[----:B------:R-:W-:Y:S09]  /*c4050*/  @!UPT UIADD3 URZ, URZ, URZ, URZ ;  /* 0x0000003f3f3ff290 */ /* 0x000ff2000fffe03f */
[----:B------:R-:W-:Y:S01]  /*c4060*/  STL.64 [R1+0xb0], R24 ;  /* 0x0000b01801007387 */ /* 0x000fe20000100a00 */
[----:B------:R0:W-:Y:S03]  /*c4070*/  STL.64 [R1+0xb8], R26 ;  /* 0x0000b81a01007387 */ /* 0x0001e60000100a00 */
[----:B0-----:R-:W3:Y:S01]  /*c4080*/  LDL.LU.64 R26, [R1+0x6318] ;  /* 0x00631800011a7983 */ /* 0x001ee20000300a00 */
[----:B----4-:R-:W-:Y:S02]  /*c4090*/  IMAD.MOV.U32 R18, RZ, RZ, R29 ;  /* 0x000000ffff127224 */ /* 0x010fe400078e001d */
[----:B------:R-:W-:Y:S01]  /*c40a0*/  IMAD.MOV.U32 R19, RZ, RZ, R28 ;  /* 0x000000ffff137224 */ /* 0x000fe200078e001c */
[----:B---3--:R-:W-:Y:S01]  /*c40b0*/  HMMA.16816.F32.BF16 R12, R12, R26, R8 ;  /* 0x0000001a0c0c723c */ /* 0x008fe20000041808 */
[----:B------:R-:W2:Y:S01]  /*c40c0*/  LDL.LU.64 R8, [R1+0x6310] ;  /* 0x0063100001087983 */ /* 0x000ea20000300a00 */
[----:B------:R-:W2:Y:S02]  /*c40d0*/  LDL.LU.64 R26, [R1+0x6308] ;  /* 0x00630800011a7983 */ /* 0x000ea40000300a00 */
[----:B------:R-:W2:Y:S11]  /*c40e0*/  LDL.LU.64 R24, [R1+0x6300] ;  /* 0x0063000001187983 */ /* 0x000eb60000300a00 */
[----:B------:R-:W-:Y:S09]  /*c40f0*/  @!UPT UIADD3 URZ, URZ, URZ, URZ ;  /* 0x0000003f3f3ff290 */ /* 0x000ff2000fffe03f */
[----:B------:R-:W-:Y:S02]  /*c4100*/  IMAD.MOV.U32 R3, RZ, RZ, R15 ;  /* 0x000000ffff037224 */ /* 0x000fe400078e000f */
[----:B------:R-:W-:Y:S02]  /*c4110*/  IMAD.MOV.U32 R2, RZ, RZ, R14 ;  /* 0x000000ffff027224 */ /* 0x000fe400078e000e */
[----:B------:R-:W-:Y:S01]  /*c4120*/  IMAD.MOV.U32 R0, RZ, RZ, R13 ;  /* 0x000000ffff007224 */ /* 0x000fe200078e000d */
[----:B------:R0:W-:Y:S04]  /*c4130*/  STL [R1+0xa0], R12 ;  /* 0x0000a00c01007387 */ /* 0x0001e80000100800 */
[----:B0-----:R-:W3:Y:S01]  /*c4140*/  LDL.LU.64 R12, [R1+0x62f8] ;  /* 0x0062f800010c7983 */ /* 0x001ee20000300a00 */
[----:B------:R-:W-:Y:S02]  /*c4150*/  STL [R1+0x516c], R3 ;  /* 0x00516c0301007387 */ /* 0x000fe40000100800 */
[----:B------:R-:W-:Y:S02]  /*c4160*/  STL [R1+0x515c], R2 ;  /* 0x00515c0201007387 */ /* 0x000fe40000100800 */
[----:B------:R-:W-:Y:S01]  /*c4170*/  STL [R1+0x5158], R0 ;  /* 0x0051580001007387 */ /* 0x000fe20000100800 */
[----:B--2---:R-:W-:Y:S07]  /*c4180*/  HMMA.16816.F32.BF16 R16, R24, R8, R16 ;  /* 0x000000081810723c */ /* 0x004fee0000041810 */
[----:B------:R-:W-:-:S02]  /*c4190*/  IMAD.MOV.U32 R24, RZ, RZ, R9 ;  /* 0x000000ffff187224 */ /* 0x000fc400078e0009 */
[----:B------:R-:W-:Y:S02]  /*c41a0*/  IMAD.MOV.U32 R25, RZ, RZ, R8 ;  /* 0x000000ffff197224 */ /* 0x000fe400078e0008 */
[----:B------:R-:W2:Y:S11]  /*c41b0*/  LDL.LU.64 R8, [R1+0x62f0] ;  /* 0x0062f00001087983 */ /* 0x000eb60000300a00 */
[----:B------:R-:W-:Y:S01]  /*c41c0*/  @!UPT UIADD3 URZ, URZ, URZ, URZ ;  /* 0x0000003f3f3ff290 */ /* 0x000fe2000fffe03f */
[----:B------:R-:W-:Y:S01]  /*c41d0*/  STL.64 [R1+0x1520], R16 ;  /* 0x0015201001007387 */ /* 0x000fe20000100a00 */
[----:B------:R-:W-:Y:S02]  /*c41e0*/  STL [R1+0x61ec], R24 ;  /* 0x0061ec1801007387 */ /* 0x000fe40000100800 */
[----:B------:R0:W-:Y:S02]  /*c41f0*/  STL [R1+0x61e8], R25 ;  /* 0x0061e81901007387 */ /* 0x0001e40000100800 */
[----:B------:R-:W4:Y:S01]  /*c4200*/  LDL.64 R26, [R1+0x6b8] ;  /* 0x0006b800011a7983 */ /* 0x000f220000100a00 */
[----:B0-----:R-:W4:Y:S01]  /*c4210*/  LDL.64 R24, [R1+0x6b0] ;  /* 0x0006b00001187983 */ /* 0x001f220000100a00 */
[----:B------:R-:W-:Y:S02]  /*c4220*/  IMAD.MOV.U32 R29, RZ, RZ, R18 ;  /* 0x000000ffff1d7224 */ /* 0x000fe400078e0012 */
[----:B------:R-:W-:-:S05]  /*c4230*/  IMAD.MOV.U32 R28, RZ, RZ, R19 ;  /* 0x000000ffff1c7224 */ /* 0x000fca00078e0013 */
[----:B------:R-:W-:Y:S01]  /*c4240*/  STL [R1+0x5174], R28 ;  /* 0x0051741c01007387 */ /* 0x000fe20000100800 */
[----:B------:R-:W-:Y:S01]  /*c4250*/  STL [R1+0x5170], R29 ;  /* 0x0051701d01007387 */ /* 0x000fe20000100800 */
[----:B----4-:R-:W-:Y:S11]  /*c4260*/  HMMA.16816.F32.BF16 R16, R24, R20, R4 ;  /* 0x000000141810723c */ /* 0x010ff60000041804 */
[----:B------:R-:W-:Y:S11]  /*c4270*/  @!UPT UIADD3 URZ, URZ, URZ, URZ ;  /* 0x0000003f3f3ff290 */ /* 0x000ff6000fffe03f */
[----:B------:R-:W-:Y:S02]  /*c4280*/  @!UPT UIADD3 URZ, URZ, URZ, URZ ;  /* 0x0000003f3f3ff290 */ /* 0x000fe4000fffe03f */
[----:B------:R-:W-:Y:S02]  /*c4290*/  IMAD.MOV.U32 R10, RZ, RZ, R18 ;  /* 0x000000ffff0a7224 */ /* 0x000fe400078e0012 */
[----:B------:R-:W-:-:S05]  /*c42a0*/  IMAD.MOV.U32 R11, RZ, RZ, R19 ;  /* 0x000000ffff0b7224 */ /* 0x000fca00078e0013 */
[----:B------:R-:W-:Y:S01]  /*c42b0*/  STL.64 [R1+0x6238], R10 ;  /* 0x0062380a01007387 */ /* 0x000fe20000100a00 */
[----:B--2---:R0:W-:Y:S03]  /*c42c0*/  STL.64 [R1+0x6230], R8 ;  /* 0x0062300801007387 */ /* 0x0041e60000100a00 */
[----:B0-----:R-:W2:Y:S01]  /*c42d0*/  LDL.LU R8, [R1+0xf30] ;  /* 0x000f300001087983 */ /* 0x001ea20000300800 */
[----:B------:R-:W2:Y:S02]  /*c42e0*/  LDL.LU R9, [R1+0xf34] ;  /* 0x000f340001097983 */ /* 0x000ea40000300800 */
[----:B------:R-:W4:Y:S02]  /*c42f0*/  LDL.LU R10, [R1+0xf38] ;  /* 0x000f3800010a7983 */ /* 0x000f240000300800 */
[----:B------:R-:W4:Y:S02]  /*c4300*/  LDL.LU R11, [R1+0xf3c] ;  /* 0x000f3c00010b7983 */ /* 0x000f240000300800 */
[----:B----4-:R-:W-:Y:S01]  /*c4310*/  STL.64 [R1+0x6248], R10 ;  /* 0x0062480a01007387 */ /* 0x010fe20000100a00 */
[----:B--2---:R0:W-:Y:S03]  /*c4320*/  STL.64 [R1+0x6240], R8 ;  /* 0x0062400801007387 */ /* 0x0041e60000100a00 */
[----:B0-----:R-:W2:Y:S01]  /*c4330*/  LDL.64 R8, [R1+0x10] ;  /* 0x0000100001087983 */ /* 0x001ea20000100a00 */
[----:B------:R-:W-:-:S02]  /*c4340*/  IMAD.MOV.U32 R2, RZ, RZ, R26 ;  /* 0x000000ffff027224 */ /* 0x000fc400078e001a */
[----:B------:R-:W-:Y:S02]  /*c4350*/  IMAD.MOV.U32 R0, RZ, RZ, R27 ;  /* 0x000000ffff007224 */ /* 0x000fe400078e001b */
[----:B------:R-:W-:Y:S02]  /*c4360*/  IMAD.MOV.U32 R27, RZ, RZ, R20 ;  /* 0x000000ffff1b7224 */ /* 0x000fe400078e0014 */
[----:B------:R-:W-:Y:S01]  /*c4370*/  IMAD.MOV.U32 R26, RZ, RZ, R21 ;  /* 0x000000ffff1a7224 */ /* 0x000fe200078e0015 */
[----:B--2---:R0:W-:Y:S01]  /*c4380*/  STL.64 [R1+0x6268], R8 ;  /* 0x0062680801007387 */ /* 0x0041e20000100a00 */
[----:B------:R-:W2:Y:S02]  /*c4390*/  LDL.64 R20, [R1] ;  /* 0x0000000001147983 */ /* 0x000ea40000100a00 */
[----:B------:R-:W-:Y:S02]  /*c43a0*/  IMAD.MOV.U32 R14, RZ, RZ, R16 ;  /* 0x000000ffff0e7224 */ /* 0x000fe400078e0010 */
[----:B------:R-:W-:Y:S01]  /*c43b0*/  IMAD.MOV.U32 R15, RZ, RZ, R17 ;  /* 0x000000ffff0f7224 */ /* 0x000fe200078e0011 */
[----:B--2---:R-:W-:Y:S01]  /*c43c0*/  STL.64 [R1+0x6250], R20 ;  /* 0x0062501401007387 */ /* 0x004fe20000100a00 */
[----:B------:R-:W2:Y:S02]  /*c43d0*/  LDL.LU R16, [R1+0x1090] ;  /* 0x0010900001107983 */ /* 0x000ea40000300800 */
[----:B------:R-:W2:Y:S02]  /*c43e0*/  LDL.LU R17, [R1+0x1094] ;  /* 0x0010940001117983 */ /* 0x000ea40000300800 */
[----:B------:R-:W4:Y:S01]  /*c43f0*/  LDL.LU R18, [R1+0x1098] ;  /* 0x0010980001127983 */ /* 0x000f220000300800 */
[----:B------:R-:W4:Y:S04]  /*c4400*/  LDL.LU R19, [R1+0x109c] ;  /* 0x00109c0001137983 */ /* 0x000f280000300800 */
[----:B----4-:R-:W-:Y:S01]  /*c4410*/  STL.64 [R1+0x62e0], R18 ;  /* 0x0062e01201007387 */ /* 0x010fe20000100a00 */
[----:B--2---:R1:W-:Y:S02]  /*c4420*/  STL.64 [R1+0x62d8], R16 ;  /* 0x0062d81001007387 */ /* 0x0043e40000100a00 */
[----:B0-----:R-:W2:Y:S01]  /*c4430*/  LDL.64 R8, [R1+0x20] ;  /* 0x0000200001087983 */ /* 0x001ea20000100a00 */
[----:B-1----:R-:W4:Y:S04]  /*c4440*/  LDL.64 R16, [R1+0x70] ;  /* 0x0000700001107983 */ /* 0x002f280000100a00 */
[----:B--2---:R0:W-:Y:S04]  /*c4450*/  STL.64 [R1+0x6280], R8 ;  /* 0x0062800801007387 */ /* 0x0041e80000100a00 */
[----:B0-----:R-:W2:Y:S01]  /*c4460*/  LDL.64 R8, [R1+0x30] ;  /* 0x0000300001087983 */ /* 0x001ea20000100a00 */
[----:B------:R-:W-:-:S02]  /*c4470*/  IMAD.MOV.U32 R4, RZ, RZ, R24 ;  /* 0x000000ffff047224 */ /* 0x000fc400078e0018 */
[----:B------:R-:W-:Y:S01]  /*c4480*/  IMAD.MOV.U32 R3, RZ, RZ, R25 ;  /* 0x000000ffff037224 */ /* 0x000fe200078e0019 */
[----:B--2---:R-:W-:Y:S01]  /*c4490*/  STL.64 [R1+0x6288], R8 ;  /* 0x0062880801007387 */ /* 0x004fe20000100a00 */
[----:B------:R0:W-:Y:S02]  /*c44a0*/  STL [R1+0x61f4], R26 ;  /* 0x0061f41a01007387 */ /* 0x0001e40000100800 */
[----:B------:R1:W-:Y:S02]  /*c44b0*/  STL [R1+0x61f0], R27 ;  /* 0x0061f01b01007387 */ /* 0x0003e40000100800 */
[----:B------:R-:W2:Y:S01]  /*c44c0*/  LDL.LU R24, [R1+0x1000] ;  /* 0x0010000001187983 */ /* 0x000ea20000300800 */
[----:B------:R-:W2:Y:S04]  /*c44d0*/  LDL.LU R25, [R1+0x1004] ;  /* 0x0010040001197983 */ /* 0x000ea80000300800 */
[----:B0-----:R-:W2:Y:S01]  /*c44e0*/  LDL.LU R26, [R1+0x1008] ;  /* 0x00100800011a7983 */ /* 0x001ea20000300800 */
[----:B-1----:R-:W2:Y:S02]  /*c44f0*/  LDL.LU R27, [R1+0x100c] ;  /* 0x00100c00011b7983 */ /* 0x002ea40000300800 */
        /* <DEDUP_REMOVED lines=16> */
[----:B------:R-:W-:Y:S01]  /*c4600*/  IMAD.MOV.U32 R23, RZ, RZ, R0 ;  /* 0x000000ffff177224 */ /* 0x000fe200078e0000 */
[----:B--2---:R0:W-:Y:S04]  /*c4610*/  STL.64 [R1+0x62e8], R4 ;  /* 0x0062e80401007387 */ /* 0x0041e80000100a00 */
[----:B0-----:R-:W2:Y:S01]  /*c4620*/  LDL.LU R4, [R1+0x10c0] ;  /* 0x0010c00001047983 */ /* 0x001ea20000300800 */
[----:B------:R-:W2:Y:S02]  /*c4630*/  LDL.LU R5, [R1+0x10c4] ;  /* 0x0010c40001057983 */ /* 0x000ea40000300800 */
[----:B------:R-:W2:Y:S02]  /*c4640*/  LDL.LU R6, [R1+0x10c8] ;  /* 0x0010c80001067983 */ /* 0x000ea40000300800 */
[----:B------:R-:W2:Y:S01]  /*c4650*/  LDL.LU R7, [R1+0x10cc] ;  /* 0x0010cc0001077983 */ /* 0x000ea20000300800 */
[----:B------:R-:W-:Y:S01]  /*c4660*/  STL.64 [R1+0x62a8], R26 ;  /* 0x0062a81a01007387 */ /* 0x000fe20000100a00 */
[----:B------:R0:W-:Y:S02]  /*c4670*/  STL.64 [R1+0x62a0], R24 ;  /* 0x0062a01801007387 */ /* 0x0001e40000100a00 */
[----:B------:R-:W3:Y:S02]  /*c4680*/  LDL.64 R8, [R1+0x40] ;  /* 0x0000400001087983 */ /* 0x000ee40000100a00 */
[----:B----4-:R-:W-:-:S02]  /*c4690*/  IMAD.MOV.U32 R29, RZ, RZ, R16 ;  /* 0x000000ffff1d7224 */ /* 0x010fc400078e0010 */
[----:B------:R-:W-:Y:S01]  /*c46a0*/  IMAD.MOV.U32 R28, RZ, RZ, R17 ;  /* 0x000000ffff1c7224 */ /* 0x000fe200078e0011 */
[----:B0-----:R-:W4:Y:S01]  /*c46b0*/  LDL.64 R24, [R1+0x50] ;  /* 0x0000500001187983 */ /* 0x001f220000100a00 */
[----:B------:R-:W-:Y:S02]  /*c46c0*/  STL [R1+0x5404], R15 ;  /* 0x0054040f01007387 */ /* 0x000fe40000100800 */
[----:B------:R-:W-:Y:S01]  /*c46d0*/  STL [R1+0x5400], R14 ;  /* 0x0054000e01007387 */ /* 0x000fe20000100800 */
[C---:B--2---:R-:W-:Y:S11]  /*c46e0*/  HMMA.16816.F32.BF16 R4, R20.reuse, R16, R4 ;  /* 0x000000101404723c */ /* 0x044ff60000041804 */
[----:B------:R-:W-:Y:S11]  /*c46f0*/  @!UPT UIADD3 URZ, URZ, URZ, URZ ;  /* 0x0000003f3f3ff290 */ /* 0x000ff6000fffe03f */
[----:B------:R-:W-:Y:S01]  /*c4700*/  @!UPT UIADD3 URZ, URZ, URZ, URZ ;  /* 0x0000003f3f3ff290 */ /* 0x000fe2000fffe03f */
[----:B------:R0:W-:Y:S01]  /*c4710*/  STL.64 [R1+0x1500], R4 ;  /* 0x0015000401007387 */ /* 0x0001e20000100a00 */
[----:B------:R1:W-:Y:S03]  /*c4720*/  STL.64 [R1+0x1508], R6 ;  /* 0x0015080601007387 */ /* 0x0003e60000100a00 */
[----:B0-----:R-:W2:Y:S01]  /*c4730*/  LDL.LU.64 R4, [R1+0x62e8] ;  /* 0x0062e80001047983 */ /* 0x001ea20000300a00 */
[----:B------:R-:W2:Y:S02]  /*c4740*/  LDL.LU.64 R18, [R1+0x62e0] ;  /* 0x0062e00001127983 */ /* 0x000ea40000300a00 */
[----:B------:R-:W2:Y:S02]  /*c4750*/  LDL.LU.64 R16, [R1+0x62d8] ;  /* 0x0062d80001107983 */ /* 0x000ea40000300a00 */
[----:B------:R-:W-:Y:S01]  /*c4760*/  STL [R1+0x61fc], R28 ;  /* 0x0061fc1c01007387 */ /* 0x000fe20000100800 */
[----:B------:R-:W-:Y:S01]  /*c4770*/  STL [R1+0x61f8], R29 ;  /* 0x0061f81d01007387 */ /* 0x000fe20000100800 */
[----:B--2---:R-:W-:Y:S11]  /*c4780*/  HMMA.16816.F32.BF16 R16, R20, R4, R16 ;  /* 0x000000041410723c */ /* 0x004ff60000041810 */
[----:B------:R-:W-:Y:S11]  /*c4790*/  @!UPT UIADD3 URZ, URZ, URZ, URZ ;  /* 0x0000003f3f3ff290 */ /* 0x000ff6000fffe03f */
[----:B------:R-:W-:Y:S01]  /*c47a0*/  @!UPT UIADD3 URZ, URZ, URZ, URZ ;  /* 0x0000003f3f3ff290 */ /* 0x000fe2000fffe03f */
[----:B------:R0:W-:Y:S01]  /*c47b0*/  STL.64 [R1+0x14f0], R16 ;  /* 0x0014f01001007387 */ /* 0x0001e20000100a00 */
[----:B------:R-:W-:Y:S02]  /*c47c0*/  STL.64 [R1+0x14f8], R18 ;  /* 0x0014f81201007387 */ /* 0x000fe40000100a00 */
[----:B-1----:R-:W4:Y:S02]  /*c47d0*/  LDL.LU.64 R6, [R1+0x62d0] ;  /* 0x0062d00001067983 */ /* 0x002f240000300a00 */
[----:B0-----:R-:W-:Y:S02]  /*c47e0*/  IMAD.MOV.U32 R17, RZ, RZ, R4 ;  /* 0x000000ffff117224 */ /* 0x001fe400078e0004 */
[----:B------:R-:W-:Y:S02]  /*c47f0*/  IMAD.MOV.U32 R16, RZ, RZ, R5 ;  /* 0x000000ffff107224 */ /* 0x000fe400078e0005 */
[----:B------:R-:W4:Y:S03]  /*c4800*/  LDL.LU.64 R4, [R1+0x62c8] ;  /* 0x0062c80001047983 */ /* 0x000f260000300a00 */
[----:B------:R0:W-:Y:S02]  /*c4810*/  STL.64 [R1+0x6210], R16 ;  /* 0x0062101001007387 */ /* 0x0001e40000100a00 */
[----:B0-----:R-:W2:Y:S01]  /*c4820*/  LDL.LU R16, [R1+0xea0] ;  /* 0x000ea00001107983 */ /* 0x001ea20000300800 */
[----:B------:R-:W2:Y:S02]  /*c4830*/  LDL.LU R17, [R1+0xea4] ;  /* 0x000ea40001117983 */ /* 0x000ea40000300800 */
[----:B---3--:R-:W-:-:S02]  /*c4840*/  IMAD.MOV.U32 R18, RZ, RZ, R13 ;  /* 0x000000ffff127224 */ /* 0x008fc400078e000d */
[----:B------:R-:W-:Y:S01]  /*c4850*/  IMAD.MOV.U32 R19, RZ, RZ, R12 ;  /* 0x000000ffff137224 */ /* 0x000fe200078e000c */
[----:B------:R-:W3:Y:S01]  /*c4860*/  LDL.LU R13, [R1+0x62c4] ;  /* 0x0062c400010d7983 */ /* 0x000ee20000300800 */
[----:B------:R-:W3:Y:S03]  /*c4870*/  LDL.LU R12, [R1+0x62c0] ;  /* 0x0062c000010c7983 */ /* 0x000ee60000300800 */
[----:B------:R-:W-:Y:S04]  /*c4880*/  STL.64 [R1+0x6260], R18 ;  /* 0x0062601201007387 */ /* 0x000fe80000100a00 */
[----:B--2---:R0:W-:Y:S04]  /*c4890*/  STL.64 [R1+0x6258], R16 ;  /* 0x0062581001007387 */ /* 0x0041e80000100a00 */
[----:B0-----:R-:W2:Y:S01]  /*c48a0*/  LDL.LU R16, [R1+0xf60] ;  /* 0x000f600001107983 */ /* 0x001ea20000300800 */
[----:B------:R-:W2:Y:S02]  /*c48b0*/  LDL.LU R17, [R1+0xf64] ;  /* 0x000f640001117983 */ /* 0x000ea40000300800 */
[----:B------:R-:W2:Y:S02]  /*c48c0*/  LDL.LU R18, [R1+0xf68] ;  /* 0x000f680001127983 */ /* 0x000ea40000300800 */
[----:B------:R-:W2:Y:S01]  /*c48d0*/  LDL.LU R19, [R1+0xf6c] ;  /* 0x000f6c0001137983 */ /* 0x000ea20000300800 */
[----:B----4-:R-:W-:Y:S01]  /*c48e0*/  HMMA.16816.F32.BF16 R4, R20, R24, R4 ;  /* 0x000000181404723c */ /* 0x010fe20000041804 */
[----:B--2---:R3:W-:Y:S01]  /*c48f0*/  STL.64 [R1+0x6278], R18 ;  /* 0x0062781201007387 */ /* 0x0047e20000100a00 */
[----:B------:R0:W-:Y:S02]  /*c4900*/  STL.64 [R1+0x6270], R16 ;  /* 0x0062701001007387 */ /* 0x0001e40000100a00 */
[----:B---3--:R-:W-:Y:S01]  /*c4910*/  IMAD.MOV.U32 R18, RZ, RZ, R12 ;  /* 0x000000ffff127224 */ /* 0x008fe200078e000c */
[----:B0-----:R-:W2:Y:S01]  /*c4920*/  LDL.LU R16, [R1+0xfc0] ;  /* 0x000fc00001107983 */ /* 0x001ea20000300800 */
[----:B------:R-:W2:Y:S02]  /*c4930*/  LDL.LU R17, [R1+0xfc4] ;  /* 0x000fc40001117983 */ /* 0x000ea40000300800 */
[----:B------:R-:W3:Y:S02]  /*c4940*/  LDL.LU R12, [R1+0x62bc] ;  /* 0x0062bc00010c7983 */ /* 0x000ee40000300800 */
[----:B------:R-:W-:-:S02]  /*c4950*/  IMAD.MOV.U32 R19, RZ, RZ, R13 ;  /* 0x000000ffff137224 */ /* 0x000fc400078e000d */
[----:B------:R-:W3:Y:S11]  /*c4960*/  LDL.LU R13, [R1+0x62b8] ;  /* 0x0062b800010d7983 */ /* 0x000ef60000300800 */
[----:B------:R0:W-:Y:S02]  /*c4970*/  STL.64 [R1+0x14e0], R4 ;  /* 0x0014e00401007387 */ /* 0x0001e40000100a00 */
[----:B------:R1:W-:Y:S01]  /*c4980*/  STL.64 [R1+0x14e8], R6 ;  /* 0x0014e80601007387 */ /* 0x0003e20000100a00 */
[----:B0-----:R-:W4:Y:S01]  /*c4990*/  LDL.LU.64 R4, [R1+0x62b0] ;  /* 0x0062b00001047983 */ /* 0x001f220000300a00 */
[----:B-1----:R-:W-:-:S02]  /*c49a0*/  IMAD.MOV.U32 R7, RZ, RZ, R24 ;  /* 0x000000ffff077224 */ /* 0x002fc400078e0018 */
[----:B------:R-:W-:Y:S02]  /*c49b0*/  IMAD.MOV.U32 R6, RZ, RZ, R25 ;  /* 0x000000ffff067224 */ /* 0x000fe400078e0019 */
[----:B------:R-:W2:Y:S01]  /*c49c0*/  LDL.LU.64 R26, [R1+0x62a8] ;  /* 0x0062a800011a7983 */ /* 0x000ea20000300a00 */
[----:B------:R-:W2:Y:S01]  /*c49d0*/  LDL.LU.64 R24, [R1+0x62a0] ;  /* 0x0062a00001187983 */ /* 0x000ea20000300a00 */
[----:B------:R-:W-:Y:S02]  /*c49e0*/  IMAD.MOV.U32 R15, RZ, RZ, R8 ;  /* 0x000000ffff0f7224 */ /* 0x000fe400078e0008 */
        /* <DEDUP_REMOVED lines=34> */
[----:B0-----:R-:W2:Y:S01]  /*c4c10*/  LDL.LU.64 R20, [R1+0x6250] ;  /* 0x0062500001147983 */ /* 0x001ea20000300a00 */
[----:B------:R-:W2:Y:S02]  /*c4c20*/  LDL.LU.64 R10, [R1+0x6248] ;  /* 0x00624800010a7983 */ /* 0x000ea40000300a00 */
[----:B------:R-:W2:Y:S02]  /*c4c30*/  LDL.LU.64 R8, [R1+0x6240] ;  /* 0x0062400001087983 */ /* 0x000ea40000300a00 */
[----:B------:R-:W-:Y:S01]  /*c4c40*/  STL.64 [R1+0x6208], R26 ;  /* 0x0062081a01007387 */ /* 0x000fe20000100a00 */
[----:B------:R0:W-:Y:S04]  /*c4c50*/  STL.64 [R1+0x6200], R24 ;  /* 0x0062001801007387 */ /* 0x0001e80000100a00 */
        /* <DEDUP_REMOVED lines=11> */
[----:B------:R-:W4:Y:S02]  /*c4d10*/  LDL.LU.64 R20, [R1+0x6220] ;  /* 0x0062200001147983 */ /* 0x000f240000300a00 */
[C---:B----4-:R-:W-:Y:S08]  /*c4d20*/  HMMA.16816.F32.BF16 R20, R24.reuse, R4, R20 ;  /* 0x000000041814723c */ /* 0x050ff00000041814 */
[----:B--2---:R-:W-:Y:S11]  /*c4d30*/  HMMA.16816.F32.BF16 R16, R24, R8, R16 ;  /* 0x000000081810723c */ /* 0x004ff60000041810 */
[----:B------:R-:W-:Y:S04]  /*c4d40*/  @!UPT UIADD3 URZ, URZ, URZ, URZ ;  /* 0x0000003f3f3ff290 */ /* 0x000fe8000fffe03f */
[----:B------:R0:W-:Y:S01]  /*c4d50*/  STL.64 [R1+0x1480], R20 ;  /* 0x0014801401007387 */ /* 0x0001e20000100a00 */
[----:B------:R-:W-:Y:S03]  /*c4d60*/  STL.64 [R1+0x1488], R22 ;  /* 0x0014881601007387 */ /* 0x000fe60000100a00 */
[----:B0-----:R-:W2:Y:S04]  /*c4d70*/  LDL.LU.64 R20, [R1+0x6218] ;  /* 0x0062180001147983 */ /* 0x001ea80000300a00 */
[----:B------:R0:W-:Y:S02]  /*c4d80*/  STL.64 [R1+0x1470], R16 ;  /* 0x0014701001007387 */ /* 0x0001e40000100a00 */
[----:B0-----:R-:W4:Y:S01]  /*c4d90*/  LDL.LU.64 R16, [R1+0x6210] ;  /* 0x0062100001107983 */ /* 0x001f220000300a00 */
[----:B------:R-:W-:Y:S02]  /*c4da0*/  STL.64 [R1+0x60a8], R10 ;  /* 0x0060a80a01007387 */ /* 0x000fe40000100a00 */
[----:B------:R0:W-:Y:S02]  /*c4db0*/  STL.64 [R1+0x60a0], R8 ;  /* 0x0060a00801007387 */ /* 0x0001e40000100a00 */
[----:B0-----:R-:W3:Y:S01]  /*c4dc0*/  LDL.LU R8, [R1+0xe70] ;  /* 0x000e700001087983 */ /* 0x001ee20000300800 */
[----:B------:R-:W3:Y:S02]  /*c4dd0*/  LDL.LU R9, [R1+0xe74] ;  /* 0x000e740001097983 */ /* 0x000ee40000300800 */
[----:B------:R-:W3:Y:S02]  /*c4de0*/  LDL.LU R10, [R1+0xe78] ;  /* 0x000e7800010a7983 */ /* 0x000ee40000300800 */
[----:B------:R-:W3:Y:S02]  /*c4df0*/  LDL.LU R11, [R1+0xe7c] ;  /* 0x000e7c00010b7983 */ /* 0x000ee40000300800 */
[----:B------:R-:W-:-:S02]  /*c4e00*/  IMAD.MOV.U32 R23, RZ, RZ, R19 ;  /* 0x000000ffff177224 */ /* 0x000fc400078e0013 */
[----:B------:R-:W-:-:S03]  /*c4e10*/  IMAD.MOV.U32 R22, RZ, RZ, R18 ;  /* 0x000000ffff167224 */ /* 0x000fc600078e0012 */
[----:B------:R-:W-:Y:S02]  /*c4e20*/  STL [R1+0x517c], R23 ;  /* 0x00517c1701007387 */ /* 0x000fe40000100800 */
[----:B------:R-:W-:Y:S02]  /*c4e30*/  STL [R1+0x5178], R22 ;  /* 0x0051781601007387 */ /* 0x000fe40000100800 */
[----:B------:R-:W-:Y:S02]  /*c4e40*/  IMAD.MOV.U32 R18, RZ, RZ, R26 ;  /* 0x000000ffff127224 */ /* 0x000fe400078e001a */
[----:B------:R-:W-:Y:S02]  /*c4e50*/  IMAD.MOV.U32 R3, RZ, RZ, R27 ;  /* 0x000000ffff037224 */ /* 0x000fe400078e001b */
[----:B------:R-:W-:Y:S01]  /*c4e60*/  IMAD.MOV.U32 R19, RZ, RZ, R25 ;  /* 0x000000ffff137224 */ /* 0x000fe200078e0019 */
[----:B--2---:R0:W-:Y:S01]  /*c4e70*/  STL.64 [R1+0x61a0], R20 ;  /* 0x0061a01401007387 */ /* 0x0041e20000100a00 */
[----:B---3--:R-:W-:Y:S01]  /*c4e80*/  HMMA.16816.F32.BF16 R8, R24, R12, R8 ;  /* 0x0000000c1808723c */ /* 0x008fe20000041808 */
[----:B0-----:R-:W-:Y:S11]  /*c4e90*/  IMAD.MOV.U32 R20, RZ, RZ, R24 ;  /* 0x000000ffff147224 */ /* 0x001ff600078e0018 */
[----:B------:R-:W-:Y:S11]  /*c4ea0*/  @!UPT UIADD3 URZ, URZ, URZ, URZ ;  /* 0x0000003f3f3ff290 */ /* 0x000ff6000fffe03f */
[----:B------:R0:W-:Y:S01]  /*c4eb0*/  STL.64 [R1+0x1460], R8 ;  /* 0x0014600801007387 */ /* 0x0001e20000100a00 */
[----:B------:R1:W-:Y:S02]  /*c4ec0*/  STL.64 [R1+0x1468], R10 ;  /* 0x0014680a01007387 */ /* 0x0003e40000100a00 */
[----:B------:R-:W2:Y:S02]  /*c4ed0*/  LDL.LU.64 R26, [R1+0x6208] ;  /* 0x00620800011a7983 */ /* 0x000ea40000300a00 */
[----:B------:R-:W3:Y:S01]  /*c4ee0*/  LDL.LU.64 R24, [R1+0x6200] ;  /* 0x0062000001187983 */ /* 0x000ee20000300a00 */
        /* <DEDUP_REMOVED lines=13> */
[----:B------:R-:W-:Y:S01]  /*c4fc0*/  IMAD.MOV.U32 R9, RZ, RZ, R29 ;  /* 0x000000ffff097224 */ /* 0x000fe200078e001d */
[----:B------:R-:W2:Y:S01]  /*c4fd0*/  LDL.LU R28, [R1+0x61fc] ;  /* 0x0061fc00011c7983 */ /* 0x000ea20000300800 */
[----:B------:R-:W2:Y:S03]  /*c4fe0*/  LDL.LU R29, [R1+0x61f8] ;  /* 0x0061f800011d7983 */ /* 0x000ea60000300800 */
[----:B------:R0:W-:Y:S02]  /*c4ff0*/  STL.64 [R1+0x60d8], R8 ;  /* 0x0060d80801007387 */ /* 0x0001e40000100a00 */
[----:B0-----:R-:W-:Y:S02]  /*c5000*/  IMAD.MOV.U32 R8, RZ, RZ, R26 ;  /* 0x000000ffff087224 */ /* 0x001fe400078e001a */
[----:B------:R-:W-:Y:S01]  /*c5010*/  IMAD.MOV.U32 R9, RZ, RZ, R27 ;  /* 0x000000ffff097224 */ /* 0x000fe200078e001b */
[----:B------:R-:W2:Y:S01]  /*c5020*/  LDL.LU R26, [R1+0x61f4] ;  /* 0x0061f400011a7983 */ /* 0x000ea20000300800 */
[----:B------:R-:W2:Y:S03]  /*c5030*/  LDL.LU R27, [R1+0x61f0] ;  /* 0x0061f000011b7983 */ /* 0x000ea60000300800 */
[----:B------:R0:W-:Y:S01]  /*c5040*/  STL.64 [R1+0x60f0], R8 ;  /* 0x0060f00801007387 */ /* 0x0001e20000100a00 */
[----:B------:R3:W-:Y:S02]  /*c5050*/  STL.64 [R1+0x6098], R12 ;  /* 0x0060980c01007387 */ /* 0x0007e40000100a00 */
[----:B0-----:R-:W-:-:S02]  /*c5060*/  IMAD.MOV.U32 R8, RZ, RZ, R15 ;  /* 0x000000ffff087224 */ /* 0x001fc400078e000f */
[----:B------:R-:W-:Y:S02]  /*c5070*/  IMAD.MOV.U32 R9, RZ, RZ, R14 ;  /* 0x000000ffff097224 */ /* 0x000fe400078e000e */
[----:B---3--:R-:W-:Y:S02]  /*c5080*/  IMAD.MOV.U32 R12, RZ, RZ, R24 ;  /* 0x000000ffff0c7224 */ /* 0x008fe400078e0018 */
[----:B------:R-:W-:Y:S01]  /*c5090*/  IMAD.MOV.U32 R13, RZ, RZ, R25 ;  /* 0x000000ffff0d7224 */ /* 0x000fe200078e0019 */
[----:B------:R-:W3:Y:S01]  /*c50a0*/  LDL.LU R24, [R1+0x61ec] ;  /* 0x0061ec0001187983 */ /* 0x000ee20000300800 */
[----:B------:R-:W2:Y:S02]  /*c50b0*/  LDL.LU R25, [R1+0x61e8] ;  /* 0x0061e80001197983 */ /* 0x000ea40000300800 */
[----:B------:R-:W-:Y:S01]  /*c50c0*/  STL.64 [R1+0x6108], R8 ;  /* 0x0061080801007387 */ /* 0x000fe20000100a00 */
[----:B------:R0:W-:Y:S04]  /*c50d0*/  STL.64 [R1+0x60d0], R12 ;  /* 0x0060d00c01007387 */ /* 0x0001e80000100a00 */
        /* <DEDUP_REMOVED lines=16> */
[----:B------:R-:W-:Y:S01]  /*c51e0*/  IMAD.MOV.U32 R9, RZ, RZ, R16 ;  /* 0x000000ffff097224 */ /* 0x000fe200078e0010 */
[----:B------:R-:W4:Y:S01]  /*c51f0*/  LDL.LU R17, [R1+0x61dc] ;  /* 0x0061dc0001117983 */ /* 0x000f220000300800 */
[----:B------:R-:W3:Y:S03]  /*c5200*/  LDL.LU R16, [R1+0x61d8] ;  /* 0x0061d80001107983 */ /* 0x000ee60000300800 */
[----:B------:R-:W-:Y:S04]  /*c5210*/  STL.64 [R1+0x6138], R8 ;  /* 0x0061380801007387 */ /* 0x000fe80000100a00 */
[----:B--2---:R-:W-:Y:S01]  /*c5220*/  STL.64 [R1+0x6100], R14 ;  /* 0x0061000e01007387 */ /* 0x004fe20000100a00 */
[----:B------:R0:W-:Y:S03]  /*c5230*/  STL.64 [R1+0x60f8], R12 ;  /* 0x0060f80c01007387 */ /* 0x0001e60000100a00 */
[----:B0-----:R-:W2:Y:S01]  /*c5240*/  LDL.LU R12, [R1+0xda0] ;  /* 0x000da000010c7983 */ /* 0x001ea20000300800 */
[----:B------:R-:W2:Y:S02]  /*c5250*/  LDL.LU R13, [R1+0xda4] ;  /* 0x000da400010d7983 */ /* 0x000ea40000300800 */
[----:B------:R-:W-:-:S02]  /*c5260*/  IMAD.MOV.U32 R8, RZ, RZ, R29 ;  /* 0x000000ffff087224 */ /* 0x000fc400078e001d */
[----:B------:R-:W-:Y:S02]  /*c5270*/  IMAD.MOV.U32 R9, RZ, RZ, R28 ;  /* 0x000000ffff097224 */ /* 0x000fe400078e001c */
[----:B---3--:R-:W-:Y:S02]  /*c5280*/  IMAD.MOV.U32 R14, RZ, RZ, R6 ;  /* 0x000000ffff0e7224 */ /* 0x008fe400078e0006 */
[----:B------:R-:W-:Y:S01]  /*c5290*/  IMAD.MOV.U32 R15, RZ, RZ, R7 ;  /* 0x000000ffff0f7224 */ /* 0x000fe200078e0007 */
[----:B------:R-:W3:Y:S01]  /*c52a0*/  LDL.LU R6, [R1+0x61d4] ;  /* 0x0061d40001067983 */ /* 0x000ee20000300800 */
[----:B------:R-:W3:Y:S02]  /*c52b0*/  LDL.LU R7, [R1+0x61d0] ;  /* 0x0061d00001077983 */ /* 0x000ee40000300800 */
[----:B------:R0:W-:Y:S02]  /*c52c0*/  STL.64 [R1+0x6150], R8 ;  /* 0x0061500801007387 */ /* 0x0001e40000100a00 */
[----:B0-----:R-:W-:-:S02]  /*c52d0*/  IMAD.MOV.U32 R8, RZ, RZ, R27 ;  /* 0x000000ffff087224 */ /* 0x001fc400078e001b */
[----:B------:R-:W-:-:S05]  /*c52e0*/  IMAD.MOV.U32 R9, RZ, RZ, R26 ;  /* 0x000000ffff097224 */ /* 0x000fca00078e001a */
[----:B------:R-:W-:Y:S01]  /*c52f0*/  STL.64 [R1+0x6168], R8 ;  /* 0x0061680801007387 */ /* 0x000fe20000100a00 */
[----:B------:R-:W-:Y:S03]  /*c5300*/  STL.64 [R1+0x6118], R14 ;  /* 0x0061180e01007387 */ /* 0x000fe60000100a00 */
[----:B--2---:R0:W-:Y:S04]  /*c5310*/  STL.64 [R1+0x6110], R12 ;  /* 0x0061100c01007387 */ /* 0x0041e80000100a00 */
[----:B0-----:R-:W2:Y:S01]  /*c5320*/  LDL.LU R12, [R1+0xdb0] ;  /* 0x000db000010c7983 */ /* 0x001ea20000300800 */
[----:B------:R-:W2:Y:S02]  /*c5330*/  LDL.LU R13, [R1+0xdb4] ;  /* 0x000db400010d7983 */ /* 0x000ea40000300800 */
[----:B------:R-:W-:-:S02]  /*c5340*/  IMAD.MOV.U32 R8, RZ, RZ, R25 ;  /* 0x000000ffff087224 */ /* 0x000fc400078e0019 */
[----:B------:R-:W-:Y:S02]  /*c5350*/  IMAD.MOV.U32 R9, RZ, RZ, R24 ;  /* 0x000000ffff097224 */ /* 0x000fe400078e0018 */
[----:B------:R-:W-:Y:S02]  /*c5360*/  IMAD.MOV.U32 R14, RZ, RZ, R16 ;  /* 0x000000ffff0e7224 */ /* 0x000fe400078e0010 */
[----:B----4-:R-:W-:Y:S01]  /*c5370*/  IMAD.MOV.U32 R15, RZ, RZ, R17 ;  /* 0x000000ffff0f7224 */ /* 0x010fe200078e0011 */
[----:B------:R-:W4:Y:S01]  /*c5380*/  LDL.LU R16, [R1+0x61cc] ;  /* 0x0061cc0001107983 */ /* 0x000f220000300800 */
[----:B------:R-:W3:Y:S02]  /*c5390*/  LDL.LU R17, [R1+0x61c8] ;  /* 0x0061c80001117983 */ /* 0x000ee40000300800 */
[----:B------:R0:W-:Y:S02]  /*c53a0*/  STL.64 [R1+0x6180], R8 ;  /* 0x0061800801007387 */ /* 0x0001e40000100a00 */
[----:B0-----:R-:W-:-:S02]  /*c53b0*/  IMAD.MOV.U32 R8, RZ, RZ, R20 ;  /* 0x000000ffff087224 */ /* 0x001fc400078e0014 */
[----:B------:R-:W4:Y:S01]  /*c53c0*/  LDL.LU R20, [R1+0xe60] ;  /* 0x000e600001147983 */ /* 0x000f220000300800 */
[----:B------:R-:W4:Y:S02]  /*c53d0*/  LDL.LU R21, [R1+0xe64] ;  /* 0x000e640001157983 */ /* 0x000f240000300800 */
[----:B------:R-:W4:Y:S02]  /*c53e0*/  LDL.LU R22, [R1+0xe68] ;  /* 0x000e680001167983 */ /* 0x000f240000300800 */
[----:B------:R-:W4:Y:S01]  /*c53f0*/  LDL.LU R23, [R1+0xe6c] ;  /* 0x000e6c0001177983 */ /* 0x000f220000300800 */
[----:B------:R-:W-:Y:S04]  /*c5400*/  STL.64 [R1+0x6130], R14 ;  /* 0x0061300e01007387 */ /* 0x000fe80000100a00 */
[----:B--2---:R0:W-:Y:S04]  /*c5410*/  STL.64 [R1+0x6128], R12 ;  /* 0x0061280c01007387 */ /* 0x0041e80000100a00 */
[----:B0-----:R-:W2:Y:S01]  /*c5420*/  LDL.LU R12, [R1+0xdc0] ;  /* 0x000dc000010c7983 */ /* 0x001ea20000300800 */
[----:B------:R-:W2:Y:S02]  /*c5430*/  LDL.LU R13, [R1+0xdc4] ;  /* 0x000dc400010d7983 */ /* 0x000ea40000300800 */
[----:B---3--:R-:W-:-:S02]  /*c5440*/  IMAD.MOV.U32 R14, RZ, RZ, R7 ;  /* 0x000000ffff0e7224 */ /* 0x008fc400078e0007 */
[----:B------:R-:W-:Y:S01]  /*c5450*/  IMAD.MOV.U32 R15, RZ, RZ, R6 ;  /* 0x000000ffff0f7224 */ /* 0x000fe200078e0006 */
[----:B------:R-:W3:Y:S01]  /*c5460*/  LDL.LU R7, [R1+0x61c4] ;  /* 0x0061c40001077983 */ /* 0x000ee20000300800 */
[----:B------:R-:W3:Y:S02]  /*c5470*/  LDL.LU R6, [R1+0x61c0] ;  /* 0x0061c00001067983 */ /* 0x000ee40000300800 */
[----:B------:R-:W3:Y:S02]  /*c5480*/  LDL.LU R24, [R1+0xe50] ;  /* 0x000e500001187983 */ /* 0x000ee40000300800 */
[----:B------:R-:W3:Y:S01]  /*c5490*/  LDL.LU R25, [R1+0xe54] ;  /* 0x000e540001197983 */ /* 0x000ee20000300800 */
[----:B------:R-:W3:Y:S01]  /*c54a0*/  LDL.LU R26, [R1+0xe58] ;  /* 0x000e5800011a7983 */ /* 0x000ee20000300800 */
[----:B------:R-:W3:Y:S02]  /*c54b0*/  LDL.LU R27, [R1+0xe5c] ;  /* 0x000e5c00011b7983 */ /* 0x000ee40000300800 */
[----:B------:R-:W-:Y:S01]  /*c54c0*/  STL.64 [R1+0x6148], R14 ;  /* 0x0061480e01007387 */ /* 0x000fe20000100a00 */
[----:B--2---:R0:W-:Y:S04]  /*c54d0*/  STL.64 [R1+0x6140], R12 ;  /* 0x0061400c01007387 */ /* 0x0041e80000100a00 */
[----:B0-----:R-:W2:Y:S01]  /*c54e0*/  LDL.LU R12, [R1+0xdd0] ;  /* 0x000dd000010c7983 */ /* 0x001ea20000300800 */
[----:B------:R-:W2:Y:S02]  /*c54f0*/  LDL.LU R13, [R1+0xdd4] ;  /* 0x000dd400010d7983 */ /* 0x000ea40000300800 */
[----:B------:R-:W-:-:S02]  /*c5500*/  IMAD.MOV.U32 R14, RZ, RZ, R17 ;  /* 0x000000ffff0e7224 */ /* 0x000fc400078e0011 */
[----:B----4-:R-:W-:Y:S01]  /*c5510*/  IMAD.MOV.U32 R15, RZ, RZ, R16 ;  /* 0x000000ffff0f7224 */ /* 0x010fe200078e0010 */
[----:B------:R-:W4:Y:S01]  /*c5520*/  LDL.LU R17, [R1+0x61bc] ;  /* 0x0061bc0001117983 */ /* 0x000f220000300800 */
[----:B------:R-:W3:Y:S03]  /*c5530*/  LDL.LU R16, [R1+0x61b8] ;  /* 0x0061b80001107983 */ /* 0x000ee60000300800 */
[----:B------:R-:W-:Y:S04]  /*c5540*/  STL.64 [R1+0x6160], R14 ;  /* 0x0061600e01007387 */ /* 0x000fe80000100a00 */
[----:B--2---:R0:W-:Y:S04]  /*c5550*/  STL.64 [R1+0x6158], R12 ;  /* 0x0061580c01007387 */ /* 0x0041e80000100a00 */
[----:B0-----:R-:W2:Y:S01]  /*c5560*/  LDL.LU R12, [R1+0xde0] ;  /* 0x000de000010c7983 */ /* 0x001ea20000300800 */
[----:B------:R-:W2:Y:S02]  /*c5570*/  LDL.LU R13, [R1+0xde4] ;  /* 0x000de400010d7983 */ /* 0x000ea40000300800 */
[----:B---3--:R-:W-:-:S02]  /*c5580*/  IMAD.MOV.U32 R14, RZ, RZ, R6 ;  /* 0x000000ffff0e7224 */ /* 0x008fc400078e0006 */
[----:B------:R-:W-:Y:S01]  /*c5590*/  IMAD.MOV.U32 R15, RZ, RZ, R7 ;  /* 0x000000ffff0f7224 */ /* 0x000fe200078e0007 */
[----:B------:R-:W3:Y:S01]  /*c55a0*/  LDL.LU R6, [R1+0x61b4] ;  /* 0x0061b40001067983 */ /* 0x000ee20000300800 */
[----:B------:R-:W3:Y:S03]  /*c55b0*/  LDL.LU R7, [R1+0x61b0] ;  /* 0x0061b00001077983 */ /* 0x000ee60000300800 */
[----:B------:R4:W-:Y:S02]  /*c55c0*/  STL.64 [R1+0x6178], R14 ;  /* 0x0061780e01007387 */ /* 0x0009e40000100a00 */
[----:B----4-:R-:W-:Y:S02]  /*c55d0*/  IMAD.MOV.U32 R14, RZ, RZ, R17 ;  /* 0x000000ffff0e7224 */ /* 0x010fe400078e0011 */
[----:B--2---:R0:W-:Y:S04]  /*c55e0*/  STL.64 [R1+0x6170], R12 ;  /* 0x0061700c01007387 */ /* 0x0041e80000100a00 */
[----:B0-----:R-:W2:Y:S01]  /*c55f0*/  LDL.LU R12, [R1+0xdf0] ;  /* 0x000df000010c7983 */ /* 0x001ea20000300800 */
[----:B------:R-:W-:-:S02]  /*c5600*/  IMAD.MOV.U32 R13, RZ, RZ, R16 ;  /* 0x000000ffff0d7224 */ /* 0x000fc400078e0010 */
[----:B------:R-:W4:Y:S02]  /*c5610*/  LDL.LU R16, [R1+0x61ac] ;  /* 0x0061ac0001107983 */ /* 0x000f240000300800 */
[----:B------:R-:W4:Y:S01]  /*c5620*/  LDL.LU R17, [R1+0x61a8] ;  /* 0x0061a80001117983 */ /* 0x000f220000300800 */
[----:B------:R-:W2:Y:S01]  /*c5630*/  LDL.LU R15, [R1+0xdfc] ;  /* 0x000dfc00010f7983 */ /* 0x000ea20000300800 */
[----:B------:R-:W-:Y:S02]  /*c5640*/  IMAD.MOV.U32 R9, RZ, RZ, R19 ;  /* 0x000000ffff097224 */ /* 0x000fe400078e0013 */
[----:B------:R-:W-:Y:S02]  /*c5650*/  IMAD.MOV.U32 R10, RZ, RZ, R18 ;  /* 0x000000ffff0a7224 */ /* 0x000fe400078e0012 */
[----:B------:R-:W-:-:S07]  /*c5660*/  IMAD.MOV.U32 R11, RZ, RZ, R3 ;  /* 0x000000ffff0b7224 */ /* 0x000fce00078e0003 */
[C---:B----4-:R-:W-:Y:S01]  /*c5670*/  HMMA.16816.F32.BF16 R20, R8.reuse, R16, R20 ;  /* 0x000000100814723c */ /* 0x050fe20000041814 */
[----:B--2---:R-:W-:Y:S01]  /*c5680*/  STL.64 [R1+0x6190], R14 ;  /* 0x0061900e01007387 */ /* 0x004fe20000100a00 */
[----:B------:R0:W-:Y:S03]  /*c5690*/  STL.64 [R1+0x6188], R12 ;  /* 0x0061880c01007387 */ /* 0x0001e60000100a00 */
[----:B0-----:R-:W2:Y:S01]  /*c56a0*/  LDL.LU R12, [R1+0xe20] ;  /* 0x000e2000010c7983 */ /* 0x001ea20000300800 */
[----:B------:R-:W2:Y:S02]  /*c56b0*/  LDL.LU R13, [R1+0xe24] ;  /* 0x000e2400010d7983 */ /* 0x000ea40000300800 */
[----:B---3--:R-:W-:Y:S11]  /*c56c0*/  IMAD.MOV.U32 R15, RZ, RZ, R6 ;  /* 0x000000ffff0f7224 */ /* 0x008ff600078e0006 */
[----:B------:R-:W-:Y:S04]  /*c56d0*/  @!UPT UIADD3 URZ, URZ, URZ, URZ ;  /* 0x0000003f3f3ff290 */ /* 0x000fe8000fffe03f */
[----:B------:R0:W-:Y:S01]  /*c56e0*/  STL [R1+0x1450], R20 ;  /* 0x0014501401007387 */ /* 0x0001e20000100800 */
[----:B------:R-:W-:Y:S02]  /*c56f0*/  IMAD.MOV.U32 R6, RZ, RZ, R21 ;  /* 0x000000ffff067224 */ /* 0x000fe400078e0015 */
[----:B------:R-:W-:Y:S01]  /*c5700*/  STL [R1+0x145c], R23 ;  /* 0x00145c1701007387 */ /* 0x000fe20000100800 */
[----:B0-----:R-:W3:Y:S01]  /*c5710*/  LDL.LU.64 R20, [R1+0x61a0] ;  /* 0x0061a00001147983 */ /* 0x001ee20000300a00 */
[----:B------:R0:W-:Y:S03]  /*c5720*/  STL.64 [R1+0x6090], R16 ;  /* 0x0060901001007387 */ /* 0x0001e60000100a00 */
[----:B0-----:R-:W4:Y:S01]  /*c5730*/  LDL.LU.64 R16, [R1+0x560] ;  /* 0x0005600001107983 */ /* 0x001f220000300a00 */
[----:B------:R-:W4:Y:S01]  /*c5740*/  LDL.LU.64 R18, [R1+0x568] ;  /* 0x0005680001127983 */ /* 0x000f220000300a00 */
[C---:B---3--:R-:W-:Y:S11]  /*c5750*/  HMMA.16816.F32.BF16 R24, R8.reuse, R20, R24 ;  /* 0x000000140818723c */ /* 0x048ff60000041818 */
[----:B------:R-:W-:Y:S11]  /*c5760*/  @!UPT UIADD3 URZ, URZ, URZ, URZ ;  /* 0x0000003f3f3ff290 */ /* 0x000ff6000fffe03f */
[----:B------:R-:W-:Y:S01]  /*c5770*/  @!UPT UIADD3 URZ, URZ, URZ, URZ ;  /* 0x0000003f3f3ff290 */ /* 0x000fe2000fffe03f */
[----:B------:R0:W-:Y:S01]  /*c5780*/  STL.64 [R1+0x1440], R24 ;  /* 0x0014401801007387 */ /* 0x0001e20000100a00 */
[----:B------:R-:W-:Y:S03]  /*c5790*/  STL.64 [R1+0x1448], R26 ;  /* 0x0014481a01007387 */ /* 0x000fe60000100a00 */
[----:B0-----:R-:W2:Y:S01]  /*c57a0*/  LDL.LU.64 R24, [R1+0x6198] ;  /* 0x0061980001187983 */ /* 0x001ea20000300a00 */
[----:B------:R-:W-:Y:S02]  /*c57b0*/  IMAD.MOV.U32 R14, RZ, RZ, R7 ;  /* 0x000000ffff0e7224 */ /* 0x000fe400078e0007 */
[----:B------:R0:W-:Y:S02]  /*c57c0*/  STL.64 [R1+0x6088], R20 ;  /* 0x0060881401007387 */ /* 0x0001e40000100a00 */
[----:B------:R-:W-:Y:S01]  /*c57d0*/  IMAD.MOV.U32 R7, RZ, RZ, R22 ;  /* 0x000000ffff077224 */ /* 0x000fe200078e0016 */
[----:B0-----:R-:W3:Y:S01]  /*c57e0*/  LDL.LU R20, [R1+0xd40] ;  /* 0x000d400001147983 */ /* 0x001ee20000300800 */
[----:B------:R-:W3:Y:S02]  /*c57f0*/  LDL.LU R21, [R1+0xd44] ;  /* 0x000d440001157983 */ /* 0x000ee40000300800 */
[----:B------:R-:W3:Y:S02]  /*c5800*/  LDL.LU R22, [R1+0xd48] ;  /* 0x000d480001167983 */ /* 0x000ee40000300800 */
[----:B------:R-:W3:Y:S01]  /*c5810*/  LDL.LU R23, [R1+0xd4c] ;  /* 0x000d4c0001177983 */ /* 0x000ee20000300800 */
[----:B--2---:R-:W-:Y:S01]  /*c5820*/  HMMA.16816.F32.BF16 R8, R8, R24, R12 ;  /* 0x000000180808723c */ /* 0x004fe2000004180c */
[----:B------:R-:W4:Y:S01]  /*c5830*/  LDL.LU.64 R14, [R1+0x6190] ;  /* 0x00619000010e7983 */ /* 0x000f220000300a00 */
[----:B------:R-:W4:Y:S11]  /*c5840*/  LDL.LU.64 R12, [R1+0x6188] ;  /* 0x00618800010c7983 */ /* 0x000f360000300a00 */
[----:B------:R-:W-:Y:S10]  /*c5850*/  @!UPT UIADD3 URZ, URZ, URZ, URZ ;  /* 0x0000003f3f3ff290 */ /* 0x000ff4000fffe03f */
[----:B------:R0:W-:Y:S01]  /*c5860*/  STL.64 [R1+0x1430], R8 ;  /* 0x0014300801007387 */ /* 0x0001e20000100a00 */
[----:B------:R4:W-:Y:S03]  /*c5870*/  STL.64 [R1+0x1438], R10 ;  /* 0x0014380a01007387 */ /* 0x0009e60000100a00 */
[----:B0-----:R-:W4:Y:S01]  /*c5880*/  LDL.LU.64 R8, [R1+0x6180] ;  /* 0x0061800001087983 */ /* 0x001f220000300a00 */
[----:B------:R-:W-:Y:S01]  /*c5890*/  STL.64 [R1+0x6080], R24 ;  /* 0x0060801801007387 */ /* 0x000fe20000100a00 */
[C---:B----4-:R-:W-:Y:S02]  /*c58a0*/  HMMA.16816.F32.BF16 R8, R16.reuse, R8, R12 ;  /* 0x000000081008723c */ /* 0x050fe4000004180c */
        /* <DEDUP_REMOVED lines=55> */
[----:B------:R-:W-:Y:S02]  /*c5c20*/  IMAD.MOV.U32 R24, RZ, RZ, R2 ;  /* 0x000000ffff187224 */ /* 0x000fe400078e0002 */
[----:B------:R-:W-:Y:S01]  /*c5c30*/  IMAD.MOV.U32 R25, RZ, RZ, R0 ;  /* 0x000000ffff197224 */ /* 0x000fe200078e0000 */
[C---:B--2---:R-:W-:Y:S01]  /*c5c40*/  HMMA.16816.F32.BF16 R12, R16.reuse, R12, R8 ;  /* 0x0000000c100c723c */ /* 0x044fe20000041808 */
[----:B------:R-:W2:Y:S01]  /*c5c50*/  LDL.LU.64 R10, [R1+0x60b8] ;  /* 0x0060b800010a7983 */ /* 0x000ea20000300a00 */
[----:B------:R-:W2:Y:S06]  /*c5c60*/  LDL.LU.64 R8, [R1+0x60b0] ;  /* 0x0060b00001087983 */ /* 0x000eac0000300a00 */
[C---:B---3--:R-:W-:Y:S11]  /*c5c70*/  HMMA.16816.F32.BF16 R20, R16.reuse, R4, R20 ;  /* 0x000000041014723c */ /* 0x048ff60000041814 */
[----:B------:R-:W-:Y:S04]  /*c5c80*/  @!UPT UIADD3 URZ, URZ, URZ, URZ ;  /* 0x0000003f3f3ff290 */ /* 0x000fe8000fffe03f */
[----:B------:R0:W-:Y:S01]  /*c5c90*/  STL.64 [R1+0x1360], R12 ;  /* 0x0013600c01007387 */ /* 0x0001e20000100a00 */
[----:B------:R1:W-:Y:S03]  /*c5ca0*/  STL.64 [R1+0x1368], R14 ;  /* 0x0013680e01007387 */ /* 0x0003e60000100a00 */
[----:B0-----:R-:W3:Y:S01]  /*c5cb0*/  LDL.LU R12, [R1+0xd30] ;  /* 0x000d3000010c7983 */ /* 0x001ee20000300800 */
[----:B------:R-:W3:Y:S02]  /*c5cc0*/  LDL.LU R13, [R1+0xd34] ;  /* 0x000d3400010d7983 */ /* 0x000ee40000300800 */
[----:B-1----:R-:W3:Y:S02]  /*c5cd0*/  LDL.LU R14, [R1+0xd38] ;  /* 0x000d3800010e7983 */ /* 0x002ee40000300800 */
[----:B------:R-:W3:Y:S01]  /*c5ce0*/  LDL.LU R15, [R1+0xd3c] ;  /* 0x000d3c00010f7983 */ /* 0x000ee20000300800 */
[----:B--2---:R-:W-:Y:S01]  /*c5cf0*/  HMMA.16816.F32.BF16 R24, R16, R24, R8 ;  /* 0x000000181018723c */ /* 0x004fe20000041808 */
[----:B------:R-:W2:Y:S01]  /*c5d00*/  LDL.LU.64 R10, [R1+0x60a8] ;  /* 0x0060a800010a7983 */ /* 0x000ea20000300a00 */
[----:B------:R-:W3:Y:S11]  /*c5d10*/  LDL.LU.64 R8, [R1+0x60a0] ;  /* 0x0060a00001087983 */ /* 0x000ef60000300a00 */
[----:B------:R-:W-:Y:S10]  /*c5d20*/  @!UPT UIADD3 URZ, URZ, URZ, URZ ;  /* 0x0000003f3f3ff290 */ /* 0x000ff4000fffe03f */
[----:B------:R-:W-:Y:S01]  /*c5d30*/  STL.64 [R1+0x1340], R24 ;  /* 0x0013401801007387 */ /* 0x000fe20000100a00 */
[----:B------:R-:W-:Y:S02]  /*c5d40*/  STL.64 [R1+0x1348], R26 ;  /* 0x0013481a01007387 */ /* 0x000fe40000100a00 */
[----:B------:R-:W-:Y:S02]  /*c5d50*/  STL.64 [R1+0x1330], R20 ;  /* 0x0013301401007387 */ /* 0x000fe40000100a00 */
[----:B------:R-:W-:Y:S01]  /*c5d60*/  STL.64 [R1+0x1338], R22 ;  /* 0x0013381601007387 */ /* 0x000fe20000100a00 */
[----:B------:R-:W-:Y:S01]  /*c5d70*/  STL.64 [R1+0x5fb8], R6 ;  /* 0x005fb80601007387 */ /* 0x000fe20000100a00 */
[----:B------:R0:W-:Y:S03]  /*c5d80*/  STL.64 [R1+0x5fb0], R4 ;  /* 0x005fb00401007387 */ /* 0x0001e60000100a00 */
        /* <DEDUP_REMOVED lines=8> */
[----:B------:R-:W3:Y:S01]  /*c5e10*/  LDL.LU R20, [R1+0xd00] ;  /* 0x000d000001147983 */ /* 0x000ee20000300800 */
[----:B------:R-:W3:Y:S02]  /*c5e20*/  LDL.LU R21, [R1+0xd04] ;  /* 0x000d040001157983 */ /* 0x000ee40000300800 */
[----:B------:R-:W3:Y:S02]  /*c5e30*/  LDL.LU R22, [R1+0xd08] ;  /* 0x000d080001167983 */ /* 0x000ee40000300800 */
[----:B------:R-:W-:Y:S01]  /*c5e40*/  IMAD.MOV.U32 R28, RZ, RZ, R16 ;  /* 0x000000ffff1c7224 */ /* 0x000fe200078e0010 */
[----:B------:R-:W3:Y:S01]  /*c5e50*/  LDL.LU R23, [R1+0xd0c] ;  /* 0x000d0c0001177983 */ /* 0x000ee20000300800 */
[----:B------:R-:W-:-:S02]  /*c5e60*/  IMAD.MOV.U32 R3, RZ, RZ, R17 ;  /* 0x000000ffff037224 */ /* 0x000fc400078e0011 */
[----:B------:R-:W3:Y:S02]  /*c5e70*/  LDL.LU R16, [R1+0xd10] ;  /* 0x000d100001107983 */ /* 0x000ee40000300800 */
[----:B------:R-:W-:Y:S01]  /*c5e80*/  IMAD.MOV.U32 R2, RZ, RZ, R18 ;  /* 0x000000ffff027224 */ /* 0x000fe200078e0012 */
[----:B------:R-:W3:Y:S01]  /*c5e90*/  LDL.LU R17, [R1+0xd14] ;  /* 0x000d140001117983 */ /* 0x000ee20000300800 */
[----:B------:R-:W-:Y:S02]  /*c5ea0*/  IMAD.MOV.U32 R0, RZ, RZ, R19 ;  /* 0x000000ffff007224 */ /* 0x000fe400078e0013 */
[----:B------:R-:W3:Y:S02]  /*c5eb0*/  LDL.LU R18, [R1+0xd18] ;  /* 0x000d180001127983 */ /* 0x000ee40000300800 */
[----:B------:R-:W3:Y:S01]  /*c5ec0*/  LDL.LU R19, [R1+0xd1c] ;  /* 0x000d1c0001137983 */ /* 0x000ee20000300800 */
[----:B--2---:R-:W-:Y:S01]  /*c5ed0*/  STL.64 [R1+0x6040], R6 ;  /* 0x0060400601007387 */ /* 0x004fe20000100a00 */
[----:B----4-:R0:W-:Y:S03]  /*c5ee0*/  STL.64 [R1+0x6038], R4 ;  /* 0x0060380401007387 */ /* 0x0101e60000100a00 */
[----:B0-----:R-:W2:Y:S04]  /*c5ef0*/  LDL.64 R4, [R1+0x80] ;  /* 0x0000800001047983 */ /* 0x001ea80000100a00 */
[----:B--2---:R0:W-:Y:S04]  /*c5f00*/  STL.64 [R1+0x6050], R4 ;  /* 0x0060500401007387 */ /* 0x0041e80000100a00 */
[----:B0-----:R-:W2:Y:S01]  /*c5f10*/  LDL.64 R4, [R1+0x90] ;  /* 0x0000900001047983 */ /* 0x001ea20000100a00 */
[----:B------:R-:W-:-:S02]  /*c5f20*/  IMAD.MOV.U32 R6, RZ, RZ, R2 ;  /* 0x000000ffff067224 */ /* 0x000fc400078e0002 */
[----:B------:R-:W-:Y:S01]  /*c5f30*/  IMAD.MOV.U32 R7, RZ, RZ, R0 ;  /* 0x000000ffff077224 */ /* 0x000fe200078e0000 */
[----:B--2---:R0:W-:Y:S02]  /*c5f40*/  STL.64 [R1+0x6068], R4 ;  /* 0x0060680401007387 */ /* 0x0041e40000100a00 */
[----:B0-----:R-:W-:Y:S02]  /*c5f50*/  IMAD.MOV.U32 R4, RZ, RZ, R28 ;  /* 0x000000ffff047224 */ /* 0x001fe400078e001c */
[----:B------:R-:W-:-:S07]  /*c5f60*/  IMAD.MOV.U32 R5, RZ, RZ, R3 ;  /* 0x000000ffff057224 */ /* 0x000fce00078e0003 */
[C---:B---3--:R-:W-:Y:S11]  /*c5f70*/  HMMA.16816.F32.BF16 R12, R4.reuse, R8, R12 ;  /* 0x00000008040c723c */ /* 0x048ff6000004180c */
[----:B------:R-:W-:Y:S11]  /*c5f80*/  @!UPT UIADD3 URZ, URZ, URZ, URZ ;  /* 0x0000003f3f3ff290 */ /* 0x000ff6000fffe03f */
[----:B------:R-:W-:Y:S01]  /*c5f90*/  @!UPT UIADD3 URZ, URZ, URZ, URZ ;  /* 0x0000003f3f3ff290 */ /* 0x000fe2000fffe03f */
[----:B------:R0:W-:Y:S01]  /*c5fa0*/  STL.64 [R1+0x1310], R12 ;  /* 0x0013100c01007387 */ /* 0x0001e20000100a00 */
[----:B------:R-:W-:Y:S03]  /*c5fb0*/  STL.64 [R1+0x1318], R14 ;  /* 0x0013180e01007387 */ /* 0x000fe60000100a00 */
[----:B0-----:R-:W2:Y:S01]  /*c5fc0*/  LDL.LU.64 R12, [R1+0x6098] ;  /* 0x00609800010c7983 */ /* 0x001ea20000300a00 */
[----:B------:R-:W-:Y:S02]  /*c5fd0*/  STL.64 [R1+0x5fa8], R10 ;  /* 0x005fa80a01007387 */ /* 0x000fe40000100a00 */
[----:B------:R0:W-:Y:S02]  /*c5fe0*/  STL.64 [R1+0x5fa0], R8 ;  /* 0x005fa00801007387 */ /* 0x0001e40000100a00 */
[----:B0-----:R-:W3:Y:S04]  /*c5ff0*/  LDL.64 R8, [R1+0x60] ;  /* 0x0000600001087983 */ /* 0x001ee80000100a00 */
[----:B---3--:R0:W-:Y:S04]  /*c6000*/  STL.64 [R1+0x6048], R8 ;  /* 0x0060480801007387 */ /* 0x0081e80000100a00 */
        /* <DEDUP_REMOVED lines=26> */
[----:B------:R0:W-:Y:S02]  /*c61b0*/  STL.64 [R1+0x5f88], R16 ;  /* 0x005f881001007387 */ /* 0x0001e40000100a00 */
[----:B------:R-:W4:Y:S01]  /*c61c0*/  LDL.64 R18, [R1+0x418] ;  /* 0x0004180001127983 */ /* 0x000f220000100a00 */
[----:B0-----:R-:W4:Y:S01]  /*c61d0*/  LDL.64 R16, [R1+0x410] ;  /* 0x0004100001107983 */ /* 0x001f220000100a00 */
[C---:B---3--:R-:W-:Y:S11]  /*c61e0*/  HMMA.16816.F32.BF16 R24, R4.reuse, R20, R24 ;  /* 0x000000140418723c */ /* 0x048ff60000041818 */
[----:B------:R-:W-:Y:S11]  /*c61f0*/  @!UPT UIADD3 URZ, URZ, URZ, URZ ;  /* 0x0000003f3f3ff290 */ /* 0x000ff6000fffe03f */
[----:B------:R-:W-:Y:S01]  /*c6200*/  @!UPT UIADD3 URZ, URZ, URZ, URZ ;  /* 0x0000003f3f3ff290 */ /* 0x000fe2000fffe03f */
[----:B------:R0:W-:Y:S01]  /*c6210*/  STL.64 [R1+0x12d0], R24 ;  /* 0x0012d01801007387 */ /* 0x0001e20000100a00 */
[----:B------:R-:W-:Y:S03]  /*c6220*/  STL.64 [R1+0x12d8], R26 ;  /* 0x0012d81a01007387 */ /* 0x000fe60000100a00 */
[----:B0-----:R-:W2:Y:S02]  /*c6230*/  LDL.LU.64 R24, [R1+0x6080] ;  /* 0x0060800001187983 */ /* 0x001ea40000300a00 */
[----:B--2---:R-:W-:Y:S02]  /*c6240*/  HMMA.16816.F32.BF16 R4, R4, R24, R8 ;  /* 0x000000180404723c */ /* 0x004fe40000041808 */
[----:B------:R-:W4:Y:S01]  /*c6250*/  LDL.LU.64 R10, [R1+0x6078] ;  /* 0x00607800010a7983 */ /* 0x000f220000300a00 */
[----:B------:R-:W4:Y:S11]  /*c6260*/  LDL.LU.64 R8, [R1+0x6070] ;  /* 0x0060700001087983 */ /* 0x000f360000300a00 */
[----:B------:R-:W-:Y:S09]  /*c6270*/  @!UPT UIADD3 URZ, URZ, URZ, URZ ;  /* 0x0000003f3f3ff290 */ /* 0x000ff2000fffe03f */
[----:B------:R0:W-:Y:S01]  /*c6280*/  STL.64 [R1+0x12a0], R4 ;  /* 0x0012a00401007387 */ /* 0x0001e20000100a00 */
[----:B------:R-:W-:Y:S03]  /*c6290*/  STL.64 [R1+0x12a8], R6 ;  /* 0x0012a80601007387 */ /* 0x000fe60000100a00 */
[----:B0-----:R-:W4:Y:S01]  /*c62a0*/  LDL.LU.64 R4, [R1+0x6068] ;  /* 0x0060680001047983 */ /* 0x001f220000300a00 */
[----:B------:R0:W-:Y:S02]  /*c62b0*/  STL [R1+0x5f54], R24 ;  /* 0x005f541801007387 */ /* 0x0001e40000100800 */
[----:B------:R1:W-:Y:S01]  /*c62c0*/  STL [R1+0x5f50], R25 ;  /* 0x005f501901007387 */ /* 0x0003e20000100800 */
[----:B0-----:R-:W2:Y:S01]  /*c62d0*/  LDL.LU R24, [R1+0xc80] ;  /* 0x000c800001187983 */ /* 0x001ea20000300800 */
[----:B-1----:R-:W2:Y:S02]  /*c62e0*/  LDL.LU R25, [R1+0xc84] ;  /* 0x000c840001197983 */ /* 0x002ea40000300800 */
        /* <DEDUP_REMOVED lines=12> */
[----:B------:R-:W-:Y:S01]  /*c63b0*/  STL [R1+0x5f58], R15 ;  /* 0x005f580f01007387 */ /* 0x000fe20000100800 */
[----:B------:R0:W-:Y:S03]  /*c63c0*/  STL.64 [R1+0x6018], R12 ;  /* 0x0060180c01007387 */ /* 0x0001e60000100a00 */
[----:B0-----:R-:W2:Y:S01]  /*c63d0*/  LDL.64 R12, [R1+0x70] ;  /* 0x00007000010c7983 */ /* 0x001ea20000100a00 */
[----:B---3--:R-:W-:Y:S01]  /*c63e0*/  HMMA.16816.F32.BF16 R8, R16, R4, R8 ;  /* 0x000000041008723c */ /* 0x008fe20000041808 */
[----:B------:R-:W-:-:S02]  /*c63f0*/  IMAD.MOV.U32 R22, RZ, RZ, R4 ;  /* 0x000000ffff167224 */ /* 0x000fc400078e0004 */
[----:B------:R-:W-:Y:S11]  /*c6400*/  IMAD.MOV.U32 R3, RZ, RZ, R5 ;  /* 0x000000ffff037224 */ /* 0x000ff600078e0005 */
[----:B------:R-:W-:Y:S09]  /*c6410*/  @!UPT UIADD3 URZ, URZ, URZ, URZ ;  /* 0x0000003f3f3ff290 */ /* 0x000ff2000fffe03f */
[----:B------:R0:W-:Y:S01]  /*c6420*/  STL.64 [R1+0x1280], R8 ;  /* 0x0012800801007387 */ /* 0x0001e20000100a00 */
[----:B------:R-:W-:Y:S03]  /*c6430*/  STL.64 [R1+0x1288], R10 ;  /* 0x0012880a01007387 */ /* 0x000fe60000100a00 */
[----:B0-----:R-:W3:Y:S01]  /*c6440*/  LDL.LU.64 R8, [R1+0x6048] ;  /* 0x0060480001087983 */ /* 0x001ee20000300a00 */
[----:B------:R-:W3:Y:S02]  /*c6450*/  LDL.LU.64 R6, [R1+0x6040] ;  /* 0x0060400001067983 */ /* 0x000ee40000300a00 */
[----:B------:R-:W3:Y:S01]  /*c6460*/  LDL.LU.64 R4, [R1+0x6038] ;  /* 0x0060380001047983 */ /* 0x000ee20000300a00 */
[C---:B--2---:R-:W-:Y:S01]  /*c6470*/  HMMA.16816.F32.BF16 R24, R16.reuse, R12, R24 ;  /* 0x0000000c1018723c */ /* 0x044fe20000041818 */
[----:B------:R-:W-:Y:S01]  /*c6480*/  STL [R1+0x5f64], R3 ;  /* 0x005f640301007387 */ /* 0x000fe20000100800 */
[----:B------:R-:W-:Y:S02]  /*c6490*/  STL [R1+0x5f60], R22 ;  /* 0x005f601601007387 */ /* 0x000fe40000100800 */
[----:B------:R-:W-:Y:S11]  /*c64a0*/  IMAD.MOV.U32 R23, RZ, RZ, R13 ;  /* 0x000000ffff177224 */ /* 0x000ff600078e000d */
[----:B------:R-:W-:Y:S08]  /*c64b0*/  @!UPT UIADD3 URZ, URZ, URZ, URZ ;  /* 0x0000003f3f3ff290 */ /* 0x000ff0000fffe03f */
[----:B------:R-:W-:Y:S01]  /*c64c0*/  STL.64 [R1+0x1250], R24 ;  /* 0x0012501801007387 */ /* 0x000fe20000100a00 */
[----:B------:R0:W-:Y:S02]  /*c64d0*/  STL.64 [R1+0x1258], R26 ;  /* 0x0012581a01007387 */ /* 0x0001e40000100a00 */
[----:B0-----:R-:W-:Y:S01]  /*c64e0*/  IMAD.MOV.U32 R26, RZ, RZ, R12 ;  /* 0x000000ffff1a7224 */ /* 0x001fe200078e000c */
[----:B------:R-:W-:Y:S01]  /*c64f0*/  STL [R1+0x5f6c], R23 ;  /* 0x005f6c1701007387 */ /* 0x000fe20000100800 */
[----:B------:R-:W-:Y:S03]  /*c6500*/  STL.64 [R1+0x6000], R20 ;  /* 0x0060001401007387 */ /* 0x000fe60000100a00 */
[----:B------:R0:W-:Y:S02]  /*c6510*/  STL [R1+0x5f68], R26 ;  /* 0x005f681a01007387 */ /* 0x0001e40000100800 */
[----:B0-----:R-:W-:Y:S01]  /*c6520*/  IMAD.MOV.U32 R26, RZ, RZ, R16 ;  /* 0x000000ffff1a7224 */ /* 0x001fe200078e0010 */
[----:B---3--:R-:W-:Y:S01]  /*c6530*/  HMMA.16816.F32.BF16 R12, R16, R8, R4 ;  /* 0x00000008100c723c */ /* 0x008fe20000041804 */
[----:B------:R-:W-:-:S02]  /*c6540*/  IMAD.MOV.U32 R2, RZ, RZ, R8 ;  /* 0x000000ffff027224 */ /* 0x000fc400078e0008 */
[----:B------:R-:W-:-:S04]  /*c6550*/  IMAD.MOV.U32 R0, RZ, RZ, R9 ;  /* 0x000000ffff007224 */ /* 0x000fc800078e0009 */
[----:B------:R-:W-:Y:S11]  /*c6560*/  IMAD.MOV.U32 R7, RZ, RZ, R17 ;  /* 0x000000ffff077224 */ /* 0x000ff600078e0011 */
[----:B------:R-:W-:Y:S05]  /*c6570*/  @!UPT UIADD3 URZ, URZ, URZ, URZ ;  /* 0x0000003f3f3ff290 */ /* 0x000fea000fffe03f */
[----:B------:R-:W-:Y:S01]  /*c6580*/  STL.64 [R1+0x1240], R12 ;  /* 0x0012400c01007387 */ /* 0x000fe20000100a00 */
[----:B------:R-:W-:Y:S02]  /*c6590*/  STL.64 [R1+0x1248], R14 ;  /* 0x0012480e01007387 */ /* 0x000fe40000100a00 */
[----:B------:R-:W2:Y:S02]  /*c65a0*/  LDL.LU R8, [R1+0xc00] ;  /* 0x000c000001087983 */ /* 0x000ea40000300800 */
[----:B------:R-:W2:Y:S01]  /*c65b0*/  LDL.LU R9, [R1+0xc04] ;  /* 0x000c040001097983 */ /* 0x000ea20000300800 */
[----:B------:R-:W3:Y:S01]  /*c65c0*/  LDL.LU R10, [R1+0xc08] ;  /* 0x000c0800010a7983 */ /* 0x000ee20000300800 */
[----:B------:R-:W3:Y:S02]  /*c65d0*/  LDL.LU R11, [R1+0xc0c] ;  /* 0x000c0c00010b7983 */ /* 0x000ee40000300800 */
[----:B------:R-:W4:Y:S02]  /*c65e0*/  LDL.64 R16, [R1+0x40] ;  /* 0x0000400001107983 */ /* 0x000f240000100a00 */
[----:B------:R-:W2:Y:S02]  /*c65f0*/  LDL.64 R24, [R1+0x50] ;  /* 0x0000500001187983 */ /* 0x000ea40000100a00 */
[----:B------:R-:W-:-:S02]  /*c6600*/  IMAD.MOV.U32 R6, RZ, RZ, R18 ;  /* 0x000000ffff067224 */ /* 0x000fc400078e0012 */
[----:B------:R-:W-:Y:S01]  /*c6610*/  IMAD.MOV.U32 R3, RZ, RZ, R19 ;  /* 0x000000ffff037224 */ /* 0x000fe200078e0013 */
[----:B----4-:R0:W-:Y:S04]  /*c6620*/  STL.64 [R1+0x6030], R16 ;  /* 0x0060301001007387 */ /* 0x0101e80000100a00 */
[----:B0-----:R-:W4:Y:S01]  /*c6630*/  LDL.LU R16, [R1+0xc60] ;  /* 0x000c600001107983 */ /* 0x001f220000300800 */
[----:B------:R-:W4:Y:S02]  /*c6640*/  LDL.LU R17, [R1+0xc64] ;  /* 0x000c640001117983 */ /* 0x000f240000300800 */
[----:B------:R-:W4:Y:S02]  /*c6650*/  LDL.LU R18, [R1+0xc68] ;  /* 0x000c680001127983 */ /* 0x000f240000300800 */
[----:B------:R-:W4:Y:S01]  /*c6660*/  LDL.LU R19, [R1+0xc6c] ;  /* 0x000c6c0001137983 */ /* 0x000f220000300800 */
[----:B---3--:R-:W-:Y:S01]  /*c6670*/  STL.64 [R1+0x5fc8], R10 ;  /* 0x005fc80a01007387 */ /* 0x008fe20000100a00 */
[----:B--2---:R0:W-:Y:S03]  /*c6680*/  STL.64 [R1+0x5fc0], R8 ;  /* 0x005fc00801007387 */ /* 0x0041e60000100a00 */
[----:B0-----:R-:W2:Y:S01]  /*c6690*/  LDL.LU R8, [R1+0xc10] ;  /* 0x000c100001087983 */ /* 0x001ea20000300800 */
[----:B------:R-:W2:Y:S02]  /*c66a0*/  LDL.LU R9, [R1+0xc14] ;  /* 0x000c140001097983 */ /* 0x000ea40000300800 */
[----:B------:R-:W3:Y:S02]  /*c66b0*/  LDL.LU R10, [R1+0xc18] ;  /* 0x000c1800010a7983 */ /* 0x000ee40000300800 */
[----:B------:R-:W3:Y:S01]  /*c66c0*/  LDL.LU R11, [R1+0xc1c] ;  /* 0x000c1c00010b7983 */ /* 0x000ee20000300800 */
        /* <DEDUP_REMOVED lines=16> */
[----:B0-----:R-:W2:Y:S01]  /*c67d0*/  LDL.64 R20, [R1+0x30] ;  /* 0x0000300001147983 */ /* 0x001ea20000100a00 */
[----:B---3--:R-:W-:Y:S02]  /*c67e0*/  STL.64 [R1+0x5fd8], R10 ;  /* 0x005fd80a01007387 */ /* 0x008fe40000100a00 */
[----:B------:R0:W-:Y:S02]  /*c67f0*/  STL.64 [R1+0x5fd0], R8 ;  /* 0x005fd00801007387 */ /* 0x0001e40000100a00 */
[----:B0-----:R-:W3:Y:S04]  /*c6800*/  LDL.64 R8, [R1+0x10] ;  /* 0x0000100001087983 */ /* 0x001ee80000100a00 */
[----:B---3--:R0:W-:Y:S01]  /*c6810*/  STL.64 [R1+0x5ff8], R8 ;  /* 0x005ff80801007387 */ /* 0x0081e20000100a00 */
[----:B------:R-:W3:Y:S03]  /*c6820*/  LDL.64 R4, [R1] ;  /* 0x0000000001047983 */ /* 0x000ee60000100a00 */
[----:B0-----:R-:W2:Y:S04]  /*c6830*/  LDL.64 R8, [R1+0x20] ;  /* 0x0000200001087983 */ /* 0x001ea80000100a00 */
[----:B---3--:R0:W-:Y:S02]  /*c6840*/  STL.64 [R1+0x5fe0], R4 ;  /* 0x005fe00401007387 */ /* 0x0081e40000100a00 */
[----:B0-----:R-:W-:-:S02]  /*c6850*/  IMAD.MOV.U32 R5, RZ, RZ, R7 ;  /* 0x000000ffff057224 */ /* 0x001fc400078e0007 */
[----:B------:R-:W-:Y:S02]  /*c6860*/  IMAD.MOV.U32 R4, RZ, RZ, R26 ;  /* 0x000000ffff047224 */ /* 0x000fe400078e001a */
[----:B------:R-:W-:-:S07]  /*c6870*/  IMAD.MOV.U32 R7, RZ, RZ, R3 ;  /* 0x000000ffff077224 */ /* 0x000fce00078e0003 */
[C---:B----4-:R-:W-:Y:S01]  /*c6880*/  HMMA.16816.F32.BF16 R16, R4.reuse, R24, R16 ;  /* 0x000000180410723c */ /* 0x050fe20000041810 */
[----:B------:R-:W-:Y:S11]  /*c6890*/  STL [R1+0x5f70], R2 ;  /* 0x005f700201007387 */ /* 0x000ff60000100800 */
[----:B------:R-:W-:Y:S11]  /*c68a0*/  @!UPT UIADD3 URZ, URZ, URZ, URZ ;  /* 0x0000003f3f3ff290 */ /* 0x000ff6000fffe03f */
        /* <DEDUP_REMOVED lines=20> */
[----:B------:R-:W4:Y:S02]  /*c69f0*/  LDL.LU R18, [R1+0xbf8] ;  /* 0x000bf80001127983 */ /* 0x000f240000300800 */
[----:B------:R-:W4:Y:S01]  /*c6a00*/  LDL.LU R19, [R1+0xbfc] ;  /* 0x000bfc0001137983 */ /* 0x000f220000300800 */
[----:B--2---:R-:W-:Y:S01]  /*c6a10*/  HMMA.16816.F32.BF16 R12, R4, R20, R12 ;  /* 0x00000014040c723c */ /* 0x004fe2000004180c */
[----:B------:R-:W-:-:S02]  /*c6a20*/  IMAD.MOV.U32 R28, RZ, RZ, R24 ;  /* 0x000000ffff1c7224 */ /* 0x000fc400078e0018 */
[----:B------:R-:W-:Y:S01]  /*c6a30*/  IMAD.MOV.U32 R24, RZ, RZ, R21 ;  /* 0x000000ffff187224 */ /* 0x000fe200078e0015 */
[----:B----4-:R-:W-:Y:S01]  /*c6a40*/  STL.64 [R1+0x5ff0], R18 ;  /* 0x005ff01201007387 */ /* 0x010fe20000100a00 */
[----:B---3--:R0:W-:Y:S03]  /*c6a50*/  STL.64 [R1+0x5fe8], R16 ;  /* 0x005fe81001007387 */ /* 0x0081e60000100a00 */
[----:B0-----:R-:W2:Y:S01]  /*c6a60*/  LDL.LU R16, [R1+0xc20] ;  /* 0x000c200001107983 */ /* 0x001ea20000300800 */
[----:B------:R-:W2:Y:S02]  /*c6a70*/  LDL.LU R17, [R1+0xc24] ;  /* 0x000c240001117983 */ /* 0x000ea40000300800 */
[----:B------:R-:W2:Y:S02]  /*c6a80*/  LDL.LU R18, [R1+0xc28] ;  /* 0x000c280001127983 */ /* 0x000ea40000300800 */
[----:B------:R-:W2:Y:S10]  /*c6a90*/  LDL.LU R19, [R1+0xc2c] ;  /* 0x000c2c0001137983 */ /* 0x000eb40000300800 */
[----:B------:R0:W-:Y:S01]  /*c6aa0*/  STL.64 [R1+0x11f0], R12 ;  /* 0x0011f00c01007387 */ /* 0x0001e20000100a00 */
[----:B------:R1:W-:Y:S03]  /*c6ab0*/  STL.64 [R1+0x11f8], R14 ;  /* 0x0011f80e01007387 */ /* 0x0003e60000100a00 */
[----:B0-----:R-:W3:Y:S01]  /*c6ac0*/  LDL.LU.64 R12, [R1+0x6018] ;  /* 0x00601800010c7983 */ /* 0x001ee20000300a00 */
[----:B-1----:R-:W-:-:S02]  /*c6ad0*/  IMAD.MOV.U32 R15, RZ, RZ, R20 ;  /* 0x000000ffff0f7224 */ /* 0x002fc400078e0014 */
[----:B------:R-:W4:Y:S02]  /*c6ae0*/  LDL.LU.64 R22, [R1+0x6010] ;  /* 0x0060100001167983 */ /* 0x000f240000300a00 */
[----:B------:R-:W4:Y:S02]  /*c6af0*/  LDL.LU.64 R20, [R1+0x6008] ;  /* 0x0060080001147983 */ /* 0x000f240000300a00 */
[----:B------:R-:W-:Y:S01]  /*c6b00*/  IMAD.MOV.U32 R14, RZ, RZ, R9 ;  /* 0x000000ffff0e7224 */ /* 0x000fe200078e0009 */
[C---:B----4-:R-:W-:Y:S11]  /*c6b10*/  HMMA.16816.F32.BF16 R20, R4.reuse, R8, R20 ;  /* 0x000000080414723c */ /* 0x050ff60000041814 */
[----:B------:R-:W-:Y:S11]  /*c6b20*/  @!UPT UIADD3 URZ, URZ, URZ, URZ ;  /* 0x0000003f3f3ff290 */ /* 0x000ff6000fffe03f */
[----:B------:R-:W-:Y:S01]  /*c6b30*/  @!UPT UIADD3 URZ, URZ, URZ, URZ ;  /* 0x0000003f3f3ff290 */ /* 0x000fe2000fffe03f */
[----:B------:R0:W-:Y:S01]  /*c6b40*/  STL.64 [R1+0x11e0], R20 ;  /* 0x0011e01401007387 */ /* 0x0001e20000100a00 */
[----:B------:R1:W-:Y:S03]  /*c6b50*/  STL.64 [R1+0x11e8], R22 ;  /* 0x0011e81601007387 */ /* 0x0003e60000100a00 */
[----:B0-----:R-:W4:Y:S01]  /*c6b60*/  LDL.LU.64 R20, [R1+0x6000] ;  /* 0x0060000001147983 */ /* 0x001f220000300a00 */
        /* <DEDUP_REMOVED lines=36> */
[----:B0-----:R-:W4:Y:S01]  /*c6db0*/  LDL.LU R4, [R1+0xb90] ;  /* 0x000b900001047983 */ /* 0x001f220000300800 */
[----:B------:R-:W4:Y:S02]  /*c6dc0*/  LDL.LU R5, [R1+0xb94] ;  /* 0x000b940001057983 */ /* 0x000f240000300800 */
[----:B------:R-:W4:Y:S02]  /*c6dd0*/  LDL.LU R6, [R1+0xb98] ;  /* 0x000b980001067983 */ /* 0x000f240000300800 */
[----:B------:R-:W4:Y:S01]  /*c6de0*/  LDL.LU R7, [R1+0xb9c] ;  /* 0x000b9c0001077983 */ /* 0x000f220000300800 */
[C---:B--2---:R-:W-:Y:S11]  /*c6df0*/  HMMA.16816.F32.BF16 R16, R24.reuse, R8, R16 ;  /* 0x000000081810723c */ /* 0x044ff60000041810 */
[----:B------:R-:W-:Y:S11]  /*c6e00*/  @!UPT UIADD3 URZ, URZ, URZ, URZ ;  /* 0x0000003f3f3ff290 */ /* 0x000ff6000fffe03f */
[----:B------:R-:W-:Y:S01]  /*c6e10*/  @!UPT UIADD3 URZ, URZ, URZ, URZ ;  /* 0x0000003f3f3ff290 */ /* 0x000fe2000fffe03f */
[----:B------:R-:W-:Y:S01]  /*c6e20*/  STL.64 [R1+0x1170], R16 ;  /* 0x0011701001007387 */ /* 0x000fe20000100a00 */
[----:B------:R0:W-:Y:S03]  /*c6e30*/  STL.64 [R1+0x1178], R18 ;  /* 0x0011781201007387 */ /* 0x0001e60000100a00 */
[----:B0-----:R-:W3:Y:S01]  /*c6e40*/  LDL.LU.64 R18, [R1+0x5f98] ;  /* 0x005f980001127983 */ /* 0x001ee20000300a00 */
[----:B------:R-:W3:Y:S02]  /*c6e50*/  LDL.LU.64 R16, [R1+0x5f90] ;  /* 0x005f900001107983 */ /* 0x000ee40000300a00 */
[----:B------:R-:W-:Y:S02]  /*c6e60*/  STL.64 [R1+0x5e48], R10 ;  /* 0x005e480a01007387 */ /* 0x000fe40000100a00 */
        /* <DEDUP_REMOVED lines=9> */
[----:B------:R-:W-:Y:S03]  /*c6f00*/  STL.64 [R1+0x1158], R18 ;  /* 0x0011581201007387 */ /* 0x000fe60000100a00 */
[----:B0-----:R-:W2:Y:S01]  /*c6f10*/  LDL.LU.64 R16, [R1+0x5f88] ;  /* 0x005f880001107983 */ /* 0x001ea20000300a00 */
[----:B------:R-:W-:Y:S01]  /*c6f20*/  STL.64 [R1+0x5e38], R12 ;  /* 0x005e380c01007387 */ /* 0x000fe20000100a00 */
[----:B--2---:R-:W-:Y:S11]  /*c6f30*/  HMMA.16816.F32.BF16 R8, R24, R16, R8 ;  /* 0x000000101808723c */ /* 0x004ff60000041808 */
[----:B------:R-:W-:Y:S11]  /*c6f40*/  @!UPT UIADD3 URZ, URZ, URZ, URZ ;  /* 0x0000003f3f3ff290 */ /* 0x000ff6000fffe03f */
[----:B------:R-:W-:Y:S01]  /*c6f50*/  @!UPT UIADD3 URZ, URZ, URZ, URZ ;  /* 0x0000003f3f3ff290 */ /* 0x000fe2000fffe03f */
[----:B------:R0:W-:Y:S01]  /*c6f60*/  STL.64 [R1+0x1140], R8 ;  /* 0x0011400801007387 */ /* 0x0001e20000100a00 */
[----:B------:R1:W-:Y:S02]  /*c6f70*/  STL.64 [R1+0x1148], R10 ;  /* 0x0011480a01007387 */ /* 0x0003e40000100a00 */
[----:B0-----:R-:W-:Y:S02]  /*c6f80*/  IMAD.MOV.U32 R9, RZ, RZ, R26 ;  /* 0x000000ffff097224 */ /* 0x001fe400078e001a */
[----:B------:R-:W-:Y:S02]  /*c6f90*/  IMAD.MOV.U32 R8, RZ, RZ, R27 ;  /* 0x000000ffff087224 */ /* 0x000fe400078e001b */
[----:B-1----:R-:W-:Y:S02]  /*c6fa0*/  IMAD.MOV.U32 R11, RZ, RZ, R24 ;  /* 0x000000ffff0b7224 */ /* 0x002fe400078e0018 */
[----:B------:R-:W-:Y:S01]  /*c6fb0*/  IMAD.MOV.U32 R10, RZ, RZ, R25 ;  /* 0x000000ffff0a7224 */ /* 0x000fe200078e0019 */
[----:B------:R-:W2:Y:S01]  /*c6fc0*/  LDL.LU.64 R26, [R1+0x5f80] ;  /* 0x005f8000011a7983 */ /* 0x000ea20000300a00 */
[----:B------:R-:W3:Y:S02]  /*c6fd0*/  LDL.LU.64 R24, [R1+0x5f78] ;  /* 0x005f780001187983 */ /* 0x000ee40000300a00 */
[----:B------:R0:W-:Y:S02]  /*c6fe0*/  STL.64 [R1+0x5e20], R16 ;  /* 0x005e201001007387 */ /* 0x0001e40000100a00 */
[----:B0-----:R-:W2:Y:S01]  /*c6ff0*/  LDL.LU.64 R16, [R1+0x2c0] ;  /* 0x0002c00001107983 */ /* 0x001ea20000300a00 */
[----:B------:R-:W2:Y:S03]  /*c7000*/  LDL.LU.64 R18, [R1+0x2c8] ;  /* 0x0002c80001127983 */ /* 0x000ea60000300a00 */
[----:B--2---:R0:W-:Y:S01]  /*c7010*/  STL.64 [R1+0x5f40], R18 ;  /* 0x005f401201007387 */ /* 0x0041e20000100a00 */
[----:B------:R1:W-:Y:S02]  /*c7020*/  STL.64 [R1+0x5f38], R16 ;  /* 0x005f381001007387 */ /* 0x0003e40000100a00 */
[----:B0-----:R-:W-:-:S02]  /*c7030*/  IMAD.MOV.U32 R18, RZ, RZ, R9 ;  /* 0x000000ffff127224 */ /* 0x001fc400078e0009 */
[----:B-1----:R-:W-:Y:S02]  /*c7040*/  IMAD.MOV.U32 R16, RZ, RZ, R11 ;  /* 0x000000ffff107224 */ /* 0x002fe400078e000b */
[----:B------:R-:W-:Y:S02]  /*c7050*/  IMAD.MOV.U32 R17, RZ, RZ, R10 ;  /* 0x000000ffff117224 */ /* 0x000fe400078e000a */
[----:B------:R-:W-:Y:S02]  /*c7060*/  IMAD.MOV.U32 R19, RZ, RZ, R8 ;  /* 0x000000ffff137224 */ /* 0x000fe400078e0008 */
[----:B------:R-:W2:Y:S05]  /*c7070*/  LDL.LU R8, [R1+0x9d0] ;  /* 0x0009d00001087983 */ /* 0x000eaa0000300800 */
[----:B----4-:R-:W-:Y:S11]  /*c7080*/  HMMA.16816.F32.BF16 R4, R16, R20, R4 ;  /* 0x000000141004723c */ /* 0x010ff60000041804 */
[----:B------:R-:W-:Y:S11]  /*c7090*/  @!UPT UIADD3 URZ, URZ, URZ, URZ ;  /* 0x0000003f3f3ff290 */ /* 0x000ff6000fffe03f */
[----:B------:R-:W-:Y:S01]  /*c70a0*/  @!UPT UIADD3 URZ, URZ, URZ, URZ ;  /* 0x0000003f3f3ff290 */ /* 0x000fe2000fffe03f */
[----:B------:R0:W-:Y:S01]  /*c70b0*/  STL.64 [R1+0x1120], R4 ;  /* 0x0011200401007387 */ /* 0x0001e20000100a00 */
[----:B------:R-:W-:Y:S02]  /*c70c0*/  STL.64 [R1+0x1128], R6 ;  /* 0x0011280601007387 */ /* 0x000fe40000100a00 */
[----:B------:R-:W2:Y:S02]  /*c70d0*/  LDL.LU R9, [R1+0x9d4] ;  /* 0x0009d40001097983 */ /* 0x000ea40000300800 */
[----:B------:R-:W4:Y:S01]  /*c70e0*/  LDL.LU R10, [R1+0x9d8] ;  /* 0x0009d800010a7983 */ /* 0x000f220000300800 */
[----:B------:R-:W4:Y:S01]  /*c70f0*/  LDL.LU R11, [R1+0x9dc] ;  /* 0x0009dc00010b7983 */ /* 0x000f220000300800 */
[----:B0-----:R-:W-:Y:S02]  /*c7100*/  IMAD.MOV.U32 R4, RZ, RZ, R2 ;  /* 0x000000ffff047224 */ /* 0x001fe400078e0002 */
[----:B------:R-:W-:Y:S01]  /*c7110*/  IMAD.MOV.U32 R5, RZ, RZ, R23 ;  /* 0x000000ffff057224 */ /* 0x000fe200078e0017 */
[----:B----4-:R-:W-:Y:S01]  /*c7120*/  STL.64 [R1+0x5e68], R10 ;  /* 0x005e680a01007387 */ /* 0x010fe20000100a00 */
[----:B--2---:R-:W-:Y:S02]  /*c7130*/  STL.64 [R1+0x5e60], R8 ;  /* 0x005e600801007387 */ /* 0x004fe40000100a00 */
[----:B------:R-:W2:Y:S02]  /*c7140*/  LDL.LU R2, [R1+0x5f70] ;  /* 0x005f700001027983 */ /* 0x000ea40000300800 */
[----:B------:R-:W4:Y:S01]  /*c7150*/  LDL.LU R23, [R1+0x5f6c] ;  /* 0x005f6c0001177983 */ /* 0x000f220000300800 */
[----:B------:R0:W-:Y:S02]  /*c7160*/  STL.64 [R1+0x5e70], R4 ;  /* 0x005e700401007387 */ /* 0x0001e40000100a00 */
[----:B0-----:R-:W-:-:S02]  /*c7170*/  IMAD.MOV.U32 R4, RZ, RZ, R26 ;  /* 0x000000ffff047224 */ /* 0x001fc400078e001a */
[----:B------:R-:W-:Y:S01]  /*c7180*/  IMAD.MOV.U32 R5, RZ, RZ, R3 ;  /* 0x000000ffff057224 */ /* 0x000fe200078e0003 */
[----:B------:R-:W2:Y:S01]  /*c7190*/  LDL.LU R26, [R1+0x5f68] ;  /* 0x005f6800011a7983 */ /* 0x000ea20000300800 */
        /* <DEDUP_REMOVED lines=18> */
[----:B---3--:R-:W-:Y:S01]  /*c72c0*/  IMAD.MOV.U32 R5, RZ, RZ, R24 ;  /* 0x000000ffff057224 */ /* 0x008fe200078e0018 */
        /* <DEDUP_REMOVED lines=12> */
[----:B------:R0:W-:Y:S02]  /*c7390*/  STL.64 [R1+0x5ed0], R4 ;  /* 0x005ed00401007387 */ /* 0x0001e40000100a00 */
[----:B0-----:R-:W-:Y:S02]  /*c73a0*/  IMAD.MOV.U32 R4, RZ, RZ, R28 ;  /* 0x000000ffff047224 */ /* 0x001fe400078e001c */
[----:B------:R-:W-:Y:S01]  /*c73b0*/  IMAD.MOV.U32 R5, RZ, RZ, R27 ;  /* 0x000000ffff057224 */ /* 0x000fe200078e001b */
[----:B--2---:R-:W-:Y:S01]  /*c73c0*/  STL.64 [R1+0x5eb0], R10 ;  /* 0x005eb00a01007387 */ /* 0x004fe20000100a00 */
[----:B------:R0:W-:Y:S03]  /*c73d0*/  STL.64 [R1+0x5ea8], R8 ;  /* 0x005ea80801007387 */ /* 0x0001e60000100a00 */
        /* <DEDUP_REMOVED lines=10> */
[----:B------:R0:W-:Y:S02]  /*c7480*/  STL.64 [R1+0x5ef0], R4 ;  /* 0x005ef00401007387 */ /* 0x0001e40000100a00 */
[----:B0-----:R-:W-:-:S02]  /*c7490*/  IMAD.MOV.U32 R4, RZ, RZ, R26 ;  /* 0x000000ffff047224 */ /* 0x001fc400078e001a */
[----:B----4-:R-:W-:-:S05]  /*c74a0*/  IMAD.MOV.U32 R5, RZ, RZ, R23 ;  /* 0x000000ffff057224 */ /* 0x010fca00078e0017 */
[----:B------:R0:W-:Y:S04]  /*c74b0*/  STL.64 [R1+0x5f10], R4 ;  /* 0x005f100401007387 */ /* 0x0001e80000100a00 */
[----:B0-----:R-:W2:Y:S01]  /*c74c0*/  LDL.LU R4, [R1+0xaa0] ;  /* 0x000aa00001047983 */ /* 0x001ea20000300800 */
[----:B------:R-:W2:Y:S02]  /*c74d0*/  LDL.LU R5, [R1+0xaa4] ;  /* 0x000aa40001057983 */ /* 0x000ea40000300800 */
[----:B------:R-:W4:Y:S02]  /*c74e0*/  LDL.LU R6, [R1+0xaa8] ;  /* 0x000aa80001067983 */ /* 0x000f240000300800 */
[----:B------:R-:W4:Y:S02]  /*c74f0*/  LDL.LU R7, [R1+0xaac] ;  /* 0x000aac0001077983 */ /* 0x000f240000300800 */
[----:B----4-:R-:W-:Y:S01]  /*c7500*/  STL.64 [R1+0x5f20], R6 ;  /* 0x005f200601007387 */ /* 0x010fe20000100a00 */
[----:B--2---:R3:W-:Y:S02]  /*c7510*/  STL.64 [R1+0x5f18], R4 ;  /* 0x005f180401007387 */ /* 0x0047e40000100a00 */
[----:B---3--:R-:W-:-:S02]  /*c7520*/  IMAD.MOV.U32 R4, RZ, RZ, R15 ;  /* 0x000000ffff047224 */ /* 0x008fc400078e000f */
[----:B------:R-:W-:-:S05]  /*c7530*/  IMAD.MOV.U32 R5, RZ, RZ, R14 ;  /* 0x000000ffff057224 */ /* 0x000fca00078e000e */
[----:B------:R0:W-:Y:S04]  /*c7540*/  STL.64 [R1+0x5f48], R4 ;  /* 0x005f480401007387 */ /* 0x0001e80000100a00 */
        /* <DEDUP_REMOVED lines=34> */
[----:B------:R-:W2:Y:S02]  /*c7770*/  LDL.LU.64 R4, [R1+0x5f48] ;  /* 0x005f480001047983 */ /* 0x000ea40000300a00 */
[----:B------:R-:W-:Y:S02]  /*c7780*/  STL.64 [R1+0x10f0], R16 ;  /* 0x0010f01001007387 */ /* 0x000fe40000100a00 */
[----:B------:R0:W-:Y:S02]  /*c7790*/  STL.64 [R1+0x10f8], R18 ;  /* 0x0010f81201007387 */ /* 0x0001e40000100a00 */
[----:B0-----:R-:W2:Y:S01]  /*c77a0*/  LDL.LU.64 R18, [R1+0x5f40] ;  /* 0x005f400001127983 */ /* 0x001ea20000300a00 */
[----:B------:R-:W2:Y:S02]  /*c77b0*/  LDL.LU.64 R16, [R1+0x5f38] ;  /* 0x005f380001107983 */ /* 0x000ea40000300a00 */
[----:B------:R-:W-:Y:S01]  /*c77c0*/  STL.64 [R1+0x5e10], R24 ;  /* 0x005e101801007387 */ /* 0x000fe20000100a00 */
[----:B--2---:R-:W-:Y:S01]  /*c77d0*/  HMMA.16816.F32.BF16 R4, R16, R4, R8 ;  /* 0x000000041004723c */ /* 0x004fe20000041808 */
[----:B------:R-:W2:Y:S01]  /*c77e0*/  LDL.LU.64 R10, [R1+0x5f30] ;  /* 0x005f3000010a7983 */ /* 0x000ea20000300a00 */
[----:B------:R-:W2:Y:S11]  /*c77f0*/  LDL.LU.64 R8, [R1+0x5f28] ;  /* 0x005f280001087983 */ /* 0x000eb60000300a00 */
[----:B------:R-:W-:Y:S10]  /*c7800*/  @!UPT UIADD3 URZ, URZ, URZ, URZ ;  /* 0x0000003f3f3ff290 */ /* 0x000ff4000fffe03f */
[----:B------:R-:W-:Y:S01]  /*c7810*/  STL.64 [R1+0x10e0], R4 ;  /* 0x0010e00401007387 */ /* 0x000fe20000100a00 */
[----:B------:R0:W-:Y:S03]  /*c7820*/  STL.64 [R1+0x10e8], R6 ;  /* 0x0010e80601007387 */ /* 0x0001e60000100a00 */
[----:B0-----:R-:W4:Y:S01]  /*c7830*/  LDL.LU.64 R6, [R1+0x5f20] ;  /* 0x005f200001067983 */ /* 0x001f220000300a00 */
[----:B------:R-:W4:Y:S02]  /*c7840*/  LDL.LU.64 R4, [R1+0x5f18] ;  /* 0x005f180001047983 */ /* 0x000f240000300a00 */
[----:B------:R-:W-:Y:S02]  /*c7850*/  IMAD.MOV.U32 R20, RZ, RZ, R22 ;  /* 0x000000ffff147224 */ /* 0x000fe400078e0016 */
[----:B------:R-:W-:-:S07]  /*c7860*/  IMAD.MOV.U32 R21, RZ, RZ, R3 ;  /* 0x000000ffff157224 */ /* 0x000fce00078e0003 */
[C---:B----4-:R-:W-:Y:S01]  /*c7870*/  HMMA.16816.F32.BF16 R20, R16.reuse, R20, R4 ;  /* 0x000000141014723c */ /* 0x050fe20000041804 */
[----:B------:R-:W2:Y:S11]  /*c7880*/  LDL.LU.64 R4, [R1+0x5f10] ;  /* 0x005f100001047983 */ /* 0x000eb60000300a00 */
[----:B------:R-:W-:Y:S11]  /*c7890*/  @!UPT UIADD3 URZ, URZ, URZ, URZ ;  /* 0x0000003f3f3ff290 */ /* 0x000ff6000fffe03f */
[----:B------:R0:W-:Y:S01]  /*c78a0*/  STL.64 [R1+0x10c0], R20 ;  /* 0x0010c01401007387 */ /* 0x0001e20000100a00 */
[----:B------:R1:W-:Y:S03]  /*c78b0*/  STL.64 [R1+0x10c8], R22 ;  /* 0x0010c81601007387 */ /* 0x0003e60000100a00 */
[----:B0-----:R-:W4:Y:S01]  /*c78c0*/  LDL.LU R20, [R1+0x990] ;  /* 0x0009900001147983 */ /* 0x001f220000300800 */
[----:B------:R-:W4:Y:S02]  /*c78d0*/  LDL.LU R21, [R1+0x994] ;  /* 0x0009940001157983 */ /* 0x000f240000300800 */
[----:B-1----:R-:W3:Y:S02]  /*c78e0*/  LDL.LU R22, [R1+0x998] ;  /* 0x0009980001167983 */ /* 0x002ee40000300800 */
[----:B------:R-:W3:Y:S01]  /*c78f0*/  LDL.LU R23, [R1+0x99c] ;  /* 0x00099c0001177983 */ /* 0x000ee20000300800 */
[----:B--2---:R-:W-:Y:S01]  /*c7900*/  HMMA.16816.F32.BF16 R4, R16, R4, R8 ;  /* 0x000000041004723c */ /* 0x004fe20000041808 */
        /* <DEDUP_REMOVED lines=10> */
[----:B0-----:R-:W4:Y:S01]  /*c79b0*/  LDL.LU.64 R6, [R1+0x5ef8] ;  /* 0x005ef80001067983 */ /* 0x001f220000300a00 */
[----:B------:R-:W4:Y:S02]  /*c79c0*/  LDL.LU.64 R4, [R1+0x5ef0] ;  /* 0x005ef00001047983 */ /* 0x000f240000300a00 */
[----:B------:R-:W-:-:S02]  /*c79d0*/  IMAD.MOV.U32 R24, RZ, RZ, R2 ;  /* 0x000000ffff187224 */ /* 0x000fc400078e0002 */
[----:B------:R-:W-:-:S07]  /*c79e0*/  IMAD.MOV.U32 R25, RZ, RZ, R0 ;  /* 0x000000ffff197224 */ /* 0x000fce00078e0000 */
[C---:B----4-:R-:W-:Y:S01]  /*c79f0*/  HMMA.16816.F32.BF16 R24, R16.reuse, R24, R4 ;  /* 0x000000181018723c */ /* 0x050fe20000041804 */
[----:B------:R-:W3:Y:S11]  /*c7a00*/  LDL.LU.64 R4, [R1+0x5ee8] ;  /* 0x005ee80001047983 */ /* 0x000ef60000300a00 */
[----:B------:R-:W-:Y:S11]  /*c7a10*/  @!UPT UIADD3 URZ, URZ, URZ, URZ ;  /* 0x0000003f3f3ff290 */ /* 0x000ff6000fffe03f */
[----:B------:R0:W-:Y:S01]  /*c7a20*/  STL.64 [R1+0x1090], R24 ;  /* 0x0010901801007387 */ /* 0x0001e20000100a00 */
[----:B------:R1:W-:Y:S03]  /*c7a30*/  STL.64 [R1+0x1098], R26 ;  /* 0x0010981a01007387 */ /* 0x0003e60000100a00 */
[----:B0-----:R-:W4:Y:S01]  /*c7a40*/  LDL.LU R24, [R1+0x980] ;  /* 0x0009800001187983 */ /* 0x001f220000300800 */
[----:B------:R-:W4:Y:S02]  /*c7a50*/  LDL.LU R25, [R1+0x984] ;  /* 0x0009840001197983 */ /* 0x000f240000300800 */
[----:B-1----:R-:W4:Y:S02]  /*c7a60*/  LDL.LU R26, [R1+0x988] ;  /* 0x00098800011a7983 */ /* 0x002f240000300800 */
[----:B------:R-:W4:Y:S01]  /*c7a70*/  LDL.LU R27, [R1+0x98c] ;  /* 0x00098c00011b7983 */ /* 0x000f220000300800 */
        /* <DEDUP_REMOVED lines=52> */
[----:B0-----:R-:W2:Y:S01]  /*c7dc0*/  LDL.64 R4, [R1+0x90] ;  /* 0x0000900001047983 */ /* 0x001ea20000100a00 */
[C---:B---3--:R-:W-:Y:S11]  /*c7dd0*/  HMMA.16816.F32.BF16 R12, R16.reuse, R8, R12 ;  /* 0x00000008100c723c */ /* 0x048ff6000004180c */
[----:B------:R-:W-:Y:S11]  /*c7de0*/  @!UPT UIADD3 URZ, URZ, URZ, URZ ;  /* 0x0000003f3f3ff290 */ /* 0x000ff6000fffe03f */
[----:B------:R-:W-:Y:S01]  /*c7df0*/  @!UPT UIADD3 URZ, URZ, URZ, URZ ;  /* 0x0000003f3f3ff290 */ /* 0x000fe2000fffe03f */
[----:B------:R0:W-:Y:S01]  /*c7e00*/  STL.64 [R1+0xfd0], R12 ;  /* 0x000fd00c01007387 */ /* 0x0001e20000100a00 */
[----:B------:R-:W-:Y:S03]  /*c7e10*/  STL.64 [R1+0xfd8], R14 ;  /* 0x000fd80e01007387 */ /* 0x000fe60000100a00 */
[----:B0-----:R-:W3:Y:S01]  /*c7e20*/  LDL.LU.64 R12, [R1+0x5e38] ;  /* 0x005e3800010c7983 */ /* 0x001ee20000300a00 */
[----:B------:R-:W-:Y:S02]  /*c7e30*/  STL.64 [R1+0x5d40], R10 ;  /* 0x005d400a01007387 */ /* 0x000fe40000100a00 */
[----:B------:R0:W-:Y:S02]  /*c7e40*/  STL.64 [R1+0x5d38], R8 ;  /* 0x005d380801007387 */ /* 0x0001e40000100a00 */
[----:B------:R-:W-:Y:S02]  /*c7e50*/  IMAD.MOV.U32 R6, RZ, RZ, R16 ;  /* 0x000000ffff067224 */ /* 0x000fe400078e0010 */
[----:B------:R-:W-:Y:S01]  /*c7e60*/  IMAD.MOV.U32 R3, RZ, RZ, R17 ;  /* 0x000000ffff037224 */ /* 0x000fe200078e0011 */
[----:B0-----:R-:W2:Y:S01]  /*c7e70*/  LDL.LU R8, [R1+0x960] ;  /* 0x0009600001087983 */ /* 0x001ea20000300800 */
[----:B------:R-:W2:Y:S02]  /*c7e80*/  LDL.LU R9, [R1+0x964] ;  /* 0x0009640001097983 */ /* 0x000ea40000300800 */
[----:B------:R-:W2:Y:S02]  /*c7e90*/  LDL.LU R10, [R1+0x968] ;  /* 0x00096800010a7983 */ /* 0x000ea40000300800 */
[----:B------:R-:W2:Y:S01]  /*c7ea0*/  LDL.LU R11, [R1+0x96c] ;  /* 0x00096c00010b7983 */ /* 0x000ea20000300800 */
[----:B---3--:R-:W-:Y:S11]  /*c7eb0*/  HMMA.16816.F32.BF16 R20, R16, R12, R20 ;  /* 0x0000000c1014723c */ /* 0x008ff60000041814 */
[----:B------:R-:W-:Y:S11]  /*c7ec0*/  @!UPT UIADD3 URZ, URZ, URZ, URZ ;  /* 0x0000003f3f3ff290 */ /* 0x000ff6000fffe03f */
[----:B------:R-:W-:Y:S01]  /*c7ed0*/  @!UPT UIADD3 URZ, URZ, URZ, URZ ;  /* 0x0000003f3f3ff290 */ /* 0x000fe2000fffe03f */
[----:B------:R-:W-:Y:S01]  /*c7ee0*/  STL.64 [R1+0xfc0], R20 ;  /* 0x000fc01401007387 */ /* 0x000fe20000100a00 */
[----:B------:R0:W-:Y:S03]  /*c7ef0*/  STL.64 [R1+0xfc8], R22 ;  /* 0x000fc81601007387 */ /* 0x0001e60000100a00 */
[----:B0-----:R-:W3:Y:S01]  /*c7f00*/  LDL.LU.64 R22, [R1+0x5e30] ;  /* 0x005e300001167983 */ /* 0x001ee20000300a00 */
[----:B------:R-:W3:Y:S02]  /*c7f10*/  LDL.LU.64 R20, [R1+0x5e28] ;  /* 0x005e280001147983 */ /* 0x000ee40000300a00 */
[----:B------:R-:W3:Y:S02]  /*c7f20*/  LDL.LU.64 R16, [R1+0x5e20] ;  /* 0x005e200001107983 */ /* 0x000ee40000300a00 */
[----:B------:R-:W-:Y:S02]  /*c7f30*/  IMAD.MOV.U32 R2, RZ, RZ, R18 ;  /* 0x000000ffff027224 */ /* 0x000fe400078e0012 */
[----:B------:R-:W-:Y:S01]  /*c7f40*/  IMAD.MOV.U32 R0, RZ, RZ, R19 ;  /* 0x000000ffff007224 */ /* 0x000fe200078e0013 */
[----:B------:R0:W-:Y:S01]  /*c7f50*/  STL [R1+0x5d20], R13 ;  /* 0x005d200d01007387 */ /* 0x0001e20000100800 */
[----:B------:R1:W-:Y:S02]  /*c7f60*/  STL [R1+0x5da0], R12 ;  /* 0x005da00c01007387 */ /* 0x0003e40000100800 */
[----:B------:R-:W-:-:S02]  /*c7f70*/  IMAD.MOV.U32 R14, RZ, RZ, R2 ;  /* 0x000000ffff0e7224 */ /* 0x000fc400078e0002 */
[----:B------:R-:W-:Y:S02]  /*c7f80*/  IMAD.MOV.U32 R15, RZ, RZ, R0 ;  /* 0x000000ffff0f7224 */ /* 0x000fe400078e0000 */
[----:B0-----:R-:W-:Y:S02]  /*c7f90*/  IMAD.MOV.U32 R13, RZ, RZ, R3 ;  /* 0x000000ffff0d7224 */ /* 0x001fe400078e0003 */
[----:B-1----:R-:W-:-:S07]  /*c7fa0*/  IMAD.MOV.U32 R12, RZ, RZ, R6 ;  /* 0x000000ffff0c7224 */ /* 0x002fce00078e0006 */
[C---:B---3--:R-:W-:Y:S11]  /*c7fb0*/  HMMA.16816.F32.BF16 R20, R12.reuse, R16, R20 ;  /* 0x000000100c14723c */ /* 0x048ff60000041814 */
[----:B------:R-:W-:Y:S11]  /*c7fc0*/  @!UPT UIADD3 URZ, URZ, URZ, URZ ;  /* 0x0000003f3f3ff290 */ /* 0x000ff6000fffe03f */
[----:B------:R-:W-:Y:S01]  /*c7fd0*/  @!UPT UIADD3 URZ, URZ, URZ, URZ ;  /* 0x0000003f3f3ff290 */ /* 0x000fe2000fffe03f */
[----:B------:R0:W-:Y:S01]  /*c7fe0*/  STL.64 [R1+0xfa0], R20 ;  /* 0x000fa01401007387 */ /* 0x0001e20000100a00 */
[----:B------:R-:W-:Y:S03]  /*c7ff0*/  STL.64 [R1+0xfa8], R22 ;  /* 0x000fa81601007387 */ /* 0x000fe60000100a00 */
[----:B0-----:R-:W4:Y:S01]  /*c8000*/  LDL.LU.64 R20, [R1+0x5e18] ;  /* 0x005e180001147983 */ /* 0x001f220000300a00 */
[----:B------:R0:W-:Y:S03]  /*c8010*/  STL.64 [R1+0x5d18], R16 ;  /* 0x005d181001007387 */ /* 0x0001e60000100a00 */
[----:B0-----:R-:W3:Y:S01]  /*c8020*/  LDL.LU R16, [R1+0x970] ;  /* 0x0009700001107983 */ /* 0x001ee20000300800 */
[----:B------:R-:W3:Y:S02]  /*c8030*/  LDL.LU R17, [R1+0x974] ;  /* 0x0009740001117983 */ /* 0x000ee40000300800 */
[----:B------:R-:W3:Y:S02]  /*c8040*/  LDL.LU R18, [R1+0x978] ;  /* 0x0009780001127983 */ /* 0x000ee40000300800 */
[----:B------:R-:W3:Y:S01]  /*c8050*/  LDL.LU R19, [R1+0x97c] ;  /* 0x00097c0001137983 */ /* 0x000ee20000300800 */
[C---:B----4-:R-:W-:Y:S11]  /*c8060*/  HMMA.16816.F32.BF16 R24, R12.reuse, R20, R24 ;  /* 0x000000140c18723c */ /* 0x050ff60000041818 */
[----:B------:R-:W-:Y:S11]  /*c8070*/  @!UPT UIADD3 URZ, URZ, URZ, URZ ;  /* 0x0000003f3f3ff290 */ /* 0x000ff6000fffe03f */
[----:B------:R-:W-:Y:S01]  /*c8080*/  @!UPT UIADD3 URZ, URZ, URZ, URZ ;  /* 0x0000003f3f3ff290 */ /* 0x000fe2000fffe03f */
[----:B------:R0:W-:Y:S01]  /*c8090*/  STL.64 [R1+0xf80], R24 ;  /* 0x000f801801007387 */ /* 0x0001e20000100a00 */
[----:B------:R-:W-:Y:S03]  /*c80a0*/  STL.64 [R1+0xf88], R26 ;  /* 0x000f881a01007387 */ /* 0x000fe60000100a00 */
[----:B0-----:R-:W3:Y:S01]  /*c80b0*/  LDL.LU.64 R24, [R1+0x5e10] ;  /* 0x005e100001187983 */ /* 0x001ee20000300a00 */
[----:B------:R-:W-:Y:S01]  /*c80c0*/  STL.64 [R1+0x5d10], R20 ;  /* 0x005d101401007387 */ /* 0x000fe20000100a00 */
[----:B---3--:R-:W-:Y:S02]  /*c80d0*/  HMMA.16816.F32.BF16 R12, R12, R24, R16 ;  /* 0x000000180c0c723c */ /* 0x008fe40000041810 */
[----:B------:R0:W-:Y:S04]  /*c80e0*/  STL.64 [R1+0x5d08], R24 ;  /* 0x005d081801007387 */ /* 0x0001e80000100a00 */
[----:B0-----:R-:W3:Y:S11]  /*c80f0*/  LDL R24, [R1+0x660] ;  /* 0x0006600001187983 */ /* 0x001ef60000100800 */
[----:B------:R-:W-:Y:S06]  /*c8100*/  @!UPT UIADD3 URZ, URZ, URZ, URZ ;  /* 0x0000003f3f3ff290 */ /* 0x000fec000fffe03f */
[----:B------:R-:W-:Y:S01]  /*c8110*/  STL.64 [R1+0xf60], R12 ;  /* 0x000f600c01007387 */ /* 0x000fe20000100a00 */
[----:B------:R-:W-:Y:S02]  /*c8120*/  STL.64 [R1+0xf68], R14 ;  /* 0x000f680e01007387 */ /* 0x000fe40000100a00 */
[----:B------:R-:W3:Y:S02]  /*c8130*/  LDL R25, [R1+0x664] ;  /* 0x0006640001197983 */ /* 0x000ee40000100800 */
[----:B------:R-:W3:Y:S01]  /*c8140*/  LDL R26, [R1+0x668] ;  /* 0x00066800011a7983 */ /* 0x000ee20000100800 */
[----:B------:R-:W3:Y:S01]  /*c8150*/  LDL R27, [R1+0x66c] ;  /* 0x00066c00011b7983 */ /* 0x000ee20000100800 */
[----:B--2---:R-:W-:Y:S02]  /*c8160*/  IMAD.MOV.U32 R18, RZ, RZ, R4 ;  /* 0x000000ffff127224 */ /* 0x004fe400078e0004 */
[----:B------:R-:W-:Y:S01]  /*c8170*/  IMAD.MOV.U32 R17, RZ, RZ, R5 ;  /* 0x000000ffff117224 */ /* 0x000fe200078e0005 */
[C---:B---3--:R-:W-:Y:S11]  /*c8180*/  HMMA.16816.F32.BF16 R8, R24.reuse, R4, R8 ;  /* 0x000000041808723c */ /* 0x048ff60000041808 */
[----:B------:R-:W-:Y:S11]  /*c8190*/  @!UPT UIADD3 URZ, URZ, URZ, URZ ;  /* 0x0000003f3f3ff290 */ /* 0x000ff6000fffe03f */
[----:B------:R-:W-:Y:S01]  /*c81a0*/  @!UPT UIADD3 URZ, URZ, URZ, URZ ;  /* 0x0000003f3f3ff290 */ /* 0x000fe2000fffe03f */
[----:B------:R0:W-:Y:S01]  /*c81b0*/  STL.64 [R1+0xf30], R8 ;  /* 0x000f300801007387 */ /* 0x0001e20000100a00 */
[----:B------:R1:W-:Y:S02]  /*c81c0*/  STL.64 [R1+0xf38], R10 ;  /* 0x000f380a01007387 */ /* 0x0003e40000100a00 */
[----:B------:R-:W-:Y:S02]  /*c81d0*/  STL [R1+0x5e0c], R18 ;  /* 0x005e0c1201007387 */ /* 0x000fe40000100800 */
[----:B------:R-:W-:Y:S01]  /*c81e0*/  STL [R1+0x5e08], R17 ;  /* 0x005e081101007387 */ /* 0x000fe20000100800 */
[----:B------:R-:W2:Y:S04]  /*c81f0*/  LDL.64 R4, [R1] ;  /* 0x0000000001047983 */ /* 0x000ea80000100a00 */
[----:B--2---:R2:W-:Y:S01]  /*c8200*/  STL.64 [R1+0x5d68], R4 ;  /* 0x005d680401007387 */ /* 0x0045e20000100a00 */
[----:B0-----:R-:W3:Y:S02]  /*c8210*/  LDL.LU R8, [R1+0x8c0] ;  /* 0x0008c00001087983 */ /* 0x001ee40000300800 */
[----:B------:R-:W3:Y:S02]  /*c8220*/  LDL.LU R9, [R1+0x8c4] ;  /* 0x0008c40001097983 */ /* 0x000ee40000300800 */
[----:B-1----:R-:W4:Y:S01]  /*c8230*/  LDL.LU R10, [R1+0x8c8] ;  /* 0x0008c800010a7983 */ /* 0x002f220000300800 */
[----:B------:R-:W4:Y:S04]  /*c8240*/  LDL.LU R11, [R1+0x8cc] ;  /* 0x0008cc00010b7983 */ /* 0x000f280000300800 */
[----:B--2---:R-:W2:Y:S04]  /*c8250*/  LDL.64 R4, [R1+0x10] ;  /* 0x0000100001047983 */ /* 0x004ea80000100a00 */
[----:B--2---:R0:W-:Y:S04]  /*c8260*/  STL.64 [R1+0x5d80], R4 ;  /* 0x005d800401007387 */ /* 0x0041e80000100a00 */
[----:B0-----:R-:W2:Y:S04]  /*c8270*/  LDL.64 R4, [R1+0x20] ;  /* 0x0000200001047983 */ /* 0x001ea80000100a00 */
[----:B--2---:R-:W-:Y:S01]  /*c8280*/  STL.64 [R1+0x5d98], R4 ;  /* 0x005d980401007387 */ /* 0x004fe20000100a00 */
[----:B----4-:R-:W-:Y:S02]  /*c8290*/  STL.64 [R1+0x5d60], R10 ;  /* 0x005d600a01007387 */ /* 0x010fe40000100a00 */
[----:B---3--:R0:W-:Y:S02]  /*c82a0*/  STL.64 [R1+0x5d58], R8 ;  /* 0x005d580801007387 */ /* 0x0081e40000100a00 */
        /* <DEDUP_REMOVED lines=10> */
[----:B0-----:R-:W2:Y:S04]  /*c8350*/  LDL.64 R12, [R1+0x40] ;  /* 0x00004000010c7983 */ /* 0x001ea80000100a00 */
[----:B--2---:R0:W-:Y:S04]  /*c8360*/  STL.64 [R1+0x5dc0], R12 ;  /* 0x005dc00c01007387 */ /* 0x0041e80000100a00 */
[----:B0-----:R-:W2:Y:S04]  /*c8370*/  LDL.64 R12, [R1+0x50] ;  /* 0x00005000010c7983 */ /* 0x001ea80000100a00 */
[----:B--2---:R0:W-:Y:S04]  /*c8380*/  STL.64 [R1+0x5dd8], R12 ;  /* 0x005dd80c01007387 */ /* 0x0041e80000100a00 */
[----:B0-----:R-:W2:Y:S04]  /*c8390*/  LDL.64 R12, [R1+0x60] ;  /* 0x00006000010c7983 */ /* 0x001ea80000100a00 */
[----:B--2---:R0:W-:Y:S01]  /*c83a0*/  STL.64 [R1+0x5df0], R12 ;  /* 0x005df00c01007387 */ /* 0x0041e20000100a00 */
[----:B------:R-:W2:Y:S03]  /*c83b0*/  LDL.64 R4, [R1+0x30] ;  /* 0x0000300001047983 */ /* 0x000ea60000100a00 */
[----:B0-----:R-:W4:Y:S04]  /*c83c0*/  LDL.64 R12, [R1+0x70] ;  /* 0x00007000010c7983 */ /* 0x001f280000100a00 */
[----:B--2---:R0:W-:Y:S04]  /*c83d0*/  STL.64 [R1+0x5db8], R4 ;  /* 0x005db80401007387 */ /* 0x0041e80000100a00 */
        /* <DEDUP_REMOVED lines=23> */
[----:B0-----:R-:W4:Y:S01]  /*c8550*/  LDL.LU R4, [R1+0x940] ;  /* 0x0009400001047983 */ /* 0x001f220000300800 */
[----:B------:R-:W4:Y:S02]  /*c8560*/  LDL.LU R5, [R1+0x944] ;  /* 0x0009440001057983 */ /* 0x000f240000300800 */
[----:B------:R-:W4:Y:S02]  /*c8570*/  LDL.LU R6, [R1+0x948] ;  /* 0x0009480001067983 */ /* 0x000f240000300800 */
[----:B------:R-:W4:Y:S01]  /*c8580*/  LDL.LU R7, [R1+0x94c] ;  /* 0x00094c0001077983 */ /* 0x000f220000300800 */
[----:B---3--:R-:W-:Y:S01]  /*c8590*/  STL.64 [R1+0x5d78], R10 ;  /* 0x005d780a01007387 */ /* 0x008fe20000100a00 */
[----:B------:R0:W-:Y:S03]  /*c85a0*/  STL.64 [R1+0x5d70], R8 ;  /* 0x005d700801007387 */ /* 0x0001e60000100a00 */
[----:B0-----:R-:W2:Y:S01]  /*c85b0*/  LDL.LU R8, [R1+0x8e0] ;  /* 0x0008e00001087983 */ /* 0x001ea20000300800 */
[----:B------:R-:W2:Y:S02]  /*c85c0*/  LDL.LU R9, [R1+0x8e4] ;  /* 0x0008e40001097983 */ /* 0x000ea40000300800 */
[----:B------:R-:W3:Y:S02]  /*c85d0*/  LDL.LU R10, [R1+0x8e8] ;  /* 0x0008e800010a7983 */ /* 0x000ee40000300800 */
[----:B------:R-:W3:Y:S01]  /*c85e0*/  LDL.LU R11, [R1+0x8ec] ;  /* 0x0008ec00010b7983 */ /* 0x000ee20000300800 */
[----:B------:R-:W-:Y:S01]  /*c85f0*/  HMMA.16816.F32.BF16 R20, R24, R16, R20 ;  /* 0x000000101814723c */ /* 0x000fe20000041814 */
[----:B------:R-:W-:-:S07]  /*c8600*/  IMAD.MOV.U32 R19, RZ, RZ, R17 ;  /* 0x000000ffff137224 */ /* 0x000fce00078e0011 */
[----:B----4-:R-:W-:Y:S01]  /*c8610*/  HMMA.16816.F32.BF16 R4, R24, R12, R4 ;  /* 0x0000000c1804723c */ /* 0x010fe20000041804 */
[----:B---3--:R-:W-:Y:S01]  /*c8620*/  STL.64 [R1+0x5d90], R10 ;  /* 0x005d900a01007387 */ /* 0x008fe20000100a00 */
[----:B--2---:R0:W-:Y:S03]  /*c8630*/  STL.64 [R1+0x5d88], R8 ;  /* 0x005d880801007387 */ /* 0x0041e60000100a00 */
[----:B0-----:R-:W2:Y:S01]  /*c8640*/  LDL.LU R8, [R1+0x8f0] ;  /* 0x0008f00001087983 */ /* 0x001ea20000300800 */
[----:B------:R-:W2:Y:S02]  /*c8650*/  LDL.LU R9, [R1+0x8f4] ;  /* 0x0008f40001097983 */ /* 0x000ea40000300800 */
[----:B------:R-:W2:Y:S02]  /*c8660*/  LDL.LU R10, [R1+0x8f8] ;  /* 0x0008f800010a7983 */ /* 0x000ea40000300800 */
[----:B------:R-:W2:Y:S05]  /*c8670*/  LDL.LU R11, [R1+0x8fc] ;  /* 0x0008fc00010b7983 */ /* 0x000eaa0000300800 */
[----:B------:R0:W-:Y:S01]  /*c8680*/  STL.64 [R1+0xf20], R20 ;  /* 0x000f201401007387 */ /* 0x0001e20000100a00 */
[----:B------:R1:W-:Y:S02]  /*c8690*/  STL.64 [R1+0xf28], R22 ;  /* 0x000f281601007387 */ /* 0x0003e40000100a00 */
[----:B------:R-:W3:Y:S02]  /*c86a0*/  LDL.LU R18, [R1+0x5e0c] ;  /* 0x005e0c0001127983 */ /* 0x000ee40000300800 */
[----:B------:R-:W4:Y:S03]  /*c86b0*/  LDL.LU R17, [R1+0x5e08] ;  /* 0x005e080001117983 */ /* 0x000f260000300800 */
[----:B------:R-:W-:Y:S01]  /*c86c0*/  STL.64 [R1+0xf10], R4 ;  /* 0x000f100401007387 */ /* 0x000fe20000100a00 */
[----:B------:R1:W-:Y:S02]  /*c86d0*/  STL.64 [R1+0xf18], R6 ;  /* 0x000f180601007387 */ /* 0x0003e40000100a00 */
[----:B0-----:R-:W-:-:S02]  /*c86e0*/  IMAD.MOV.U32 R21, RZ, RZ, R13 ;  /* 0x000000ffff157224 */ /* 0x001fc400078e000d */
[----:B-1----:R-:W-:Y:S01]  /*c86f0*/  IMAD.MOV.U32 R22, RZ, RZ, R12 ;  /* 0x000000ffff167224 */ /* 0x002fe200078e000c */
[----:B------:R-:W2:Y:S01]  /*c8700*/  LDL.LU.64 R6, [R1+0x5e00] ;  /* 0x005e000001067983 */ /* 0x000ea20000300a00 */
[----:B------:R-:W2:Y:S02]  /*c8710*/  LDL.LU.64 R4, [R1+0x5df8] ;  /* 0x005df80001047983 */ /* 0x000ea40000300a00 */
[----:B------:R-:W2:Y:S02]  /*c8720*/  LDL.LU.64 R12, [R1+0x5df0] ;  /* 0x005df000010c7983 */ /* 0x000ea40000300a00 */
[----:B------:R-:W-:Y:S01]  /*c8730*/  IMAD.MOV.U32 R20, RZ, RZ, R16 ;  /* 0x000000ffff147224 */ /* 0x000fe200078e0010 */
[----:B--2---:R-:W-:Y:S01]  /*c8740*/  HMMA.16816.F32.BF16 R24, R24, R12, R4 ;  /* 0x0000000c1818723c */ /* 0x004fe20000041804 */
[----:B------:R-:W2:Y:S01]  /*c8750*/  LDL.LU.64 R6, [R1+0x5de8] ;  /* 0x005de80001067983 */ /* 0x000ea20000300a00 */
[----:B------:R-:W-:Y:S02]  /*c8760*/  IMAD.MOV.U32 R23, RZ, RZ, R13 ;  /* 0x000000ffff177224 */ /* 0x000fe400078e000d */
[----:B------:R-:W2:Y:S11]  /*c8770*/  LDL.LU.64 R4, [R1+0x5de0] ;  /* 0x005de00001047983 */ /* 0x000eb60000300a00 */
[----:B------:R-:W-:Y:S08]  /*c8780*/  @!UPT UIADD3 URZ, URZ, URZ, URZ ;  /* 0x0000003f3f3ff290 */ /* 0x000ff0000fffe03f */
        /* <DEDUP_REMOVED lines=31> */
[----:B0-----:R-:W2:Y:S01]  /*c8980*/  LDL.LU R12, [R1+0x5da0] ;  /* 0x005da000010c7983 */ /* 0x001ea20000300800 */
[----:B------:R-:W-:Y:S02]  /*c8990*/  IMAD.MOV.U32 R13, RZ, RZ, R4 ;  /* 0x000000ffff0d7224 */ /* 0x000fe400078e0004 */
[----:B------:R-:W2:Y:S02]  /*c89a0*/  LDL.LU.64 R4, [R1+0x5d98] ;  /* 0x005d980001047983 */ /* 0x000ea40000300a00 */
[----:B--2---:R-:W-:Y:S01]  /*c89b0*/  HMMA.16816.F32.BF16 R8, R20, R4, R8 ;  /* 0x000000041408723c */ /* 0x004fe20000041808 */
[----:B------:R-:W-:-:S02]  /*c89c0*/  IMAD.MOV.U32 R16, RZ, RZ, R4 ;  /* 0x000000ffff107224 */ /* 0x000fc400078e0004 */
[----:B-1----:R-:W-:Y:S11]  /*c89d0*/  IMAD.MOV.U32 R15, RZ, RZ, R5 ;  /* 0x000000ffff0f7224 */ /* 0x002ff600078e0005 */
        /* <DEDUP_REMOVED lines=48> */
[----:B------:R0:W-:Y:S04]  /*c8ce0*/  STL.64 [R1+0x5c48], R4 ;  /* 0x005c480401007387 */ /* 0x0001e80000100a00 */
[----:B0-----:R-:W2:Y:S01]  /*c8cf0*/  LDL.LU R4, [R1+0x8b0] ;  /* 0x0008b00001047983 */ /* 0x001ea20000300800 */
[----:B------:R-:W2:Y:S02]  /*c8d00*/  LDL.LU R5, [R1+0x8b4] ;  /* 0x0008b40001057983 */ /* 0x000ea40000300800 */
[----:B------:R-:W2:Y:S02]  /*c8d10*/  LDL.LU R6, [R1+0x8b8] ;  /* 0x0008b80001067983 */ /* 0x000ea40000300800 */
[----:B------:R-:W2:Y:S02]  /*c8d20*/  LDL.LU R7, [R1+0x8bc] ;  /* 0x0008bc0001077983 */ /* 0x000ea40000300800 */
[----:B------:R-:W-:-:S02]  /*c8d30*/  IMAD.MOV.U32 R16, RZ, RZ, R20 ;  /* 0x000000ffff107224 */ /* 0x000fc400078e0014 */
[----:B------:R-:W-:Y:S01]  /*c8d40*/  IMAD.MOV.U32 R15, RZ, RZ, R21 ;  /* 0x000000ffff0f7224 */ /* 0x000fe200078e0015 */
        /* <DEDUP_REMOVED lines=8> */
[----:B------:R-:W-:Y:S02]  /*c8dd0*/  IMAD.MOV.U32 R7, RZ, RZ, R23 ;  /* 0x000000ffff077224 */ /* 0x000fe400078e0017 */
[----:B------:R-:W2:Y:S01]  /*c8de0*/  LDL.LU.64 R22, [R1+0x5d30] ;  /* 0x005d300001167983 */ /* 0x000ea20000300a00 */
[----:B------:R-:W2:Y:S02]  /*c8df0*/  LDL.LU.64 R20, [R1+0x5d28] ;  /* 0x005d280001147983 */ /* 0x000ea40000300a00 */
[----:B------:R-:W2:Y:S02]  /*c8e00*/  LDL.LU R13, [R1+0x5d20] ;  /* 0x005d2000010d7983 */ /* 0x000ea40000300800 */
[----:B------:R0:W-:Y:S02]  /*c8e10*/  STL.64 [R1+0x5c60], R4 ;  /* 0x005c600401007387 */ /* 0x0001e40000100a00 */
[----:B0-----:R-:W-:-:S02]  /*c8e20*/  IMAD.MOV.U32 R4, RZ, RZ, R28 ;  /* 0x000000ffff047224 */ /* 0x001fc400078e001c */
[----:B------:R-:W-:-:S05]  /*c8e30*/  IMAD.MOV.U32 R5, RZ, RZ, R27 ;  /* 0x000000ffff057224 */ /* 0x000fca00078e001b */
[----:B------:R-:W-:Y:S01]  /*c8e40*/  STL.64 [R1+0x5c78], R4 ;  /* 0x005c780401007387 */ /* 0x000fe20000100a00 */
        /* <DEDUP_REMOVED lines=42> */
[----:B---3--:R-:W-:-:S02]  /*c90f0*/  IMAD.MOV.U32 R4, RZ, RZ, R18 ;  /* 0x000000ffff047224 */ /* 0x008fc400078e0012 */
[----:B----4-:R-:W-:-:S05]  /*c9100*/  IMAD.MOV.U32 R5, RZ, RZ, R17 ;  /* 0x000000ffff057224 */ /* 0x010fca00078e0011 */
[----:B------:R0:W-:Y:S02]  /*c9110*/  STL.64 [R1+0x5cf0], R4 ;  /* 0x005cf00401007387 */ /* 0x0001e40000100a00 */
[----:B0-----:R-:W-:Y:S02]  /*c9120*/  IMAD.MOV.U32 R4, RZ, RZ, R16 ;  /* 0x000000ffff047224 */ /* 0x001fe400078e0010 */
[----:B------:R-:W3:Y:S01]  /*c9130*/  LDL.LU R16, [R1+0x8a0] ;  /* 0x0008a00001107983 */ /* 0x000ee20000300800 */
[----:B------:R-:W3:Y:S02]  /*c9140*/  LDL.LU R17, [R1+0x8a4] ;  /* 0x0008a40001117983 */ /* 0x000ee40000300800 */
[----:B------:R-:W3:Y:S02]  /*c9150*/  LDL.LU R18, [R1+0x8a8] ;  /* 0x0008a80001127983 */ /* 0x000ee40000300800 */
[----:B------:R-:W3:Y:S01]  /*c9160*/  LDL.LU R19, [R1+0x8ac] ;  /* 0x0008ac0001137983 */ /* 0x000ee20000300800 */
[----:B------:R-:W4:Y:S01]  /*c9170*/  LDL.LU R20, [R1+0x890] ;  /* 0x0008900001147983 */ /* 0x000f220000300800 */
[----:B------:R-:W4:Y:S02]  /*c9180*/  LDL.LU R21, [R1+0x894] ;  /* 0x0008940001157983 */ /* 0x000f240000300800 */
[----:B------:R-:W4:Y:S02]  /*c9190*/  LDL.LU R22, [R1+0x898] ;  /* 0x0008980001167983 */ /* 0x000f240000300800 */
[----:B------:R-:W4:Y:S01]  /*c91a0*/  LDL.LU R23, [R1+0x89c] ;  /* 0x00089c0001177983 */ /* 0x000f220000300800 */
        /* <DEDUP_REMOVED lines=16> */
[----:B------:R-:W-:-:S07]  /*c92b0*/  IMAD.MOV.U32 R5, RZ, RZ, R15 ;  /* 0x000000ffff057224 */ /* 0x000fce00078e000f */
        /* <DEDUP_REMOVED lines=15> */
[----:B0-----:R-:W4:Y:S01]  /*c93b0*/  LDL.LU.64 R16, [R1+0x5d18] ;  /* 0x005d180001107983 */ /* 0x001f220000300a00 */
[----:B------:R-:W-:Y:S01]  /*c93c0*/  STL.64 [R1+0x5c00], R12 ;  /* 0x005c000c01007387 */ /* 0x000fe20000100a00 */
[C---:B----4-:R-:W-:Y:S11]  /*c93d0*/  HMMA.16816.F32.BF16 R20, R4.reuse, R16, R20 ;  /* 0x000000100414723c */ /* 0x050ff60000041814 */
[----:B------:R-:W-:Y:S11]  /*c93e0*/  @!UPT UIADD3 URZ, URZ, URZ, URZ ;  /* 0x0000003f3f3ff290 */ /* 0x000ff6000fffe03f */
[----:B------:R-:W-:Y:S01]  /*c93f0*/  @!UPT UIADD3 URZ, URZ, URZ, URZ ;  /* 0x0000003f3f3ff290 */ /* 0x000fe2000fffe03f */
[----:B------:R0:W-:Y:S01]  /*c9400*/  STL.64 [R1+0xde0], R20 ;  /* 0x000de01401007387 */ /* 0x0001e20000100a00 */
[----:B------:R-:W-:Y:S03]  /*c9410*/  STL.64 [R1+0xde8], R22 ;  /* 0x000de81601007387 */ /* 0x000fe60000100a00 */
        /* <DEDUP_REMOVED lines=10> */
[----:B------:R0:W-:Y:S03]  /*c94c0*/  STL.64 [R1+0x5bf0], R20 ;  /* 0x005bf01401007387 */ /* 0x0001e60000100a00 */
        /* <DEDUP_REMOVED lines=63> */
[----:B------:R-:W4:Y:S11]  /*c98c0*/  LDL.LU.64 R8, [R1+0x5c38] ;  /* 0x005c380001087983 */ /* 0x000f360000300a00 */
[----:B------:R-:W-:Y:S09]  /*c98d0*/  @!UPT UIADD3 URZ, URZ, URZ, URZ ;  /* 0x0000003f3f3ff290 */ /* 0x000ff2000fffe03f */
[----:B------:R-:W-:Y:S01]  /*c98e0*/  STL.64 [R1+0xd40], R4 ;  /* 0x000d400401007387 */ /* 0x000fe20000100a00 */
[----:B------:R0:W-:Y:S03]  /*c98f0*/  STL.64 [R1+0xd48], R6 ;  /* 0x000d480601007387 */ /* 0x0001e60000100a00 */
[----:B0-----:R-:W2:Y:S01]  /*c9900*/  LDL.LU.64 R6, [R1+0x5c30] ;  /* 0x005c300001067983 */ /* 0x001ea20000300a00 */
[----:B------:R-:W2:Y:S02]  /*c9910*/  LDL.LU.64 R4, [R1+0x5c28] ;  /* 0x005c280001047983 */ /* 0x000ea40000300a00 */
[----:B------:R-:W-:Y:S02]  /*c9920*/  IMAD.MOV.U32 R12, RZ, RZ, R14 ;  /* 0x000000ffff0c7224 */ /* 0x000fe400078e000e */
[----:B------:R-:W-:Y:S02]  /*c9930*/  IMAD.MOV.U32 R13, RZ, RZ, R3 ;  /* 0x000000ffff0d7224 */ /* 0x000fe400078e0003 */
[----:B------:R-:W-:-:S02]  /*c9940*/  IMAD.MOV.U32 R24, RZ, RZ, R2 ;  /* 0x000000ffff187224 */ /* 0x000fc400078e0002 */
[----:B------:R-:W-:-:S03]  /*c9950*/  IMAD.MOV.U32 R25, RZ, RZ, R0 ;  /* 0x000000ffff197224 */ /* 0x000fc600078e0000 */
[C---:B--2---:R-:W-:Y:S01]  /*c9960*/  HMMA.16816.F32.BF16 R12, R16.reuse, R12, R4 ;  /* 0x0000000c100c723c */ /* 0x044fe20000041804 */
[----:B------:R-:W2:Y:S01]  /*c9970*/  LDL.LU.64 R6, [R1+0x5c20] ;  /* 0x005c200001067983 */ /* 0x000ea20000300a00 */
[----:B------:R-:W2:Y:S11]  /*c9980*/  LDL.LU.64 R4, [R1+0x5c18] ;  /* 0x005c180001047983 */ /* 0x000eb60000300a00 */
[----:B------:R-:W-:Y:S10]  /*c9990*/  @!UPT UIADD3 URZ, URZ, URZ, URZ ;  /* 0x0000003f3f3ff290 */ /* 0x000ff4000fffe03f */
        /* <DEDUP_REMOVED lines=8> */
[----:B------:R-:W3:Y:S11]  /*c9a20*/  LDL.LU.64 R4, [R1+0x5c08] ;  /* 0x005c080001047983 */ /* 0x000ef60000300a00 */
[----:B------:R-:W-:Y:S10]  /*c9a30*/  @!UPT UIADD3 URZ, URZ, URZ, URZ ;  /* 0x0000003f3f3ff290 */ /* 0x000ff4000fffe03f */
[----:B------:R-:W-:Y:S01]  /*c9a40*/  STL.64 [R1+0xd20], R24 ;  /* 0x000d201801007387 */ /* 0x000fe20000100a00 */
[----:B------:R-:W-:Y:S01]  /*c9a50*/  STL.64 [R1+0xd28], R26 ;  /* 0x000d281a01007387 */ /* 0x000fe20000100a00 */
[----:B---3--:R-:W-:Y:S11]  /*c9a60*/  HMMA.16816.F32.BF16 R20, R16, R4, R20 ;  /* 0x000000041014723c */ /* 0x008ff60000041814 */
[----:B------:R-:W-:Y:S11]  /*c9a70*/  @!UPT UIADD3 URZ, URZ, URZ, URZ ;  /* 0x0000003f3f3ff290 */ /* 0x000ff6000fffe03f */
[----:B------:R-:W-:Y:S01]  /*c9a80*/  @!UPT UIADD3 URZ, URZ, URZ, URZ ;  /* 0x0000003f3f3ff290 */ /* 0x000fe2000fffe03f */
[----:B------:R-:W-:Y:S01]  /*c9a90*/  STL.64 [R1+0xd10], R20 ;  /* 0x000d101401007387 */ /* 0x000fe20000100a00 */
[----:B------:R-:W-:Y:S02]  /*c9aa0*/  STL.64 [R1+0xd18], R22 ;  /* 0x000d181601007387 */ /* 0x000fe40000100a00 */
[----:B--2---:R-:W-:Y:S02]  /*c9ab0*/  STL.64 [R1+0x5b20], R6 ;  /* 0x005b200601007387 */ /* 0x004fe40000100a00 */
[----:B------:R0:W-:Y:S02]  /*c9ac0*/  STL.64 [R1+0x5b18], R4 ;  /* 0x005b180401007387 */ /* 0x0001e40000100a00 */
        /* <DEDUP_REMOVED lines=9> */
[----:B------:R-:W4:Y:S02]  /*c9b60*/  LDL.LU R21, [R1+0x794] ;  /* 0x0007940001157983 */ /* 0x000f240000300800 */
[----:B------:R-:W4:Y:S02]  /*c9b70*/  LDL.LU R22, [R1+0x798] ;  /* 0x0007980001167983 */ /* 0x000f240000300800 */
[----:B------:R-:W-:Y:S01]  /*c9b80*/  IMAD.MOV.U32 R28, RZ, RZ, R16 ;  /* 0x000000ffff1c7224 */ /* 0x000fe200078e0010 */
[----:B------:R-:W4:Y:S01]  /*c9b90*/  LDL.LU R23, [R1+0x79c] ;  /* 0x00079c0001177983 */ /* 0x000f220000300800 */
[----:B------:R-:W-:-:S02]  /*c9ba0*/  IMAD.MOV.U32 R3, RZ, RZ, R17 ;  /* 0x000000ffff037224 */ /* 0x000fc400078e0011 */
[----:B------:R-:W4:Y:S02]  /*c9bb0*/  LDL.LU R16, [R1+0x7a0] ;  /* 0x0007a00001107983 */ /* 0x000f240000300800 */
[----:B------:R-:W-:Y:S01]  /*c9bc0*/  IMAD.MOV.U32 R2, RZ, RZ, R18 ;  /* 0x000000ffff027224 */ /* 0x000fe200078e0012 */
[----:B------:R-:W4:Y:S01]  /*c9bd0*/  LDL.LU R17, [R1+0x7a4] ;  /* 0x0007a40001117983 */ /* 0x000f220000300800 */
[----:B------:R-:W-:Y:S02]  /*c9be0*/  IMAD.MOV.U32 R0, RZ, RZ, R19 ;  /* 0x000000ffff007224 */ /* 0x000fe400078e0013 */
[----:B------:R-:W4:Y:S02]  /*c9bf0*/  LDL.LU R18, [R1+0x7a8] ;  /* 0x0007a80001127983 */ /* 0x000f240000300800 */
[----:B------:R-:W4:Y:S01]  /*c9c00*/  LDL.LU R19, [R1+0x7ac] ;  /* 0x0007ac0001137983 */ /* 0x000f220000300800 */
[----:B---3--:R-:W-:Y:S01]  /*c9c10*/  STL.64 [R1+0x5ba8], R6 ;  /* 0x005ba80601007387 */ /* 0x008fe20000100a00 */
[----:B--2---:R0:W-:Y:S03]  /*c9c20*/  STL.64 [R1+0x5ba0], R4 ;  /* 0x005ba00401007387 */ /* 0x0041e60000100a00 */
        /* <DEDUP_REMOVED lines=8> */
[C---:B----4-:R-:W-:Y:S11]  /*c9cb0*/  HMMA.16816.F32.BF16 R12, R4.reuse, R8, R12 ;  /* 0x00000008040c723c */ /* 0x050ff6000004180c */
        /* <DEDUP_REMOVED lines=526> */
[----:B----4-:R-:W-:Y:S11]  /*cbda0*/  HMMA.16816.F32.BF16 R24, R12, R20, R24 ;  /* 0x000000140c18723c */ /* 0x010ff60000041818 */
[----:B------:R-:W-:Y:S11]  /*cbdb0*/  @!UPT UIADD3 URZ, URZ, URZ, URZ ;  /* 0x0000003f3f3ff290 */ /* 0x000ff6000fffe03f */
[----:B------:R-:W-:Y:S01]  /*cbdc0*/  @!UPT UIADD3 URZ, URZ, URZ, URZ ;  /* 0x0000003f3f3ff290 */ /* 0x000fe2000fffe03f */
[----:B------:R0:W-:Y:S01]  /*cbdd0*/  STL.64 [R1+0xa00], R24 ;  /* 0x000a001801007387 */ /* 0x0001e20000100a00 */
[----:B------:R-:W-:Y:S03]  /*cbde0*/  STL.64 [R1+0xa08], R26 ;  /* 0x000a081a01007387 */ /* 0x000fe60000100a00 */
[----:B0-----:R-:W3:Y:S01]  /*cbdf0*/  LDL.LU.64 R24, [R1+0x5978] ;  /* 0x0059780001187983 */ /* 0x001ee20000300a00 */
[----:B------:R0:W-:Y:S03]  /*cbe00*/  STL.64 [R1+0x5880], R20 ;  /* 0x0058801401007387 */ /* 0x0001e60000100a00 */
[----:B0-----:R-:W4:Y:S01]  /*cbe10*/  LDL.LU.64 R20, [R1+0x610] ;  /* 0x0006100001147983 */ /* 0x001f220000300a00 */
[----:B------:R-:W4:Y:S02]  /*cbe20*/  LDL.LU.64 R22, [R1+0x618] ;  /* 0x0006180001167983 */ /* 0x000f240000300a00 */
[----:B--2---:R-:W-:-:S02]  /*cbe30*/  IMAD.MOV.U32 R2, RZ, RZ, R4 ;  /* 0x000000ffff027224 */ /* 0x004fc400078e0004 */
[----:B------:R-:W-:Y:S01]  /*cbe40*/  IMAD.MOV.U32 R0, RZ, RZ, R5 ;  /* 0x000000ffff007224 */ /* 0x000fe200078e0005 */
[----:B---3--:R-:W-:Y:S08]  /*cbe50*/  HMMA.16816.F32.BF16 R12, R12, R24, R16 ;  /* 0x000000180c0c723c */ /* 0x008ff00000041810 */
[C---:B----4-:R-:W-:Y:S01]  /*cbe60*/  HMMA.16816.F32.BF16 R8, R20.reuse, R4, R8 ;  /* 0x000000041408723c */ /* 0x050fe20000041808 */
[----:B------:R-:W-:Y:S11]  /*cbe70*/  STL.64 [R1+0x5878], R24 ;  /* 0x0058781801007387 */ /* 0x000ff60000100a00 */
[----:B------:R-:W-:Y:S03]  /*cbe80*/  @!UPT UIADD3 URZ, URZ, URZ, URZ ;  /* 0x0000003f3f3ff290 */ /* 0x000fe6000fffe03f */
[----:B------:R-:W-:Y:S01]  /*cbe90*/  STL.64 [R1+0x9f0], R12 ;  /* 0x0009f00c01007387 */ /* 0x000fe20000100a00 */
[----:B------:R-:W-:Y:S07]  /*cbea0*/  STL.64 [R1+0x9f8], R14 ;  /* 0x0009f80e01007387 */ /* 0x000fee0000100a00 */
[----:B------:R0:W-:Y:S01]  /*cbeb0*/  STL.64 [R1+0x9e0], R8 ;  /* 0x0009e00801007387 */ /* 0x0001e20000100a00 */
[----:B------:R1:W-:Y:S02]  /*cbec0*/  STL.64 [R1+0x9e8], R10 ;  /* 0x0009e80a01007387 */ /* 0x0003e40000100a00 */
[----:B------:R-:W2:Y:S02]  /*cbed0*/  LDL.64 R4, [R1] ;  /* 0x0000000001047983 */ /* 0x000ea40000100a00 */
        /* <DEDUP_REMOVED lines=15> */
[----:B------:R-:W4:Y:S04]  /*cbfd0*/  LDL.64 R4, [R1+0x30] ;  /* 0x0000300001047983 */ /* 0x000f280000100a00 */
[----:B----4-:R0:W-:Y:S04]  /*cbfe0*/  STL.64 [R1+0x5930], R4 ;  /* 0x0059300401007387 */ /* 0x0101e80000100a00 */
[----:B0-----:R-:W4:Y:S04]  /*cbff0*/  LDL.64 R4, [R1+0x40] ;  /* 0x0000400001047983 */ /* 0x001f280000100a00 */
[----:B----4-:R-:W-:Y:S01]  /*cc000*/  STL.64 [R1+0x5948], R4 ;  /* 0x0059480401007387 */ /* 0x010fe20000100a00 */
[----:B---3--:R-:W-:Y:S02]  /*cc010*/  STL.64 [R1+0x58f8], R10 ;  /* 0x0058f80a01007387 */ /* 0x008fe40000100a00 */
[----:B--2---:R0:W-:Y:S02]  /*cc020*/  STL.64 [R1+0x58f0], R8 ;  /* 0x0058f00801007387 */ /* 0x0041e40000100a00 */
        /* <DEDUP_REMOVED lines=18> */
[----:B0-----:R-:W2:Y:S01]  /*cc150*/  LDL.64 R16, [R1+0x80] ;  /* 0x0000800001107983 */ /* 0x001ea20000100a00 */
[----:B------:R-:W-:Y:S02]  /*cc160*/  STL.64 [R1+0x5958], R26 ;  /* 0x0059581a01007387 */ /* 0x000fe40000100a00 */
[----:B----4-:R0:W-:Y:S02]  /*cc170*/  STL.64 [R1+0x5950], R24 ;  /* 0x0059501801007387 */ /* 0x0101e40000100a00 */
[----:B------:R-:W4:Y:S01]  /*cc180*/  LDL.64 R4, [R1+0x50] ;  /* 0x0000500001047983 */ /* 0x000f220000100a00 */
[----:B0-----:R-:W2:Y:S04]  /*cc190*/  LDL.64 R24, [R1+0x60] ;  /* 0x0000600001187983 */ /* 0x001ea80000100a00 */
[----:B----4-:R0:W-:Y:S04]  /*cc1a0*/  STL.64 [R1+0x5960], R4 ;  /* 0x0059600401007387 */ /* 0x0101e80000100a00 */
        /* <DEDUP_REMOVED lines=24> */
[----:B------:R-:W-:Y:S01]  /*cc330*/  STL [R1+0x58ac], R0 ;  /* 0x0058ac0001007387 */ /* 0x000fe20000100800 */
[----:B------:R-:W-:Y:S02]  /*cc340*/  STL [R1+0x58a8], R2 ;  /* 0x0058a80201007387 */ /* 0x000fe40000100800 */
[----:B------:R-:W-:Y:S02]  /*cc350*/  STL.64 [R1+0x9d0], R12 ;  /* 0x0009d00c01007387 */ /* 0x000fe40000100a00 */
[----:B------:R0:W-:Y:S01]  /*cc360*/  STL.64 [R1+0x9d8], R14 ;  /* 0x0009d80e01007387 */ /* 0x0001e20000100a00 */
[----:B------:R-:W3:Y:S01]  /*cc370*/  LDL.LU.64 R18, [R1+0x5970] ;  /* 0x0059700001127983 */ /* 0x000ee20000300a00 */
[----:B0-----:R-:W-:-:S03]  /*cc380*/  IMAD.MOV.U32 R14, RZ, RZ, R16 ;  /* 0x000000ffff0e7224 */ /* 0x001fc600078e0010 */
[----:B------:R-:W3:Y:S02]  /*cc390*/  LDL.LU.64 R16, [R1+0x5968] ;  /* 0x0059680001107983 */ /* 0x000ee40000300a00 */
[----:B------:R-:W-:Y:S02]  /*cc3a0*/  STL [R1+0x58b0], R14 ;  /* 0x0058b00e01007387 */ /* 0x000fe40000100800 */
[----:B------:R-:W3:Y:S01]  /*cc3b0*/  LDL.64 R12, [R1+0x70] ;  /* 0x00007000010c7983 */ /* 0x000ee20000100a00 */
[C---:B----4-:R-:W-:Y:S08]  /*cc3c0*/  HMMA.16816.F32.BF16 R4, R20.reuse, R24, R4 ;  /* 0x000000181404723c */ /* 0x050ff00000041804 */
[C---:B---3--:R-:W-:Y:S11]  /*cc3d0*/  HMMA.16816.F32.BF16 R16, R20.reuse, R12, R16 ;  /* 0x0000000c1410723c */ /* 0x048ff60000041810 */
[----:B------:R-:W-:Y:S11]  /*cc3e0*/  @!UPT UIADD3 URZ, URZ, URZ, URZ ;  /* 0x0000003f3f3ff290 */ /* 0x000ff6000fffe03f */
[----:B------:R-:W-:Y:S01]  /*cc3f0*/  @!UPT UIADD3 URZ, URZ, URZ, URZ ;  /* 0x0000003f3f3ff290 */ /* 0x000fe2000fffe03f */
[----:B------:R0:W-:Y:S01]  /*cc400*/  STL.64 [R1+0x9b0], R16 ;  /* 0x0009b01001007387 */ /* 0x0001e20000100a00 */
[----:B------:R1:W-:Y:S02]  /*cc410*/  STL.64 [R1+0x9b8], R18 ;  /* 0x0009b81201007387 */ /* 0x0003e40000100a00 */
[----:B------:R3:W-:Y:S02]  /*cc420*/  STL.64 [R1+0x9a0], R4 ;  /* 0x0009a00401007387 */ /* 0x0007e40000100a00 */
[----:B------:R-:W-:Y:S02]  /*cc430*/  STL.64 [R1+0x9a8], R6 ;  /* 0x0009a80601007387 */ /* 0x000fe40000100a00 */
[----:B0-----:R-:W-:Y:S02]  /*cc440*/  IMAD.MOV.U32 R17, RZ, RZ, R25 ;  /* 0x000000ffff117224 */ /* 0x001fe400078e0019 */
[----:B-1----:R-:W-:Y:S01]  /*cc450*/  IMAD.MOV.U32 R18, RZ, RZ, R24 ;  /* 0x000000ffff127224 */ /* 0x002fe200078e0018 */
[----:B---3--:R-:W3:Y:S01]  /*cc460*/  LDL.LU.64 R4, [R1+0x5960] ;  /* 0x0059600001047983 */ /* 0x008ee20000300a00 */
[----:B------:R-:W3:Y:S02]  /*cc470*/  LDL.LU.64 R26, [R1+0x5958] ;  /* 0x00595800011a7983 */ /* 0x000ee40000300a00 */
[----:B------:R-:W3:Y:S02]  /*cc480*/  LDL.LU.64 R24, [R1+0x5950] ;  /* 0x0059500001187983 */ /* 0x000ee40000300a00 */
[C---:B---3--:R-:W-:Y:S01]  /*cc490*/  HMMA.16816.F32.BF16 R24, R20.reuse, R4, R24 ;  /* 0x000000041418723c */ /* 0x048fe20000041818 */
[----:B------:R-:W-:Y:S11]  /*cc4a0*/  IMAD.MOV.U32 R19, RZ, RZ, R5 ;  /* 0x000000ffff137224 */ /* 0x000ff600078e0005 */
[----:B------:R-:W-:Y:S11]  /*cc4b0*/  @!UPT UIADD3 URZ, URZ, URZ, URZ ;  /* 0x0000003f3f3ff290 */ /* 0x000ff6000fffe03f */
[----:B------:R0:W-:Y:S01]  /*cc4c0*/  STL.64 [R1+0x990], R24 ;  /* 0x0009901801007387 */ /* 0x0001e20000100a00 */
[----:B------:R1:W-:Y:S02]  /*cc4d0*/  STL.64 [R1+0x998], R26 ;  /* 0x0009981a01007387 */ /* 0x0003e40000100a00 */
[----:B0-----:R-:W-:Y:S02]  /*cc4e0*/  IMAD.MOV.U32 R24, RZ, RZ, R4 ;  /* 0x000000ffff187224 */ /* 0x001fe400078e0004 */
[----:B------:R-:W2:Y:S02]  /*cc4f0*/  LDL.LU.64 R4, [R1+0x5948] ;  /* 0x0059480001047983 */ /* 0x000ea40000300a00 */
[C---:B--2---:R-:W-:Y:S01]  /*cc500*/  HMMA.16816.F32.BF16 R8, R20.reuse, R4, R8 ;  /* 0x000000041408723c */ /* 0x044fe20000041808 */
        /* <DEDUP_REMOVED lines=45> */
[----:B------:R-:W3:Y:S02]  /*cc7e0*/  LDL.LU.64 R6, [R1+0x58d0] ;  /* 0x0058d00001067983 */ /* 0x000ee40000300a00 */
        /* <DEDUP_REMOVED lines=8> */
[----:B---3--:R-:W-:Y:S02]  /*cc870*/  STL.64 [R1+0x5780], R6 ;  /* 0x0057800601007387 */ /* 0x008fe40000100a00 */
        /* <DEDUP_REMOVED lines=9> */
[----:B------:R-:W-:Y:S02]  /*cc910*/  STL.64 [R1+0x928], R6 ;  /* 0x0009280601007387 */ /* 0x000fe40000100a00 */
[----:B0-----:R-:W-:Y:S02]  /*cc920*/  IMAD.MOV.U32 R4, RZ, RZ, R14 ;  /* 0x000000ffff047224 */ /* 0x001fe400078e000e */
[----:B------:R-:W-:Y:S01]  /*cc930*/  IMAD.MOV.U32 R5, RZ, RZ, R0 ;  /* 0x000000ffff057224 */ /* 0x000fe200078e0000 */
[----:B------:R-:W3:Y:S01]  /*cc940*/  LDL.LU R14, [R1+0x58b0] ;  /* 0x0058b000010e7983 */ /* 0x000ee20000300800 */
[----:B------:R-:W4:Y:S03]  /*cc950*/  LDL.LU R0, [R1+0x58ac] ;  /* 0x0058ac0001007983 */ /* 0x000f260000300800 */
[----:B------:R-:W-:Y:S01]  /*cc960*/  STL.64 [R1+0x5798], R4 ;  /* 0x0057980401007387 */ /* 0x000fe20000100a00 */
[----:B--2---:R-:W-:Y:S02]  /*cc970*/  STL.64 [R1+0x5770], R10 ;  /* 0x0057700a01007387 */ /* 0x004fe40000100a00 */
        /* <DEDUP_REMOVED lines=66> */
[----:B------:R-:W-:-:S05]  /*ccda0*/  IMAD.MOV.U32 R5, RZ, RZ, R3 ;  /* 0x000000ffff057224 */ /* 0x000fca00078e0003 */
[----:B------:R0:W-:Y:S02]  /*ccdb0*/  STL.64 [R1+0x5858], R4 ;  /* 0x0058580401007387 */ /* 0x0001e40000100a00 */
[----:B0-----:R-:W-:Y:S02]  /*ccdc0*/  IMAD.MOV.U32 R4, RZ, RZ, R2 ;  /* 0x000000ffff047224 */ /* 0x001fe400078e0002 */
[----:B----4-:R-:W-:-:S05]  /*ccdd0*/  IMAD.MOV.U32 R5, RZ, RZ, R0 ;  /* 0x000000ffff057224 */ /* 0x010fca00078e0000 */
[----:B------:R-:W-:Y:S04]  /*ccde0*/  STL.64 [R1+0x5870], R4 ;  /* 0x0058700401007387 */ /* 0x000fe80000100a00 */
[----:B--2---:R-:W-:Y:S01]  /*ccdf0*/  STL.64 [R1+0x5820], R10 ;  /* 0x0058200a01007387 */ /* 0x004fe20000100a00 */
[----:B------:R0:W-:Y:S03]  /*cce00*/  STL.64 [R1+0x5818], R8 ;  /* 0x0058180801007387 */ /* 0x0001e60000100a00 */
        /* <DEDUP_REMOVED lines=44> */
[----:B------:R0:W-:Y:S02]  /*cd0d0*/  STL.64 [R1+0x5760], R12 ;  /* 0x0057600c01007387 */ /* 0x0001e40000100a00 */
[----:B-1----:R-:W-:-:S02]  /*cd0e0*/  IMAD.MOV.U32 R18, RZ, RZ, R20 ;  /* 0x000000ffff127224 */ /* 0x002fc400078e0014 */
[----:B------:R-:W-:Y:S01]  /*cd0f0*/  IMAD.MOV.U32 R3, RZ, RZ, R21 ;  /* 0x000000ffff037224 */ /* 0x000fe200078e0015 */
[----:B0-----:R-:W4:Y:S01]  /*cd100*/  LDL.LU R12, [R1+0xaf0] ;  /* 0x000af000010c7983 */ /* 0x001f220000300800 */
[----:B------:R-:W4:Y:S02]  /*cd110*/  LDL.LU R13, [R1+0xaf4] ;  /* 0x000af400010d7983 */ /* 0x000f240000300800 */
[----:B------:R-:W4:Y:S02]  /*cd120*/  LDL.LU R14, [R1+0xaf8] ;  /* 0x000af800010e7983 */ /* 0x000f240000300800 */
[----:B------:R-:W4:Y:S01]  /*cd130*/  LDL.LU R15, [R1+0xafc] ;  /* 0x000afc00010f7983 */ /* 0x000f220000300800 */
[----:B---3--:R-:W-:Y:S11]  /*cd140*/  HMMA.16816.F32.BF16 R4, R20, R16, R4 ;  /* 0x000000101404723c */ /* 0x008ff60000041804 */
[----:B------:R-:W-:Y:S11]  /*cd150*/  @!UPT UIADD3 URZ, URZ, URZ, URZ ;  /* 0x0000003f3f3ff290 */ /* 0x000ff6000fffe03f */
[----:B------:R-:W-:Y:S01]  /*cd160*/  @!UPT UIADD3 URZ, URZ, URZ, URZ ;  /* 0x0000003f3f3ff290 */ /* 0x000fe2000fffe03f */
[----:B------:R-:W-:Y:S01]  /*cd170*/  STL.64 [R1+0x900], R4 ;  /* 0x0009000401007387 */ /* 0x000fe20000100a00 */
[----:B------:R0:W-:Y:S03]  /*cd180*/  STL.64 [R1+0x908], R6 ;  /* 0x0009080601007387 */ /* 0x0001e60000100a00 */
[----:B0-----:R-:W3:Y:S01]  /*cd190*/  LDL.LU.64 R6, [R1+0x5890] ;  /* 0x0058900001067983 */ /* 0x001ee20000300a00 */
[----:B------:R-:W3:Y:S02]  /*cd1a0*/  LDL.LU.64 R4, [R1+0x5888] ;  /* 0x0058880001047983 */ /* 0x000ee40000300a00 */
[----:B------:R-:W2:Y:S02]  /*cd1b0*/  LDL.LU.64 R20, [R1+0x5880] ;  /* 0x0058800001147983 */ /* 0x000ea40000300a00 */
[----:B------:R-:W-:Y:S02]  /*cd1c0*/  IMAD.MOV.U32 R2, RZ, RZ, R22 ;  /* 0x000000ffff027224 */ /* 0x000fe400078e0016 */
[----:B------:R-:W-:Y:S01]  /*cd1d0*/  IMAD.MOV.U32 R0, RZ, RZ, R23 ;  /* 0x000000ffff007224 */ /* 0x000fe200078e0017 */
[----:B------:R0:W-:Y:S03]  /*cd1e0*/  STL.64 [R1+0x5750], R16 ;  /* 0x0057501001007387 */ /* 0x0001e60000100a00 */
[----:B------:R-:W-:-:S02]  /*cd1f0*/  IMAD.MOV.U32 R19, RZ, RZ, R0 ;  /* 0x000000ffff137224 */ /* 0x000fc400078e0000 */
[----:B0-----:R-:W-:Y:S02]  /*cd200*/  IMAD.MOV.U32 R16, RZ, RZ, R18 ;  /* 0x000000ffff107224 */ /* 0x001fe400078e0012 */
[----:B------:R-:W-:Y:S02]  /*cd210*/  IMAD.MOV.U32 R17, RZ, RZ, R3 ;  /* 0x000000ffff117224 */ /* 0x000fe400078e0003 */
[----:B------:R-:W-:-:S07]  /*cd220*/  IMAD.MOV.U32 R18, RZ, RZ, R2 ;  /* 0x000000ffff127224 */ /* 0x000fce00078e0002 */
[C---:B--2---:R-:W-:Y:S11]  /*cd230*/  HMMA.16816.F32.BF16 R24, R16.reuse, R20, R24 ;  /* 0x000000141018723c */ /* 0x044ff60000041818 */
[----:B------:R-:W-:Y:S11]  /*cd240*/  @!UPT UIADD3 URZ, URZ, URZ, URZ ;  /* 0x0000003f3f3ff290 */ /* 0x000ff6000fffe03f */
[----:B------:R-:W-:Y:S01]  /*cd250*/  @!UPT UIADD3 URZ, URZ, URZ, URZ ;  /* 0x0000003f3f3ff290 */ /* 0x000fe2000fffe03f */
[----:B------:R0:W-:Y:S01]  /*cd260*/  STL.64 [R1+0x8f0], R24 ;  /* 0x0008f01801007387 */ /* 0x0001e20000100a00 */
[----:B------:R-:W-:Y:S03]  /*cd270*/  STL.64 [R1+0x8f8], R26 ;  /* 0x0008f81a01007387 */ /* 0x000fe60000100a00 */
[----:B0-----:R-:W3:Y:S01]  /*cd280*/  LDL.LU.64 R24, [R1+0x5878] ;  /* 0x0058780001187983 */ /* 0x001ee20000300a00 */
[----:B------:R0:W-:Y:S03]  /*cd290*/  STL.64 [R1+0x5758], R20 ;  /* 0x0057581401007387 */ /* 0x0001e60000100a00 */
[----:B0-----:R-:W2:Y:S01]  /*cd2a0*/  LDL.LU.64 R20, [R1+0x4c0] ;  /* 0x0004c00001147983 */ /* 0x001ea20000300a00 */
[----:B------:R-:W2:Y:S01]  /*cd2b0*/  LDL.LU.64 R22, [R1+0x4c8] ;  /* 0x0004c80001167983 */ /* 0x000ea20000300a00 */
[----:B---3--:R-:W-:Y:S02]  /*cd2c0*/  HMMA.16816.F32.BF16 R16, R16, R24, R4 ;  /* 0x000000181010723c */ /* 0x008fe40000041804 */
        /* <DEDUP_REMOVED lines=88> */
[----:B------:R-:W-:Y:S01]  /*cd850*/  IMAD.MOV.U32 R3, RZ, RZ, R21 ;  /* 0x000000ffff037224 */ /* 0x000fe200078e0015 */
[----:B0-----:R-:W2:Y:S01]  /*cd860*/  LDL.LU R4, [R1+0xb40] ;  /* 0x000b400001047983 */ /* 0x001ea20000300800 */
[----:B------:R-:W2:Y:S02]  /*cd870*/  LDL.LU R5, [R1+0xb44] ;  /* 0x000b440001057983 */ /* 0x000ea40000300800 */
[----:B------:R-:W2:Y:S02]  /*cd880*/  LDL.LU R6, [R1+0xb48] ;  /* 0x000b480001067983 */ /* 0x000ea40000300800 */
[----:B------:R-:W2:Y:S01]  /*cd890*/  LDL.LU R7, [R1+0xb4c] ;  /* 0x000b4c0001077983 */ /* 0x000ea20000300800 */
[----:B----4-:R-:W-:Y:S11]  /*cd8a0*/  HMMA.16816.F32.BF16 R12, R20, R8, R12 ;  /* 0x00000008140c723c */ /* 0x010ff6000004180c */
[----:B------:R-:W-:Y:S11]  /*cd8b0*/  @!UPT UIADD3 URZ, URZ, URZ, URZ ;  /* 0x0000003f3f3ff290 */ /* 0x000ff6000fffe03f */
[----:B------:R-:W-:Y:S01]  /*cd8c0*/  @!UPT UIADD3 URZ, URZ, URZ, URZ ;  /* 0x0000003f3f3ff290 */ /* 0x000fe2000fffe03f */
[----:B------:R0:W-:Y:S01]  /*cd8d0*/  STL.64 [R1+0x820], R12 ;  /* 0x0008200c01007387 */ /* 0x0001e20000100a00 */
[----:B------:R1:W-:Y:S03]  /*cd8e0*/  STL.64 [R1+0x828], R14 ;  /* 0x0008280e01007387 */ /* 0x0003e60000100a00 */
[----:B0-----:R-:W3:Y:S01]  /*cd8f0*/  LDL.LU.64 R12, [R1+0x5760] ;  /* 0x00576000010c7983 */ /* 0x001ee20000300a00 */
[----:B-1----:R-:W-:Y:S02]  /*cd900*/  IMAD.MOV.U32 R14, RZ, RZ, R20 ;  /* 0x000000ffff0e7224 */ /* 0x002fe400078e0014 */
[----:B------:R-:W4:Y:S02]  /*cd910*/  LDL.LU.64 R20, [R1+0x5758] ;  /* 0x0057580001147983 */ /* 0x000f240000300a00 */
[----:B--2---:R0:W-:Y:S01]  /*cd920*/  STL.64 [R1+0x56a0], R10 ;  /* 0x0056a00a01007387 */ /* 0x0041e20000100a00 */
[----:B------:R1:W-:Y:S04]  /*cd930*/  STL.64 [R1+0x5698], R8 ;  /* 0x0056980801007387 */ /* 0x0003e80000100a00 */
[----:B0-----:R-:W2:Y:S04]  /*cd940*/  LDL R10, [R1+0x378] ;  /* 0x00037800010a7983 */ /* 0x001ea80000100800 */
[----:B------:R-:W2:Y:S04]  /*cd950*/  LDL R11, [R1+0x37c] ;  /* 0x00037c00010b7983 */ /* 0x000ea80000100800 */
[----:B-1----:R-:W3:Y:S04]  /*cd960*/  LDL R8, [R1+0x370] ;  /* 0x0003700001087983 */ /* 0x002ee80000100800 */
[----:B------:R-:W3:Y:S01]  /*cd970*/  LDL R9, [R1+0x374] ;  /* 0x0003740001097983 */ /* 0x000ee20000100800 */
[----:B------:R-:W-:-:S02]  /*cd980*/  IMAD.MOV.U32 R2, RZ, RZ, R22 ;  /* 0x000000ffff027224 */ /* 0x000fc400078e0016 */
[----:B------:R-:W-:Y:S01]  /*cd990*/  IMAD.MOV.U32 R0, RZ, RZ, R23 ;  /* 0x000000ffff007224 */ /* 0x000fe200078e0017 */
[----:B--2---:R0:W-:Y:S01]  /*cd9a0*/  STL.64 [R1+0x5738], R10 ;  /* 0x0057380a01007387 */ /* 0x0041e20000100a00 */
[----:B---3--:R1:W-:Y:S02]  /*cd9b0*/  STL.64 [R1+0x5730], R8 ;  /* 0x0057300801007387 */ /* 0x0083e40000100a00 */
[----:B0-----:R-:W-:Y:S02]  /*cd9c0*/  IMAD.MOV.U32 R10, RZ, RZ, R2 ;  /* 0x000000ffff0a7224 */ /* 0x001fe400078e0002 */
[----:B-1----:R-:W-:Y:S02]  /*cd9d0*/  IMAD.MOV.U32 R8, RZ, RZ, R14 ;  /* 0x000000ffff087224 */ /* 0x002fe400078e000e */
[----:B------:R-:W-:Y:S02]  /*cd9e0*/  IMAD.MOV.U32 R9, RZ, RZ, R3 ;  /* 0x000000ffff097224 */ /* 0x000fe400078e0003 */
[----:B------:R-:W-:-:S07]  /*cd9f0*/  IMAD.MOV.U32 R11, RZ, RZ, R0 ;  /* 0x000000ffff0b7224 */ /* 0x000fce00078e0000 */
[C---:B------:R-:W-:Y:S11]  /*cda00*/  HMMA.16816.F32.BF16 R16, R8.reuse, R12, R16 ;  /* 0x0000000c0810723c */ /* 0x040ff60000041810 */
[----:B------:R-:W-:Y:S11]  /*cda10*/  @!UPT UIADD3 URZ, URZ, URZ, URZ ;  /* 0x0000003f3f3ff290 */ /* 0x000ff6000fffe03f */
[----:B------:R-:W-:Y:S01]  /*cda20*/  @!UPT UIADD3 URZ, URZ, URZ, URZ ;  /* 0x0000003f3f3ff290 */ /* 0x000fe2000fffe03f */
[----:B------:R0:W-:Y:S01]  /*cda30*/  STL.64 [R1+0x810], R16 ;  /* 0x0008101001007387 */ /* 0x0001e20000100a00 */
[----:B------:R-:W-:Y:S03]  /*cda40*/  STL.64 [R1+0x818], R18 ;  /* 0x0008181201007387 */ /* 0x000fe60000100a00 */
[----:B0-----:R-:W2:Y:S01]  /*cda50*/  LDL.LU.64 R16, [R1+0x5750] ;  /* 0x0057500001107983 */ /* 0x001ea20000300a00 */
[----:B------:R0:W-:Y:S03]  /*cda60*/  STL.64 [R1+0x5728], R12 ;  /* 0x0057280c01007387 */ /* 0x0001e60000100a00 */
[----:B0-----:R-:W2:Y:S01]  /*cda70*/  LDL.LU R12, [R1+0xb20] ;  /* 0x000b2000010c7983 */ /* 0x001ea20000300800 */
[----:B------:R-:W2:Y:S02]  /*cda80*/  LDL.LU R13, [R1+0xb24] ;  /* 0x000b2400010d7983 */ /* 0x000ea40000300800 */
[----:B------:R-:W2:Y:S02]  /*cda90*/  LDL.LU R14, [R1+0xb28] ;  /* 0x000b2800010e7983 */ /* 0x000ea40000300800 */
[----:B------:R-:W2:Y:S01]  /*cdaa0*/  LDL.LU R15, [R1+0xb2c] ;  /* 0x000b2c00010f7983 */ /* 0x000ea20000300800 */
[C---:B----4-:R-:W-:Y:S08]  /*cdab0*/  HMMA.16816.F32.BF16 R4, R8.reuse, R20, R4 ;  /* 0x000000140804723c */ /* 0x050ff00000041804 */
[C---:B--2---:R-:W-:Y:S01]  /*cdac0*/  HMMA.16816.F32.BF16 R12, R8.reuse, R16, R12 ;  /* 0x00000010080c723c */ /* 0x044fe2000004180c */
[----:B------:R0:W-:Y:S01]  /*cdad0*/  STL [R1+0x567c], R16 ;  /* 0x00567c1001007387 */ /* 0x0001e20000100800 */
[----:B------:R1:W-:Y:S11]  /*cdae0*/  STL [R1+0x5678], R17 ;  /* 0x0056781101007387 */ /* 0x0003f60000100800 */
[----:B------:R-:W-:Y:S10]  /*cdaf0*/  @!UPT UIADD3 URZ, URZ, URZ, URZ ;  /* 0x0000003f3f3ff290 */ /* 0x000ff4000fffe03f */
[----:B------:R2:W-:Y:S01]  /*cdb00*/  STL.64 [R1+0x800], R12 ;  /* 0x0008000c01007387 */ /* 0x0005e20000100a00 */
[----:B------:R3:W-:Y:S02]  /*cdb10*/  STL.64 [R1+0x808], R14 ;  /* 0x0008080e01007387 */ /* 0x0007e40000100a00 */
[----:B0-----:R-:W4:Y:S02]  /*cdb20*/  LDL.LU R16, [R1+0xbb0] ;  /* 0x000bb00001107983 */ /* 0x001f240000300800 */
[----:B------:R-:W-:Y:S01]  /*cdb30*/  STL.64 [R1+0x7f0], R4 ;  /* 0x0007f00401007387 */ /* 0x000fe20000100a00 */
[----:B------:R-:W-:Y:S01]  /*cdb40*/  STL.64 [R1+0x7f8], R6 ;  /* 0x0007f80601007387 */ /* 0x000fe20000100a00 */
[----:B-1----:R-:W4:Y:S02]  /*cdb50*/  LDL.LU R17, [R1+0xbb4] ;  /* 0x000bb40001117983 */ /* 0x002f240000300800 */
[----:B------:R-:W4:Y:S02]  /*cdb60*/  LDL.LU R18, [R1+0xbb8] ;  /* 0x000bb80001127983 */ /* 0x000f240000300800 */
[----:B------:R-:W4:Y:S01]  /*cdb70*/  LDL.LU R19, [R1+0xbbc] ;  /* 0x000bbc0001137983 */ /* 0x000f220000300800 */
[----:B--2---:R-:W2:Y:S01]  /*cdb80*/  LDL.LU R12, [R1+0xb80] ;  /* 0x000b8000010c7983 */ /* 0x004ea20000300800 */
[----:B------:R-:W2:Y:S02]  /*cdb90*/  LDL.LU R13, [R1+0xb84] ;  /* 0x000b8400010d7983 */ /* 0x000ea40000300800 */
[----:B---3--:R-:W3:Y:S02]  /*cdba0*/  LDL.LU R14, [R1+0xb88] ;  /* 0x000b8800010e7983 */ /* 0x008ee40000300800 */
[----:B------:R-:W3:Y:S02]  /*cdbb0*/  LDL.LU R15, [R1+0xb8c] ;  /* 0x000b8c00010f7983 */ /* 0x000ee40000300800 */
[----:B---3--:R-:W-:Y:S01]  /*cdbc0*/  STL.64 [R1+0x5748], R14 ;  /* 0x0057480e01007387 */ /* 0x008fe20000100a00 */
[----:B--2---:R0:W-:Y:S03]  /*cdbd0*/  STL.64 [R1+0x5740], R12 ;  /* 0x0057400c01007387 */ /* 0x0041e60000100a00 */
[----:B0-----:R-:W2:Y:S01]  /*cdbe0*/  LDL.LU R12, [R1+0x4d0] ;  /* 0x0004d000010c7983 */ /* 0x001ea20000300800 */
[----:B------:R-:W2:Y:S02]  /*cdbf0*/  LDL.LU R13, [R1+0x4d4] ;  /* 0x0004d400010d7983 */ /* 0x000ea40000300800 */
[----:B------:R-:W2:Y:S02]  /*cdc00*/  LDL.LU R14, [R1+0x4d8] ;  /* 0x0004d800010e7983 */ /* 0x000ea40000300800 */
[----:B------:R-:W2:Y:S01]  /*cdc10*/  LDL.LU R15, [R1+0x4dc] ;  /* 0x0004dc00010f7983 */ /* 0x000ea20000300800 */
[----:B----4-:R-:W-:Y:S01]  /*cdc20*/  STL.64 [R1+0x5720], R18 ;  /* 0x0057201201007387 */ /* 0x010fe20000100a00 */
[----:B------:R0:W-:Y:S02]  /*cdc30*/  STL.64 [R1+0x5718], R16 ;  /* 0x0057181001007387 */ /* 0x0001e40000100a00 */
[----:B------:R-:W3:Y:S01]  /*cdc40*/  LDL.64 R4, [R1+0x30] ;  /* 0x0000300001047983 */ /* 0x000ee20000100a00 */
[----:B0-----:R-:W4:Y:S04]  /*cdc50*/  LDL.64 R16, [R1+0x90] ;  /* 0x0000900001107983 */ /* 0x001f280000100a00 */
[----:B---3--:R0:W-:Y:S04]  /*cdc60*/  STL.64 [R1+0x56e8], R4 ;  /* 0x0056e80401007387 */ /* 0x0081e80000100a00 */
[----:B0-----:R-:W3:Y:S01]  /*cdc70*/  LDL.LU R4, [R1+0xe10] ;  /* 0x000e100001047983 */ /* 0x001ee20000300800 */
[----:B------:R-:W3:Y:S02]  /*cdc80*/  LDL.LU R5, [R1+0xe14] ;  /* 0x000e140001057983 */ /* 0x000ee40000300800 */
[----:B------:R-:W2:Y:S02]  /*cdc90*/  LDL.LU R6, [R1+0xe18] ;  /* 0x000e180001067983 */ /* 0x000ea40000300800 */
[----:B------:R-:W2:Y:S02]  /*cdca0*/  LDL.LU R7, [R1+0xe1c] ;  /* 0x000e1c0001077983 */ /* 0x000ea40000300800 */
[----:B--2---:R-:W-:Y:S01]  /*cdcb0*/  STL.64 [R1+0x56f8], R6 ;  /* 0x0056f80601007387 */ /* 0x004fe20000100a00 */
[----:B---3--:R0:W-:Y:S03]  /*cdcc0*/  STL.64 [R1+0x56f0], R4 ;  /* 0x0056f00401007387 */ /* 0x0081e60000100a00 */
[----:B0-----:R-:W2:Y:S01]  /*cdcd0*/  LDL.64 R4, [R1+0x50] ;  /* 0x0000500001047983 */ /* 0x001ea20000100a00 */
[----:B------:R-:W-:Y:S03]  /*cdce0*/  HMMA.16816.F32.BF16 R8, R8, R24, R12 ;  /* 0x000000180808723c */ /* 0x000fe6000004180c */
[----:B--2---:R0:W-:Y:S04]  /*cdcf0*/  STL.64 [R1+0x5700], R4 ;  /* 0x0057000401007387 */ /* 0x0041e80000100a00 */
[----:B0-----:R-:W2:Y:S01]  /*cdd00*/  LDL.LU R4, [R1+0xcd0] ;  /* 0x000cd00001047983 */ /* 0x001ea20000300800 */
[----:B------:R-:W2:Y:S02]  /*cdd10*/  LDL.LU R5, [R1+0xcd4] ;  /* 0x000cd40001057983 */ /* 0x000ea40000300800 */
[----:B------:R-:W3:Y:S02]  /*cdd20*/  LDL.LU R6, [R1+0xcd8] ;  /* 0x000cd80001067983 */ /* 0x000ee40000300800 */
[----:B------:R-:W3:Y:S02]  /*cdd30*/  LDL.LU R7, [R1+0xcdc] ;  /* 0x000cdc0001077983 */ /* 0x000ee40000300800 */
[----:B---3--:R-:W-:Y:S01]  /*cdd40*/  STL.64 [R1+0x5710], R6 ;  /* 0x0057100601007387 */ /* 0x008fe20000100a00 */
[----:B--2---:R0:W-:Y:S03]  /*cdd50*/  STL.64 [R1+0x5708], R4 ;  /* 0x0057080401007387 */ /* 0x0041e60000100a00 */
[----:B0-----:R-:W2:Y:S01]  /*cdd60*/  LDL.64 R4, [R1+0x80] ;  /* 0x0000800001047983 */ /* 0x001ea20000100a00 */
[----:B------:R0:W-:Y:S02]  /*cdd70*/  STL [R1+0x5674], R20 ;  /* 0x0056741401007387 */ /* 0x0001e40000100800 */
[----:B------:R1:W-:Y:S01]  /*cdd80*/  STL [R1+0x5670], R21 ;  /* 0x0056701501007387 */ /* 0x0003e20000100800 */
[----:B0-----:R-:W3:Y:S01]  /*cdd90*/  LDL.LU R20, [R1+0xcb0] ;  /* 0x000cb00001147983 */ /* 0x001ee20000300800 */
[----:B-1----:R-:W3:Y:S02]  /*cdda0*/  LDL.LU R21, [R1+0xcb4] ;  /* 0x000cb40001157983 */ /* 0x002ee40000300800 */
[----:B------:R-:W3:Y:S02]  /*cddb0*/  LDL.LU R22, [R1+0xcb8] ;  /* 0x000cb80001167983 */ /* 0x000ee40000300800 */
[----:B------:R-:W3:Y:S01]  /*cddc0*/  LDL.LU R23, [R1+0xcbc] ;  /* 0x000cbc0001177983 */ /* 0x000ee20000300800 */
[----:B------:R-:W4:Y:S01]  /*cddd0*/  LDL.LU.64 R14, [R1+0x5748] ;  /* 0x00574800010e7983 */ /* 0x000f220000300a00 */
[----:B------:R-:W4:Y:S02]  /*cdde0*/  LDL.LU.64 R12, [R1+0x5740] ;  /* 0x00574000010c7983 */ /* 0x000f240000300a00 */
[----:B------:R-:W-:Y:S02]  /*cddf0*/  STL.64 [R1+0x7e0], R8 ;  /* 0x0007e00801007387 */ /* 0x000fe40000100a00 */
[----:B------:R0:W-:Y:S02]  /*cde00*/  STL.64 [R1+0x7e8], R10 ;  /* 0x0007e80a01007387 */ /* 0x0001e40000100a00 */
[----:B0-----:R-:W4:Y:S01]  /*cde10*/  LDL.LU.64 R10, [R1+0x5738] ;  /* 0x00573800010a7983 */ /* 0x001f220000300a00 */
[----:B------:R-:W4:Y:S02]  /*cde20*/  LDL.LU.64 R8, [R1+0x5730] ;  /* 0x0057300001087983 */ /* 0x000f240000300a00 */
[----:B------:R0:W-:Y:S02]  /*cde30*/  STL [R1+0x5634], R24 ;  /* 0x0056341801007387 */ /* 0x0001e40000100800 */
[----:B------:R1:W-:Y:S01]  /*cde40*/  STL [R1+0x5630], R25 ;  /* 0x0056301901007387 */ /* 0x0003e20000100800 */
[----:B0-----:R-:W2:Y:S01]  /*cde50*/  LDL.LU R24, [R1+0xcf0] ;  /* 0x000cf00001187983 */ /* 0x001ea20000300800 */
[----:B-1----:R-:W2:Y:S02]  /*cde60*/  LDL.LU R25, [R1+0xcf4] ;  /* 0x000cf40001197983 */ /* 0x002ea40000300800 */
        /* <DEDUP_REMOVED lines=12> */
[----:B------:R-:W-:Y:S02]  /*cdf30*/  STL [R1+0x563c], R14 ;  /* 0x00563c0e01007387 */ /* 0x000fe40000100800 */
[----:B------:R-:W-:Y:S02]  /*cdf40*/  STL [R1+0x5638], R15 ;  /* 0x0056380f01007387 */ /* 0x000fe40000100800 */
[----:B--2---:R-:W-:Y:S01]  /*cdf50*/  IMAD.MOV.U32 R3, RZ, RZ, R5 ;  /* 0x000000ffff037224 */ /* 0x004fe200078e0005 */
[C---:B---3--:R-:W-:Y:S11]  /*cdf60*/  HMMA.16816.F32.BF16 R16, R8.reuse, R4, R16 ;  /* 0x000000040810723c */ /* 0x048ff60000041810 */
[----:B------:R-:W-:Y:S11]  /*cdf70*/  @!UPT UIADD3 URZ, URZ, URZ, URZ ;  /* 0x0000003f3f3ff290 */ /* 0x000ff6000fffe03f */
[----:B------:R-:W-:Y:S01]  /*cdf80*/  @!UPT UIADD3 URZ, URZ, URZ, URZ ;  /* 0x0000003f3f3ff290 */ /* 0x000fe2000fffe03f */
[----:B------:R-:W-:Y:S01]  /*cdf90*/  STL.64 [R1+0x7c0], R16 ;  /* 0x0007c01001007387 */ /* 0x000fe20000100a00 */
[----:B------:R0:W-:Y:S02]  /*cdfa0*/  STL.64 [R1+0x7c8], R18 ;  /* 0x0007c81201007387 */ /* 0x0001e40000100a00 */
[----:B------:R-:W2:Y:S02]  /*cdfb0*/  LDL.LU.64 R6, [R1+0x5710] ;  /* 0x0057100001067983 */ /* 0x000ea40000300a00 */
[----:B0-----:R-:W-:Y:S02]  /*cdfc0*/  IMAD.MOV.U32 R18, RZ, RZ, R4 ;  /* 0x000000ffff127224 */ /* 0x001fe400078e0004 */
[----:B------:R-:W2:Y:S01]  /*cdfd0*/  LDL.LU.64 R4, [R1+0x5708] ;  /* 0x0057080001047983 */ /* 0x000ea20000300a00 */
[----:B------:R-:W-:Y:S02]  /*cdfe0*/  STL [R1+0x5644], R3 ;  /* 0x0056440301007387 */ /* 0x000fe40000100800 */
[----:B------:R-:W-:Y:S02]  /*cdff0*/  STL [R1+0x5640], R18 ;  /* 0x0056401201007387 */ /* 0x000fe40000100800 */
[----:B------:R-:W3:Y:S02]  /*ce000*/  LDL.64 R16, [R1+0x70] ;  /* 0x0000700001107983 */ /* 0x000ee40000100a00 */
[C---:B---3--:R-:W-:Y:S01]  /*ce010*/  HMMA.16816.F32.BF16 R20, R8.reuse, R16, R20 ;  /* 0x000000100814723c */ /* 0x048fe20000041814 */
[----:B------:R-:W-:Y:S11]  /*ce020*/  IMAD.MOV.U32 R19, RZ, RZ, R17 ;  /* 0x000000ffff137224 */ /* 0x000ff600078e0011 */
[----:B------:R-:W-:Y:S11]  /*ce030*/  @!UPT UIADD3 URZ, URZ, URZ, URZ ;  /* 0x0000003f3f3ff290 */ /* 0x000ff6000fffe03f */
[----:B------:R-:W-:Y:S01]  /*ce040*/  STL.64 [R1+0x7b0], R20 ;  /* 0x0007b01401007387 */ /* 0x000fe20000100a00 */
[----:B------:R0:W-:Y:S02]  /*ce050*/  STL.64 [R1+0x7b8], R22 ;  /* 0x0007b81601007387 */ /* 0x0001e40000100a00 */
[----:B------:R1:W-:Y:S02]  /*ce060*/  STL [R1+0x56e4], R19 ;  /* 0x0056e41301007387 */ /* 0x0003e40000100800 */
[----:B0-----:R-:W-:Y:S02]  /*ce070*/  IMAD.MOV.U32 R22, RZ, RZ, R16 ;  /* 0x000000ffff167224 */ /* 0x001fe400078e0010 */
[----:B------:R-:W3:Y:S01]  /*ce080*/  LDL.LU R16, [R1+0xe30] ;  /* 0x000e300001107983 */ /* 0x000ee20000300800 */
[----:B------:R-:W3:Y:S02]  /*ce090*/  LDL.LU R17, [R1+0xe34] ;  /* 0x000e340001117983 */ /* 0x000ee40000300800 */
[----:B------:R-:W3:Y:S02]  /*ce0a0*/  LDL.LU R18, [R1+0xe38] ;  /* 0x000e380001127983 */ /* 0x000ee40000300800 */
[----:B-1----:R-:W3:Y:S01]  /*ce0b0*/  LDL.LU R19, [R1+0xe3c] ;  /* 0x000e3c0001137983 */ /* 0x002ee20000300800 */
[----:B------:R-:W-:Y:S01]  /*ce0c0*/  STL [R1+0x5648], R22 ;  /* 0x0056481601007387 */ /* 0x000fe20000100800 */
[----:B------:R-:W2:Y:S02]  /*ce0d0*/  LDL.64 R20, [R1+0x60] ;  /* 0x0000600001147983 */ /* 0x000ea40000100a00 */
[----:B--2---:R-:W-:Y:S11]  /*ce0e0*/  HMMA.16816.F32.BF16 R4, R8, R20, R4 ;  /* 0x000000140804723c */ /* 0x004ff60000041804 */
[----:B------:R-:W-:Y:S11]  /*ce0f0*/  @!UPT UIADD3 URZ, URZ, URZ, URZ ;  /* 0x0000003f3f3ff290 */ /* 0x000ff6000fffe03f */
[----:B------:R-:W-:Y:S01]  /*ce100*/  @!UPT UIADD3 URZ, URZ, URZ, URZ ;  /* 0x0000003f3f3ff290 */ /* 0x000fe2000fffe03f */
[----:B------:R0:W-:Y:S01]  /*ce110*/  STL.64 [R1+0x7a0], R4 ;  /* 0x0007a00401007387 */ /* 0x0001e20000100a00 */
[----:B------:R1:W-:Y:S03]  /*ce120*/  STL.64 [R1+0x7a8], R6 ;  /* 0x0007a80601007387 */ /* 0x0003e60000100a00 */
[----:B0-----:R-:W2:Y:S01]  /*ce130*/  LDL.LU.64 R4, [R1+0x5700] ;  /* 0x0057000001047983 */ /* 0x001ea20000300a00 */
[----:B------:R-:W-:Y:S02]  /*ce140*/  IMAD.MOV.U32 R23, RZ, RZ, R21 ;  /* 0x000000ffff177224 */ /* 0x000fe400078e0015 */
[----:B------:R-:W-:-:S03]  /*ce150*/  IMAD.MOV.U32 R28, RZ, RZ, R20 ;  /* 0x000000ffff1c7224 */ /* 0x000fc600078e0014 */
[----:B------:R-:W-:Y:S01]  /*ce160*/  STL [R1+0x56d0], R23 ;  /* 0x0056d01701007387 */ /* 0x000fe20000100800 */
[----:B------:R-:W3:Y:S01]  /*ce170*/  LDL.64 R20, [R1+0x40] ;  /* 0x0000400001147983 */ /* 0x000ee20000100a00 */
[C---:B--2---:R-:W-:Y:S01]  /*ce180*/  HMMA.16816.F32.BF16 R24, R8.reuse, R4, R24 ;  /* 0x000000040818723c */ /* 0x044fe20000041818 */
[----:B------:R-:W-:Y:S11]  /*ce190*/  IMAD.MOV.U32 R29, RZ, RZ, R5 ;  /* 0x000000ffff1d7224 */ /* 0x000ff600078e0005 */
[----:B------:R-:W-:Y:S11]  /*ce1a0*/  @!UPT UIADD3 URZ, URZ, URZ, URZ ;  /* 0x0000003f3f3ff290 */ /* 0x000ff6000fffe03f */
[----:B------:R-:W-:Y:S01]  /*ce1b0*/  STL.64 [R1+0x790], R24 ;  /* 0x0007901801007387 */ /* 0x000fe20000100a00 */
[----:B------:R0:W-:Y:S02]  /*ce1c0*/  STL.64 [R1+0x798], R26 ;  /* 0x0007981a01007387 */ /* 0x0001e40000100a00 */
[----:B-1----:R-:W3:Y:S02]  /*ce1d0*/  LDL.LU.64 R6, [R1+0x56f8] ;  /* 0x0056f80001067983 */ /* 0x002ee40000300a00 */
[----:B0-----:R-:W-:Y:S02]  /*ce1e0*/  IMAD.MOV.U32 R26, RZ, RZ, R4 ;  /* 0x000000ffff1a7224 */ /* 0x001fe400078e0004 */
[----:B------:R-:W3:Y:S02]  /*ce1f0*/  LDL.LU.64 R4, [R1+0x56f0] ;  /* 0x0056f00001047983 */ /* 0x000ee40000300a00 */
[C---:B---3--:R-:W-:Y:S11]  /*ce200*/  HMMA.16816.F32.BF16 R4, R8.reuse, R20, R4 ;  /* 0x000000140804723c */ /* 0x048ff60000041804 */
[----:B------:R-:W-:Y:S11]  /*ce210*/  @!UPT UIADD3 URZ, URZ, URZ, URZ ;  /* 0x0000003f3f3ff290 */ /* 0x000ff6000fffe03f */
[----:B------:R-:W-:Y:S01]  /*ce220*/  @!UPT UIADD3 URZ, URZ, URZ, URZ ;  /* 0x0000003f3f3ff290 */ /* 0x000fe2000fffe03f */
        /* <DEDUP_REMOVED lines=8> */
[----:B------:R-:W-:Y:S02]  /*ce2b0*/  STL.64 [R1+0x778], R10 ;  /* 0x0007780a01007387 */ /* 0x000fe40000100a00 */
[----:B------:R-:W2:Y:S02]  /*ce2c0*/  LDL.LU R16, [R1+0xe40] ;  /* 0x000e400001107983 */ /* 0x000ea40000300800 */
[----:B------:R-:W2:Y:S01]  /*ce2d0*/  LDL.LU R17, [R1+0xe44] ;  /* 0x000e440001117983 */ /* 0x000ea20000300800 */
[----:B------:R-:W2:Y:S01]  /*ce2e0*/  LDL.LU R18, [R1+0xe48] ;  /* 0x000e480001127983 */ /* 0x000ea20000300800 */
[----:B------:R-:W2:Y:S02]  /*ce2f0*/  LDL.LU R19, [R1+0xe4c] ;  /* 0x000e4c0001137983 */ /* 0x000ea40000300800 */
[----:B------:R-:W-:Y:S02]  /*ce300*/  STL [R1+0x56e0], R15 ;  /* 0x0056e00f01007387 */ /* 0x000fe40000100800 */
[----:B----4-:R0:W-:Y:S01]  /*ce310*/  STL.64 [R1+0x56d8], R12 ;  /* 0x0056d80c01007387 */ /* 0x0101e20000100a00 */
[----:B------:R-:W3:Y:S04]  /*ce320*/  LDL.64 R4, [R1] ;  /* 0x0000000001047983 */ /* 0x000ee80000100a00 */
[----:B0-----:R-:W2:Y:S04]  /*ce330*/  LDL.64 R12, [R1+0x20] ;  /* 0x00002000010c7983 */ /* 0x001ea80000100a00 */
[----:B---3--:R0:W-:Y:S01]  /*ce340*/  STL.64 [R1+0x56c8], R4 ;  /* 0x0056c80401007387 */ /* 0x0081e20000100a00 */
[----:B------:R-:W3:Y:S02]  /*ce350*/  LDL.LU R8, [R1+0xed0] ;  /* 0x000ed00001087983 */ /* 0x000ee40000300800 */
[----:B------:R-:W3:Y:S02]  /*ce360*/  LDL.LU R9, [R1+0xed4] ;  /* 0x000ed40001097983 */ /* 0x000ee40000300800 */
[----:B------:R-:W4:Y:S01]  /*ce370*/  LDL.LU R10, [R1+0xed8] ;  /* 0x000ed800010a7983 */ /* 0x000f220000300800 */
[----:B------:R-:W4:Y:S01]  /*ce380*/  LDL.LU R11, [R1+0xedc] ;  /* 0x000edc00010b7983 */ /* 0x000f220000300800 */
[----:B------:R-:W-:-:S02]  /*ce390*/  IMAD.MOV.U32 R25, RZ, RZ, R20 ;  /* 0x000000ffff197224 */ /* 0x000fc400078e0014 */
[----:B------:R-:W-:Y:S02]  /*ce3a0*/  IMAD.MOV.U32 R27, RZ, RZ, R21 ;  /* 0x000000ffff1b7224 */ /* 0x000fe400078e0015 */
[----:B------:R-:W2:Y:S01]  /*ce3b0*/  LDL.LU R20, [R1+0xe80] ;  /* 0x000e800001147983 */ /* 0x000ea20000300800 */
[----:B------:R-:W2:Y:S01]  /*ce3c0*/  LDL.LU R21, [R1+0xe84] ;  /* 0x000e840001157983 */ /* 0x000ea20000300800 */
[----:B------:R-:W2:Y:S02]  /*ce3d0*/  LDL.LU R22, [R1+0xe88] ;  /* 0x000e880001167983 */ /* 0x000ea40000300800 */
[----:B------:R-:W2:Y:S01]  /*ce3e0*/  LDL.LU R23, [R1+0xe8c] ;  /* 0x000e8c0001177983 */ /* 0x000ea20000300800 */
[----:B0-----:R-:W2:Y:S04]  /*ce3f0*/  LDL.64 R4, [R1+0x10] ;  /* 0x0000100001047983 */ /* 0x001ea80000100a00 */
        /* <DEDUP_REMOVED lines=20> */
[----:B0-----:R-:W2:Y:S01]  /*ce540*/  LDL.LU.64 R24, [R1+0x370] ;  /* 0x0003700001187983 */ /* 0x001ea20000300a00 */
[----:B------:R-:W2:Y:S02]  /*ce550*/  LDL.LU.64 R26, [R1+0x378] ;  /* 0x00037800011a7983 */ /* 0x000ea40000300a00 */
[C---:B--2---:R-:W-:Y:S11]  /*ce560*/  HMMA.16816.F32.BF16 R16, R24.reuse, R12, R16 ;  /* 0x0000000c1810723c */ /* 0x044ff60000041810 */
[----:B------:R-:W-:Y:S11]  /*ce570*/  @!UPT UIADD3 URZ, URZ, URZ, URZ ;  /* 0x0000003f3f3ff290 */ /* 0x000ff6000fffe03f */
[----:B------:R-:W-:Y:S01]  /*ce580*/  @!UPT UIADD3 URZ, URZ, URZ, URZ ;  /* 0x0000003f3f3ff290 */ /* 0x000fe2000fffe03f */
[----:B------:R-:W-:Y:S01]  /*ce590*/  STL.64 [R1+0x760], R16 ;  /* 0x0007601001007387 */ /* 0x000fe20000100a00 */
[----:B------:R0:W-:Y:S03]  /*ce5a0*/  STL.64 [R1+0x768], R18 ;  /* 0x0007681201007387 */ /* 0x0001e60000100a00 */
[----:B0-----:R-:W2:Y:S01]  /*ce5b0*/  LDL.LU R19, [R1+0x56e4] ;  /* 0x0056e40001137983 */ /* 0x001ea20000300800 */
[----:B------:R-:W-:Y:S01]  /*ce5c0*/  HMMA.16816.F32.BF16 R20, R24, R4, R20 ;  /* 0x000000041814723c */ /* 0x000fe20000041814 */
[----:B------:R-:W-:Y:S02]  /*ce5d0*/  IMAD.MOV.U32 R18, RZ, RZ, R12 ;  /* 0x000000ffff127224 */ /* 0x000fe400078e000c */
[----:B------:R-:W-:Y:S01]  /*ce5e0*/  IMAD.MOV.U32 R14, RZ, RZ, R13 ;  /* 0x000000ffff0e7224 */ /* 0x000fe200078e000d */
[----:B------:R-:W4:Y:S01]  /*ce5f0*/  LDL.LU R15, [R1+0x56e0] ;  /* 0x0056e000010f7983 */ /* 0x000f220000300800 */
[----:B------:R-:W3:Y:S02]  /*ce600*/  LDL.LU.64 R12, [R1+0x56d8] ;  /* 0x0056d800010c7983 */ /* 0x000ee40000300a00 */
[----:B------:R-:W-:Y:S01]  /*ce610*/  IMAD.MOV.U32 R3, RZ, RZ, R5 ;  /* 0x000000ffff037224 */ /* 0x000fe200078e0005 */
[----:B--2---:R0:W-:Y:S01]  /*ce620*/  STL.64 [R1+0x5690], R18 ;  /* 0x0056901201007387 */ /* 0x0041e20000100a00 */
[----:B------:R-:W2:Y:S02]  /*ce630*/  LDL.LU R16, [R1+0xf00] ;  /* 0x000f000001107983 */ /* 0x000ea40000300800 */
[----:B------:R-:W2:Y:S01]  /*ce640*/  LDL.LU R17, [R1+0xf04] ;  /* 0x000f040001117983 */ /* 0x000ea20000300800 */
[----:B0-----:R-:W2:Y:S01]  /*ce650*/  LDL.LU R18, [R1+0xf08] ;  /* 0x000f080001127983 */ /* 0x001ea20000300800 */
[----:B------:R-:W2:Y:S10]  /*ce660*/  LDL.LU R19, [R1+0xf0c] ;  /* 0x000f0c0001137983 */ /* 0x000eb40000300800 */
[----:B------:R-:W-:Y:S02]  /*ce670*/  STL.64 [R1+0x750], R20 ;  /* 0x0007501401007387 */ /* 0x000fe40000100a00 */
[----:B------:R0:W-:Y:S02]  /*ce680*/  STL.64 [R1+0x758], R22 ;  /* 0x0007581601007387 */ /* 0x0001e40000100a00 */
[----:B0-----:R-:W2:Y:S01]  /*ce690*/  LDL.LU R23, [R1+0x56d0] ;  /* 0x0056d00001177983 */ /* 0x001ea20000300800 */
[----:B------:R-:W-:-:S02]  /*ce6a0*/  IMAD.MOV.U32 R22, RZ, RZ, R4 ;  /* 0x000000ffff167224 */ /* 0x000fc400078e0004 */
[----:B------:R-:W3:Y:S02]  /*ce6b0*/  LDL.LU.64 R4, [R1+0x56c8] ;  /* 0x0056c80001047983 */ /* 0x000ee40000300a00 */
        /* <DEDUP_REMOVED lines=19> */
[----:B------:R-:W-:-:S02]  /*ce7f0*/  IMAD.MOV.U32 R20, RZ, RZ, R26 ;  /* 0x000000ffff147224 */ /* 0x000fc400078e001a */
        /* <DEDUP_REMOVED lines=14> */
[----:B------:R-:W2:Y:S01]  /*ce8e0*/  LDL.LU.64 R24, [R1+0x5680] ;  /* 0x0056800001187983 */ /* 0x000ea20000300a00 */
[----:B------:R-:W-:Y:S01]  /*ce8f0*/  STL.64 [R1+0x5540], R10 ;  /* 0x0055400a01007387 */ /* 0x000fe20000100a00 */
[----:B------:R0:W-:Y:S03]  /*ce900*/  STL.64 [R1+0x5538], R8 ;  /* 0x0055380801007387 */ /* 0x0001e60000100a00 */
[----:B0-----:R-:W2:Y:S01]  /*ce910*/  LDL.LU.64 R8, [R1+0x210] ;  /* 0x0002100001087983 */ /* 0x001ea20000300a00 */
[----:B------:R-:W2:Y:S03]  /*ce920*/  LDL.LU.64 R10, [R1+0x218] ;  /* 0x00021800010a7983 */ /* 0x000ea60000300a00 */
[----:B--2---:R0:W-:Y:S01]  /*ce930*/  STL.64 [R1+0x5618], R10 ;  /* 0x0056180a01007387 */ /* 0x0041e20000100a00 */
[----:B------:R1:W-:Y:S02]  /*ce940*/  STL.64 [R1+0x5610], R8 ;  /* 0x0056100801007387 */ /* 0x0003e40000100a00 */
[----:B0-----:R-:W-:-:S02]  /*ce950*/  IMAD.MOV.U32 R10, RZ, RZ, R20 ;  /* 0x000000ffff0a7224 */ /* 0x001fc400078e0014 */
[----:B-1----:R-:W-:Y:S02]  /*ce960*/  IMAD.MOV.U32 R8, RZ, RZ, R16 ;  /* 0x000000ffff087224 */ /* 0x002fe400078e0010 */
[----:B------:R-:W-:Y:S02]  /*ce970*/  IMAD.MOV.U32 R9, RZ, RZ, R17 ;  /* 0x000000ffff097224 */ /* 0x000fe400078e0011 */
[----:B------:R-:W-:Y:S01]  /*ce980*/  IMAD.MOV.U32 R11, RZ, RZ, R21 ;  /* 0x000000ffff0b7224 */ /* 0x000fe200078e0015 */
[----:B------:R-:W2:Y:S01]  /*ce990*/  LDL.LU R16, [R1+0x567c] ;  /* 0x00567c0001107983 */ /* 0x000ea20000300800 */
[----:B------:R-:W2:Y:S02]  /*ce9a0*/  LDL.LU R17, [R1+0x5678] ;  /* 0x0056780001117983 */ /* 0x000ea40000300800 */
[----:B------:R-:W2:Y:S02]  /*ce9b0*/  LDL.LU R20, [R1+0x5674] ;  /* 0x0056740001147983 */ /* 0x000ea40000300800 */
[----:B------:R-:W2:Y:S01]  /*ce9c0*/  LDL.LU R21, [R1+0x5670] ;  /* 0x0056700001157983 */ /* 0x000ea20000300800 */
[C---:B------:R-:W-:Y:S11]  /*ce9d0*/  HMMA.16816.F32.BF16 R24, R8.reuse, R12, R24 ;  /* 0x0000000c0818723c */ /* 0x040ff60000041818 */
[----:B------:R-:W-:Y:S11]  /*ce9e0*/  @!UPT UIADD3 URZ, URZ, URZ, URZ ;  /* 0x0000003f3f3ff290 */ /* 0x000ff6000fffe03f */
[----:B------:R-:W-:Y:S01]  /*ce9f0*/  @!UPT UIADD3 URZ, URZ, URZ, URZ ;  /* 0x0000003f3f3ff290 */ /* 0x000fe2000fffe03f */
[----:B------:R-:W-:Y:S01]  /*cea00*/  STL.64 [R1+0x710], R24 ;  /* 0x0007101801007387 */ /* 0x000fe20000100a00 */
[----:B------:R0:W-:Y:S03]  /*cea10*/  STL.64 [R1+0x718], R26 ;  /* 0x0007181a01007387 */ /* 0x0001e60000100a00 */
[----:B0-----:R-:W3:Y:S01]  /*cea20*/  LDL.LU.64 R26, [R1+0x5668] ;  /* 0x00566800011a7983 */ /* 0x001ee20000300a00 */
[----:B------:R-:W3:Y:S02]  /*cea30*/  LDL.LU.64 R24, [R1+0x5660] ;  /* 0x0056600001187983 */ /* 0x000ee40000300a00 */
[----:B------:R-:W-:Y:S01]  /*cea40*/  STL.64 [R1+0x5530], R12 ;  /* 0x0055300c01007387 */ /* 0x000fe20000100a00 */
[C---:B--2---:R-:W-:Y:S08]  /*cea50*/  HMMA.16816.F32.BF16 R4, R8.reuse, R20, R4 ;  /* 0x000000140804723c */ /* 0x044ff00000041804 */
[----:B---3--:R-:W-:Y:S11]  /*cea60*/  HMMA.16816.F32.BF16 R24, R8, R16, R24 ;  /* 0x000000100818723c */ /* 0x008ff60000041818 */
[----:B------:R-:W-:Y:S11]  /*cea70*/  @!UPT UIADD3 URZ, URZ, URZ, URZ ;  /* 0x0000003f3f3ff290 */ /* 0x000ff6000fffe03f */
[----:B------:R-:W-:Y:S01]  /*cea80*/  @!UPT UIADD3 URZ, URZ, URZ, URZ ;  /* 0x0000003f3f3ff290 */ /* 0x000fe2000fffe03f */
[----:B------:R-:W-:Y:S01]  /*cea90*/  STL.64 [R1+0x700], R24 ;  /* 0x0007001801007387 */ /* 0x000fe20000100a00 */
[----:B------:R0:W-:Y:S03]  /*ceaa0*/  STL.64 [R1+0x708], R26 ;  /* 0x0007081a01007387 */ /* 0x0001e60000100a00 */
[----:B0-----:R-:W2:Y:S01]  /*ceab0*/  LDL.LU.64 R26, [R1+0x5658] ;  /* 0x00565800011a7983 */ /* 0x001ea20000300a00 */
[----:B------:R-:W3:Y:S02]  /*ceac0*/  LDL.LU.64 R24, [R1+0x5650] ;  /* 0x0056500001187983 */ /* 0x000ee40000300a00 */
[----:B------:R-:W-:Y:S02]  /*cead0*/  STL.64 [R1+0x5528], R16 ;  /* 0x0055281001007387 */ /* 0x000fe40000100a00 */
[----:B------:R0:W-:Y:S01]  /*ceae0*/  STL.64 [R1+0x6f0], R4 ;  /* 0x0006f00401007387 */ /* 0x0001e20000100a00 */
[----:B------:R-:W-:Y:S01]  /*ceaf0*/  STL.64 [R1+0x6f8], R6 ;  /* 0x0006f80601007387 */ /* 0x000fe20000100a00 */
[----:B0-----:R-:W-:-:S02]  /*ceb00*/  IMAD.MOV.U32 R4, RZ, RZ, R22 ;  /* 0x000000ffff047224 */ /* 0x001fc400078e0016 */
[----:B------:R-:W-:Y:S01]  /*ceb10*/  IMAD.MOV.U32 R5, RZ, RZ, R3 ;  /* 0x000000ffff057224 */ /* 0x000fe200078e0003 */
[----:B------:R-:W2:Y:S01]  /*ceb20*/  LDL.LU R22, [R1+0x5648] ;  /* 0x0056480001167983 */ /* 0x000ea20000300800 */
[----:B------:R-:W-:Y:S02]  /*ceb30*/  IMAD.MOV.U32 R16, RZ, RZ, R18 ;  /* 0x000000ffff107224 */ /* 0x000fe400078e0012 */
[----:B------:R-:W-:Y:S02]  /*ceb40*/  IMAD.MOV.U32 R17, RZ, RZ, R14 ;  /* 0x000000ffff117224 */ /* 0x000fe400078e000e */
[----:B------:R-:W2:Y:S01]  /*ceb50*/  LDL.LU R3, [R1+0x5644] ;  /* 0x0056440001037983 */ /* 0x000ea20000300800 */
[----:B------:R0:W-:Y:S01]  /*ceb60*/  STL.64 [R1+0x5570], R4 ;  /* 0x0055700401007387 */ /* 0x0001e20000100a00 */
[----:B------:R-:W2:Y:S02]  /*ceb70*/  LDL.LU R18, [R1+0x5640] ;  /* 0x0056400001127983 */ /* 0x000ea40000300800 */
[----:B------:R-:W2:Y:S02]  /*ceb80*/  LDL.LU R14, [R1+0x563c] ;  /* 0x00563c00010e7983 */ /* 0x000ea40000300800 */
[----:B------:R4:W-:Y:S01]  /*ceb90*/  STL.64 [R1+0x5578], R16 ;  /* 0x0055781001007387 */ /* 0x0009e20000100a00 */
[----:B0-----:R-:W2:Y:S01]  /*ceba0*/  LDL.LU R4, [R1+0x10d0] ;  /* 0x0010d00001047983 */ /* 0x001ea20000300800 */
[----:B------:R-:W2:Y:S02]  /*cebb0*/  LDL.LU R5, [R1+0x10d4] ;  /* 0x0010d40001057983 */ /* 0x000ea40000300800 */
[----:B------:R-:W2:Y:S02]  /*cebc0*/  LDL.LU R6, [R1+0x10d8] ;  /* 0x0010d80001067983 */ /* 0x000ea40000300800 */
[----:B------:R-:W2:Y:S02]  /*cebd0*/  LDL.LU R7, [R1+0x10dc] ;  /* 0x0010dc0001077983 */ /* 0x000ea40000300800 */
[----:B----4-:R-:W-:-:S02]  /*cebe0*/  IMAD.MOV.U32 R16, RZ, RZ, R15 ;  /* 0x000000ffff107224 */ /* 0x010fc400078e000f */
[----:B---3--:R-:W-:Y:S01]  /*cebf0*/  IMAD.MOV.U32 R17, RZ, RZ, R24 ;  /* 0x000000ffff117224 */ /* 0x008fe200078e0018 */
[----:B--2---:R-:W-:Y:S01]  /*cec00*/  STL.64 [R1+0x5588], R6 ;  /* 0x0055880601007387 */ /* 0x004fe20000100a00 */
[----:B------:R0:W-:Y:S02]  /*cec10*/  STL.64 [R1+0x5580], R4 ;  /* 0x0055800401007387 */ /* 0x0001e40000100a00 */
[----:B------:R-:W2:Y:S02]  /*cec20*/  LDL.LU R15, [R1+0x5638] ;  /* 0x00563800010f7983 */ /* 0x000ea40000300800 */
[----:B------:R-:W3:Y:S01]  /*cec30*/  LDL.LU R24, [R1+0x5634] ;  /* 0x0056340001187983 */ /* 0x000ee20000300800 */
        /* <DEDUP_REMOVED lines=8> */
[----:B----4-:R-:W-:Y:S02]  /*cecc0*/  STL.64 [R1+0x5598], R4 ;  /* 0x0055980401007387 */ /* 0x010fe40000100a00 */
[----:B------:R-:W3:Y:S02]  /*cecd0*/  LDL.LU R25, [R1+0x5630] ;  /* 0x0056300001197983 */ /* 0x000ee40000300800 */
[----:B------:R-:W2:Y:S01]  /*cece0*/  LDL.LU R27, [R1+0x562c] ;  /* 0x00562c00011b7983 */ /* 0x000ea20000300800 */
[----:B------:R0:W-:Y:S02]  /*cecf0*/  STL.64 [R1+0x55a8], R16 ;  /* 0x0055a81001007387 */ /* 0x0001e40000100a00 */
[----:B0-----:R-:W-:Y:S02]  /*ced00*/  IMAD.MOV.U32 R16, RZ, RZ, R26 ;  /* 0x000000ffff107224 */ /* 0x001fe400078e001a */
[----:B------:R-:W-:Y:S01]  /*ced10*/  IMAD.MOV.U32 R17, RZ, RZ, R29 ;  /* 0x000000ffff117224 */ /* 0x000fe200078e001d */
[----:B------:R-:W2:Y:S04]  /*ced20*/  LDL.LU R26, [R1+0x5628] ;  /* 0x00562800011a7983 */ /* 0x000ea80000300800 */
[----:B------:R0:W-:Y:S01]  /*ced30*/  STL.64 [R1+0x55c0], R16 ;  /* 0x0055c01001007387 */ /* 0x0001e20000100a00 */
[----:B------:R-:W4:Y:S02]  /*ced40*/  LDL.LU R4, [R1+0x1070] ;  /* 0x0010700001047983 */ /* 0x000f240000300800 */
[----:B------:R-:W4:Y:S02]  /*ced50*/  LDL.LU R5, [R1+0x1074] ;  /* 0x0010740001057983 */ /* 0x000f240000300800 */
[----:B------:R-:W2:Y:S01]  /*ced60*/  LDL.LU R6, [R1+0x1078] ;  /* 0x0010780001067983 */ /* 0x000ea20000300800 */
[----:B------:R-:W2:Y:S01]  /*ced70*/  LDL.LU R7, [R1+0x107c] ;  /* 0x00107c0001077983 */ /* 0x000ea20000300800 */
[----:B0-----:R-:W-:-:S02]  /*ced80*/  IMAD.MOV.U32 R16, RZ, RZ, R28 ;  /* 0x000000ffff107224 */ /* 0x001fc400078e001c */
[----:B------:R-:W-:-:S05]  /*ced90*/  IMAD.MOV.U32 R17, RZ, RZ, R23 ;  /* 0x000000ffff117224 */ /* 0x000fca00078e0017 */
[----:B------:R-:W-:Y:S04]  /*ceda0*/  STL.64 [R1+0x55d8], R16 ;  /* 0x0055d81001007387 */ /* 0x000fe80000100a00 */
[----:B--2---:R-:W-:Y:S01]  /*cedb0*/  STL.64 [R1+0x55b8], R6 ;  /* 0x0055b80601007387 */ /* 0x004fe20000100a00 */
[----:B----4-:R0:W-:Y:S03]  /*cedc0*/  STL.64 [R1+0x55b0], R4 ;  /* 0x0055b00401007387 */ /* 0x0101e60000100a00 */
[----:B0-----:R-:W2:Y:S01]  /*cedd0*/  LDL.LU R4, [R1+0x1040] ;  /* 0x0010400001047983 */ /* 0x001ea20000300800 */
[----:B------:R-:W2:Y:S02]  /*cede0*/  LDL.LU R5, [R1+0x1044] ;  /* 0x0010440001057983 */ /* 0x000ea40000300800 */
[----:B------:R-:W4:Y:S02]  /*cedf0*/  LDL.LU R6, [R1+0x1048] ;  /* 0x0010480001067983 */ /* 0x000f240000300800 */
[----:B------:R-:W4:Y:S02]  /*cee00*/  LDL.LU R7, [R1+0x104c] ;  /* 0x00104c0001077983 */ /* 0x000f240000300800 */
[----:B------:R-:W-:-:S02]  /*cee10*/  IMAD.MOV.U32 R12, RZ, RZ, R15 ;  /* 0x000000ffff0c7224 */ /* 0x000fc400078e000f */
[----:B------:R-:W-:Y:S02]  /*cee20*/  IMAD.MOV.U32 R13, RZ, RZ, R14 ;  /* 0x000000ffff0d7224 */ /* 0x000fe400078e000e */
[----:B------:R-:W-:Y:S02]  /*cee30*/  IMAD.MOV.U32 R16, RZ, RZ, R22 ;  /* 0x000000ffff107224 */ /* 0x000fe400078e0016 */
[----:B------:R-:W-:Y:S01]  /*cee40*/  IMAD.MOV.U32 R17, RZ, RZ, R19 ;  /* 0x000000ffff117224 */ /* 0x000fe200078e0013 */
[----:B------:R0:W-:Y:S04]  /*cee50*/  STL.64 [R1+0x5620], R12 ;  /* 0x0056200c01007387 */ /* 0x0001e80000100a00 */
[----:B0-----:R-:W3:Y:S01]  /*cee60*/  LDL.LU R12, [R1+0x380] ;  /* 0x00038000010c7983 */ /* 0x001ee20000300800 */
[----:B------:R-:W3:Y:S02]  /*cee70*/  LDL.LU R13, [R1+0x384] ;  /* 0x00038400010d7983 */ /* 0x000ee40000300800 */
[----:B------:R-:W3:Y:S02]  /*cee80*/  LDL.LU R14, [R1+0x388] ;  /* 0x00038800010e7983 */ /* 0x000ee40000300800 */
[----:B------:R-:W3:Y:S01]  /*cee90*/  LDL.LU R15, [R1+0x38c] ;  /* 0x00038c00010f7983 */ /* 0x000ee20000300800 */
[----:B------:R-:W-:Y:S04]  /*ceea0*/  STL.64 [R1+0x55f0], R16 ;  /* 0x0055f01001007387 */ /* 0x000fe80000100a00 */
[----:B----4-:R-:W-:Y:S01]  /*ceeb0*/  STL.64 [R1+0x55d0], R6 ;  /* 0x0055d00601007387 */ /* 0x010fe20000100a00 */
[----:B--2---:R0:W-:Y:S03]  /*ceec0*/  STL.64 [R1+0x55c8], R4 ;  /* 0x0055c80401007387 */ /* 0x0041e60000100a00 */
[----:B0-----:R-:W2:Y:S01]  /*ceed0*/  LDL.LU R4, [R1+0x1010] ;  /* 0x0010100001047983 */ /* 0x001ea20000300800 */
[----:B------:R-:W2:Y:S02]  /*ceee0*/  LDL.LU R5, [R1+0x1014] ;  /* 0x0010140001057983 */ /* 0x000ea40000300800 */
[----:B------:R-:W4:Y:S02]  /*ceef0*/  LDL.LU R6, [R1+0x1018] ;  /* 0x0010180001067983 */ /* 0x000f240000300800 */
[----:B------:R-:W4:Y:S02]  /*cef00*/  LDL.LU R7, [R1+0x101c] ;  /* 0x00101c0001077983 */ /* 0x000f240000300800 */
[----:B------:R-:W-:-:S02]  /*cef10*/  IMAD.MOV.U32 R16, RZ, RZ, R18 ;  /* 0x000000ffff107224 */ /* 0x000fc400078e0012 */
[----:B------:R-:W-:-:S05]  /*cef20*/  IMAD.MOV.U32 R17, RZ, RZ, R3 ;  /* 0x000000ffff117224 */ /* 0x000fca00078e0003 */
[----:B------:R0:W-:Y:S04]  /*cef30*/  STL.64 [R1+0x5608], R16 ;  /* 0x0056081001007387 */ /* 0x0001e80000100a00 */
[----:B0-----:R-:W3:Y:S01]  /*cef40*/  LDL.LU R16, [R1+0xf90] ;  /* 0x000f900001107983 */ /* 0x001ee20000300800 */
[----:B------:R-:W3:Y:S02]  /*cef50*/  LDL.LU R17, [R1+0xf94] ;  /* 0x000f940001117983 */ /* 0x000ee40000300800 */
[----:B------:R-:W3:Y:S02]  /*cef60*/  LDL.LU R18, [R1+0xf98] ;  /* 0x000f980001127983 */ /* 0x000ee40000300800 */
[----:B------:R-:W3:Y:S01]  /*cef70*/  LDL.LU R19, [R1+0xf9c] ;  /* 0x000f9c0001137983 */ /* 0x000ee20000300800 */
        /* <DEDUP_REMOVED lines=13> */
[----:B------:R0:W-:Y:S02]  /*cf050*/  STL.64 [R1+0x5520], R20 ;  /* 0x0055201401007387 */ /* 0x0001e40000100a00 */
[----:B0-----:R-:W-:-:S02]  /*cf060*/  IMAD.MOV.U32 R20, RZ, RZ, R2 ;  /* 0x000000ffff147224 */ /* 0x001fc400078e0002 */
[----:B------:R-:W-:-:S05]  /*cf070*/  IMAD.MOV.U32 R21, RZ, RZ, R0 ;  /* 0x000000ffff157224 */ /* 0x000fca00078e0000 */
[----:B------:R0:W-:Y:S04]  /*cf080*/  STL.64 [R1+0x5568], R20 ;  /* 0x0055681401007387 */ /* 0x0001e80000100a00 */
[----:B0-----:R-:W3:Y:S01]  /*cf090*/  LDL.LU R20, [R1+0x1100] ;  /* 0x0011000001147983 */ /* 0x001ee20000300800 */
[----:B------:R-:W3:Y:S02]  /*cf0a0*/  LDL.LU R21, [R1+0x1104] ;  /* 0x0011040001157983 */ /* 0x000ee40000300800 */
[----:B------:R-:W3:Y:S02]  /*cf0b0*/  LDL.LU R22, [R1+0x1108] ;  /* 0x0011080001167983 */ /* 0x000ee40000300800 */
[----:B------:R-:W3:Y:S01]  /*cf0c0*/  LDL.LU R23, [R1+0x110c] ;  /* 0x00110c0001177983 */ /* 0x000ee20000300800 */
[----:B------:R-:W4:Y:S01]  /*cf0d0*/  LDL.LU.64 R12, [R1+0x5620] ;  /* 0x00562000010c7983 */ /* 0x000f220000300a00 */
[----:B------:R-:W-:Y:S02]  /*cf0e0*/  STL.64 [R1+0x6e0], R8 ;  /* 0x0006e00801007387 */ /* 0x000fe40000100a00 */
[----:B------:R0:W-:Y:S02]  /*cf0f0*/  STL.64 [R1+0x6e8], R10 ;  /* 0x0006e80a01007387 */ /* 0x0001e40000100a00 */
[----:B0-----:R-:W4:Y:S01]  /*cf100*/  LDL.LU.64 R10, [R1+0x5618] ;  /* 0x00561800010a7983 */ /* 0x001f220000300a00 */
[----:B------:R-:W4:Y:S02]  /*cf110*/  LDL.LU.64 R8, [R1+0x5610] ;  /* 0x0056100001087983 */ /* 0x000f240000300a00 */
[----:B------:R-:W-:Y:S02]  /*cf120*/  STL.64 [R1+0x5518], R26 ;  /* 0x0055181a01007387 */ /* 0x000fe40000100a00 */
[----:B------:R0:W-:Y:S02]  /*cf130*/  STL.64 [R1+0x5510], R24 ;  /* 0x0055101801007387 */ /* 0x0001e40000100a00 */
[----:B0-----:R-:W2:Y:S01]  /*cf140*/  LDL.LU R24, [R1+0x1110] ;  /* 0x0011100001187983 */ /* 0x001ea20000300800 */
[----:B------:R-:W2:Y:S02]  /*cf150*/  LDL.LU R25, [R1+0x1114] ;  /* 0x0011140001197983 */ /* 0x000ea40000300800 */
[----:B------:R-:W2:Y:S02]  /*cf160*/  LDL.LU R26, [R1+0x1118] ;  /* 0x00111800011a7983 */ /* 0x000ea40000300800 */
[----:B------:R-:W2:Y:S01]  /*cf170*/  LDL.LU R27, [R1+0x111c] ;  /* 0x00111c00011b7983 */ /* 0x000ea20000300800 */
        /* <DEDUP_REMOVED lines=59> */
[----:B------:R0:W-:Y:S01]  /*cf530*/  STL.64 [R1+0x640], R16 ;  /* 0x0006401001007387 */ /* 0x0001e20000100a00 */
[----:B------:R1:W-:Y:S03]  /*cf540*/  STL.64 [R1+0x648], R18 ;  /* 0x0006481201007387 */ /* 0x0003e60000100a00 */
[----:B0-----:R-:W4:Y:S01]  /*cf550*/  LDL.LU R16, [R1+0x1180] ;  /* 0x0011800001107983 */ /* 0x001f220000300800 */
[----:B------:R-:W4:Y:S02]  /*cf560*/  LDL.LU R17, [R1+0x1184] ;  /* 0x0011840001117983 */ /* 0x000f240000300800 */
[----:B-1----:R-:W4:Y:S02]  /*cf570*/  LDL.LU R18, [R1+0x1188] ;  /* 0x0011880001127983 */ /* 0x002f240000300800 */
[----:B------:R-:W4:Y:S01]  /*cf580*/  LDL.LU R19, [R1+0x118c] ;  /* 0x00118c0001137983 */ /* 0x000f220000300800 */
[----:B---3--:R-:W-:Y:S01]  /*cf590*/  HMMA.16816.F32.BF16 R4, R8, R4, R20 ;  /* 0x000000040804723c */ /* 0x008fe20000041814 */
[----:B------:R-:W3:Y:S11]  /*cf5a0*/  LDL.LU.64 R20, [R1+0x5568] ;  /* 0x0055680001147983 */ /* 0x000ef60000300a00 */
[----:B------:R-:W-:Y:S11]  /*cf5b0*/  @!UPT UIADD3 URZ, URZ, URZ, URZ ;  /* 0x0000003f3f3ff290 */ /* 0x000ff6000fffe03f */
[----:B------:R-:W-:Y:S01]  /*cf5c0*/  STL.64 [R1+0x630], R4 ;  /* 0x0006300401007387 */ /* 0x000fe20000100a00 */
[----:B------:R0:W-:Y:S03]  /*cf5d0*/  STL.64 [R1+0x638], R6 ;  /* 0x0006380601007387 */ /* 0x0001e60000100a00 */
[----:B0-----:R-:W2:Y:S01]  /*cf5e0*/  LDL.LU.64 R6, [R1+0x5560] ;  /* 0x0055600001067983 */ /* 0x001ea20000300a00 */
[----:B------:R-:W2:Y:S02]  /*cf5f0*/  LDL.LU.64 R4, [R1+0x5558] ;  /* 0x0055580001047983 */ /* 0x000ea40000300a00 */
[----:B------:R-:W-:Y:S02]  /*cf600*/  IMAD.MOV.U32 R2, RZ, RZ, R10 ;  /* 0x000000ffff027224 */ /* 0x000fe400078e000a */
[----:B------:R-:W-:Y:S02]  /*cf610*/  IMAD.MOV.U32 R0, RZ, RZ, R11 ;  /* 0x000000ffff007224 */ /* 0x000fe400078e000b */
[----:B------:R-:W-:-:S02]  /*cf620*/  IMAD.MOV.U32 R28, RZ, RZ, R8 ;  /* 0x000000ffff1c7224 */ /* 0x000fc400078e0008 */
[----:B------:R-:W-:Y:S01]  /*cf630*/  IMAD.MOV.U32 R3, RZ, RZ, R9 ;  /* 0x000000ffff037224 */ /* 0x000fe200078e0009 */
[C---:B---3--:R-:W-:Y:S01]  /*cf640*/  HMMA.16816.F32.BF16 R24, R8.reuse, R20, R24 ;  /* 0x000000140818723c */ /* 0x048fe20000041818 */
[----:B------:R-:W3:Y:S07]  /*cf650*/  LDL.LU R20, [R1+0x11a0] ;  /* 0x0011a00001147983 */ /* 0x000eee0000300800 */
[----:B--2---:R-:W-:Y:S11]  /*cf660*/  HMMA.16816.F32.BF16 R12, R8, R4, R12 ;  /* 0x00000004080c723c */ /* 0x004ff6000004180c */
[----:B------:R-:W-:Y:S04]  /*cf670*/  @!UPT UIADD3 URZ, URZ, URZ, URZ ;  /* 0x0000003f3f3ff290 */ /* 0x000fe8000fffe03f */
[----:B------:R0:W-:Y:S01]  /*cf680*/  STL.64 [R1+0x620], R24 ;  /* 0x0006201801007387 */ /* 0x0001e20000100a00 */
[----:B------:R1:W-:Y:S02]  /*cf690*/  STL.64 [R1+0x628], R26 ;  /* 0x0006281a01007387 */ /* 0x0003e40000100a00 */
[----:B------:R-:W3:Y:S02]  /*cf6a0*/  LDL.LU R21, [R1+0x11a4] ;  /* 0x0011a40001157983 */ /* 0x000ee40000300800 */
[----:B------:R-:W3:Y:S01]  /*cf6b0*/  LDL.LU R22, [R1+0x11a8] ;  /* 0x0011a80001167983 */ /* 0x000ee20000300800 */
[----:B------:R-:W3:Y:S04]  /*cf6c0*/  LDL.LU R23, [R1+0x11ac] ;  /* 0x0011ac0001177983 */ /* 0x000ee80000300800 */
[----:B0-----:R-:W2:Y:S01]  /*cf6d0*/  LDL.LU R24, [R1+0x11c0] ;  /* 0x0011c00001187983 */ /* 0x001ea20000300800 */
[----:B------:R-:W2:Y:S02]  /*cf6e0*/  LDL.LU R25, [R1+0x11c4] ;  /* 0x0011c40001197983 */ /* 0x000ea40000300800 */
[----:B-1----:R-:W2:Y:S02]  /*cf6f0*/  LDL.LU R26, [R1+0x11c8] ;  /* 0x0011c800011a7983 */ /* 0x002ea40000300800 */
[----:B------:R-:W2:Y:S01]  /*cf700*/  LDL.LU R27, [R1+0x11cc] ;  /* 0x0011cc00011b7983 */ /* 0x000ea20000300800 */
[----:B------:R-:W-:Y:S01]  /*cf710*/  STL.64 [R1+0x610], R12 ;  /* 0x0006100c01007387 */ /* 0x000fe20000100a00 */
[----:B------:R0:W-:Y:S03]  /*cf720*/  STL.64 [R1+0x618], R14 ;  /* 0x0006180e01007387 */ /* 0x0001e60000100a00 */
[----:B0-----:R-:W2:Y:S01]  /*cf730*/  LDL.LU.64 R14, [R1+0x5550] ;  /* 0x00555000010e7983 */ /* 0x001ea20000300a00 */
[----:B------:R-:W2:Y:S02]  /*cf740*/  LDL.LU.64 R12, [R1+0x5548] ;  /* 0x00554800010c7983 */ /* 0x000ea40000300a00 */
[----:B------:R-:W2:Y:S02]  /*cf750*/  LDL.LU.64 R10, [R1+0x5540] ;  /* 0x00554000010a7983 */ /* 0x000ea40000300a00 */
[----:B------:R-:W2:Y:S01]  /*cf760*/  LDL.LU.64 R8, [R1+0x5538] ;  /* 0x0055380001087983 */ /* 0x000ea20000300a00 */
[----:B------:R-:W-:Y:S01]  /*cf770*/  STL.64 [R1+0x5460], R6 ;  /* 0x0054600601007387 */ /* 0x000fe20000100a00 */
[----:B------:R0:W-:Y:S03]  /*cf780*/  STL.64 [R1+0x5458], R4 ;  /* 0x0054580401007387 */ /* 0x0001e60000100a00 */
[----:B0-----:R-:W2:Y:S01]  /*cf790*/  LDL.64 R4, [R1+0x70] ;  /* 0x0000700001047983 */ /* 0x001ea20000100a00 */
[----:B------:R-:W-:-:S02]  /*cf7a0*/  IMAD.MOV.U32 R6, RZ, RZ, R2 ;  /* 0x000000ffff067224 */ /* 0x000fc400078e0002 */
[----:B------:R-:W-:Y:S01]  /*cf7b0*/  IMAD.MOV.U32 R7, RZ, RZ, R0 ;  /* 0x000000ffff077224 */ /* 0x000fe200078e0000 */
[----:B--2---:R0:W-:Y:S02]  /*cf7c0*/  STL.64 [R1+0x54f8], R4 ;  /* 0x0054f80401007387 */ /* 0x0041e40000100a00 */
[----:B0-----:R-:W-:Y:S02]  /*cf7d0*/  IMAD.MOV.U32 R4, RZ, RZ, R28 ;  /* 0x000000ffff047224 */ /* 0x001fe400078e001c */
[----:B------:R-:W-:-:S07]  /*cf7e0*/  IMAD.MOV.U32 R5, RZ, RZ, R3 ;  /* 0x000000ffff057224 */ /* 0x000fce00078e0003 */
[C---:B------:R-:W-:Y:S11]  /*cf7f0*/  HMMA.16816.F32.BF16 R12, R4.reuse, R8, R12 ;  /* 0x00000008040c723c */ /* 0x040ff6000004180c */
[----:B------:R-:W-:Y:S11]  /*cf800*/  @!UPT UIADD3 URZ, URZ, URZ, URZ ;  /* 0x0000003f3f3ff290 */ /* 0x000ff6000fffe03f */
[----:B------:R-:W-:Y:S01]  /*cf810*/  @!UPT UIADD3 URZ, URZ, URZ, URZ ;  /* 0x0000003f3f3ff290 */ /* 0x000fe2000fffe03f */
[----:B------:R0:W-:Y:S01]  /*cf820*/  STL.64 [R1+0x5f0], R12 ;  /* 0x0005f00c01007387 */ /* 0x0001e20000100a00 */
[----:B------:R-:W-:Y:S03]  /*cf830*/  STL.64 [R1+0x5f8], R14 ;  /* 0x0005f80e01007387 */ /* 0x000fe60000100a00 */
[----:B0-----:R-:W4:Y:S01]  /*cf840*/  LDL.LU.64 R12, [R1+0x5530] ;  /* 0x00553000010c7983 */ /* 0x001f220000300a00 */
[----:B------:R0:W-:Y:S02]  /*cf850*/  STL.64 [R1+0x5450], R10 ;  /* 0x0054500a01007387 */ /* 0x0001e40000100a00 */
[----:B------:R1:W-:Y:S01]  /*cf860*/  STL.64 [R1+0x5448], R8 ;  /* 0x0054480801007387 */ /* 0x0003e20000100a00 */
[----:B0-----:R-:W2:Y:S04]  /*cf870*/  LDL.64 R10, [R1+0x5b8] ;  /* 0x0005b800010a7983 */ /* 0x001ea80000100a00 */
[----:B-1----:R-:W3:Y:S01]  /*cf880*/  LDL.64 R8, [R1+0x5b0] ;  /* 0x0005b00001087983 */ /* 0x002ee20000100a00 */
[C---:B----4-:R-:W-:Y:S03]  /*cf890*/  HMMA.16816.F32.BF16 R16, R4.reuse, R12, R16 ;  /* 0x0000000c0410723c */ /* 0x050fe60000041810 */
[----:B--2---:R-:W-:Y:S01]  /*cf8a0*/  STL.64 [R1+0x5508], R10 ;  /* 0x0055080a01007387 */ /* 0x004fe20000100a00 */
[----:B---3--:R0:W-:Y:S03]  /*cf8b0*/  STL.64 [R1+0x5500], R8 ;  /* 0x0055000801007387 */ /* 0x0081e60000100a00 */
[----:B0-----:R-:W2:Y:S01]  /*cf8c0*/  LDL.LU R8, [R1+0x220] ;  /* 0x0002200001087983 */ /* 0x001ea20000300800 */
[----:B------:R-:W2:Y:S02]  /*cf8d0*/  LDL.LU R9, [R1+0x224] ;  /* 0x0002240001097983 */ /* 0x000ea40000300800 */
[----:B------:R-:W2:Y:S02]  /*cf8e0*/  LDL.LU R10, [R1+0x228] ;  /* 0x00022800010a7983 */ /* 0x000ea40000300800 */
[----:B------:R-:W2:Y:S11]  /*cf8f0*/  LDL.LU R11, [R1+0x22c] ;  /* 0x00022c00010b7983 */ /* 0x000eb60000300800 */
        /* <DEDUP_REMOVED lines=12> */
[----:B------:R-:W-:Y:S03]  /*cf9c0*/  STL.64 [R1+0x5d8], R22 ;  /* 0x0005d81601007387 */ /* 0x000fe60000100a00 */
[----:B0-----:R-:W3:Y:S01]  /*cf9d0*/  LDL.LU.64 R20, [R1+0x5520] ;  /* 0x0055200001147983 */ /* 0x001ee20000300a00 */
[----:B------:R-:W-:Y:S02]  /*cf9e0*/  STL [R1+0x540c], R16 ;  /* 0x00540c1001007387 */ /* 0x000fe40000100800 */
[----:B------:R0:W-:Y:S02]  /*cf9f0*/  STL [R1+0x5408], R17 ;  /* 0x0054081101007387 */ /* 0x0001e40000100800 */
[----:B0-----:R-:W2:Y:S01]  /*cfa00*/  LDL.64 R16, [R1+0x80] ;  /* 0x0000800001107983 */ /* 0x001ea20000100a00 */
[C---:B---3--:R-:W-:Y:S11]  /*cfa10*/  HMMA.16816.F32.BF16 R24, R4.reuse, R20, R24 ;  /* 0x000000140418723c */ /* 0x048ff60000041818 */
[----:B------:R-:W-:Y:S11]  /*cfa20*/  @!UPT UIADD3 URZ, URZ, URZ, URZ ;  /* 0x0000003f3f3ff290 */ /* 0x000ff6000fffe03f */
[----:B------:R-:W-:Y:S01]  /*cfa30*/  @!UPT UIADD3 URZ, URZ, URZ, URZ ;  /* 0x0000003f3f3ff290 */ /* 0x000fe2000fffe03f */
[----:B------:R-:W-:Y:S01]  /*cfa40*/  STL.64 [R1+0x5c0], R24 ;  /* 0x0005c01801007387 */ /* 0x000fe20000100a00 */
[----:B------:R0:W-:Y:S03]  /*cfa50*/  STL.64 [R1+0x5c8], R26 ;  /* 0x0005c81a01007387 */ /* 0x0001e60000100a00 */
[----:B0-----:R-:W3:Y:S01]  /*cfa60*/  LDL.LU.64 R26, [R1+0x5518] ;  /* 0x00551800011a7983 */ /* 0x001ee20000300a00 */
[----:B------:R-:W2:Y:S02]  /*cfa70*/  LDL.LU.64 R24, [R1+0x5510] ;  /* 0x0055100001187983 */ /* 0x000ea40000300a00 */
[----:B------:R0:W-:Y:S02]  /*cfa80*/  STL.64 [R1+0x53f8], R20 ;  /* 0x0053f81401007387 */ /* 0x0001e40000100a00 */
[----:B0-----:R-:W3:Y:S01]  /*cfa90*/  LDL.64 R20, [R1+0x90] ;  /* 0x0000900001147983 */ /* 0x001ee20000100a00 */
[----:B--2---:R-:W-:Y:S03]  /*cfaa0*/  HMMA.16816.F32.BF16 R4, R4, R24, R8 ;  /* 0x000000180404723c */ /* 0x004fe60000041808 */
[----:B------:R-:W2:Y:S01]  /*cfab0*/  LDL.LU.64 R10, [R1+0x5508] ;  /* 0x00550800010a7983 */ /* 0x000ea20000300a00 */
[----:B------:R-:W2:Y:S11]  /*cfac0*/  LDL.LU.64 R8, [R1+0x5500] ;  /* 0x0055000001087983 */ /* 0x000eb60000300a00 */
[----:B------:R-:W-:Y:S08]  /*cfad0*/  @!UPT UIADD3 URZ, URZ, URZ, URZ ;  /* 0x0000003f3f3ff290 */ /* 0x000ff0000fffe03f */
[----:B------:R0:W-:Y:S01]  /*cfae0*/  STL.64 [R1+0x590], R4 ;  /* 0x0005900401007387 */ /* 0x0001e20000100a00 */
[----:B------:R-:W-:Y:S03]  /*cfaf0*/  STL.64 [R1+0x598], R6 ;  /* 0x0005980601007387 */ /* 0x000fe60000100a00 */
[----:B0-----:R-:W2:Y:S01]  /*cfb00*/  LDL.LU.64 R4, [R1+0x54f8] ;  /* 0x0054f80001047983 */ /* 0x001ea20000300a00 */
[----:B---3--:R-:W-:Y:S02]  /*cfb10*/  STL.64 [R1+0x53f0], R26 ;  /* 0x0053f01a01007387 */ /* 0x008fe40000100a00 */
[----:B------:R0:W-:Y:S02]  /*cfb20*/  STL.64 [R1+0x53e8], R24 ;  /* 0x0053e81801007387 */ /* 0x0001e40000100a00 */
[----:B0-----:R-:W2:Y:S01]  /*cfb30*/  LDL.LU R24, [R1+0x1200] ;  /* 0x0012000001187983 */ /* 0x001ea20000300800 */
[----:B------:R-:W2:Y:S02]  /*cfb40*/  LDL.LU R25, [R1+0x1204] ;  /* 0x0012040001197983 */ /* 0x000ea40000300800 */
[----:B------:R-:W2:Y:S02]  /*cfb50*/  LDL.LU R26, [R1+0x1208] ;  /* 0x00120800011a7983 */ /* 0x000ea40000300800 */
[----:B------:R-:W2:Y:S02]  /*cfb60*/  LDL.LU R27, [R1+0x120c] ;  /* 0x00120c00011b7983 */ /* 0x000ea40000300800 */
[----:B------:R-:W-:Y:S01]  /*cfb70*/  IMAD.MOV.U32 R23, RZ, RZ, R21 ;  /* 0x000000ffff177224 */ /* 0x000fe200078e0015 */
[----:B--2---:R-:W-:Y:S11]  /*cfb80*/  HMMA.16816.F32.BF16 R24, R8, R20, R24 ;  /* 0x000000140818723c */ /* 0x004ff60000041818 */
[----:B------:R-:W-:Y:S11]  /*cfb90*/  @!UPT UIADD3 URZ, URZ, URZ, URZ ;  /* 0x0000003f3f3ff290 */ /* 0x000ff6000fffe03f */
[----:B------:R-:W-:Y:S01]  /*cfba0*/  @!UPT UIADD3 URZ, URZ, URZ, URZ ;  /* 0x0000003f3f3ff290 */ /* 0x000fe2000fffe03f */
[----:B------:R0:W-:Y:S01]  /*cfbb0*/  STL.64 [R1+0x580], R24 ;  /* 0x0005801801007387 */ /* 0x0001e20000100a00 */
[----:B------:R-:W-:Y:S02]  /*cfbc0*/  STL.64 [R1+0x588], R26 ;  /* 0x0005881a01007387 */ /* 0x000fe40000100a00 */
[----:B------:R1:W-:Y:S02]  /*cfbd0*/  STL [R1+0x5414], R23 ;  /* 0x0054141701007387 */ /* 0x0003e40000100800 */
[----:B0-----:R-:W-:Y:S02]  /*cfbe0*/  IMAD.MOV.U32 R24, RZ, RZ, R20 ;  /* 0x000000ffff187224 */ /* 0x001fe400078e0014 */
[----:B------:R-:W2:Y:S01]  /*cfbf0*/  LDL.LU R20, [R1+0x1230] ;  /* 0x0012300001147983 */ /* 0x000ea20000300800 */
[----:B------:R-:W2:Y:S02]  /*cfc00*/  LDL.LU R21, [R1+0x1234] ;  /* 0x0012340001157983 */ /* 0x000ea40000300800 */
[----:B------:R-:W2:Y:S02]  /*cfc10*/  LDL.LU R22, [R1+0x1238] ;  /* 0x0012380001167983 */ /* 0x000ea40000300800 */
[----:B-1----:R-:W2:Y:S02]  /*cfc20*/  LDL.LU R23, [R1+0x123c] ;  /* 0x00123c0001177983 */ /* 0x002ea40000300800 */
[----:B------:R-:W-:-:S02]  /*cfc30*/  IMAD.MOV.U32 R26, RZ, RZ, R16 ;  /* 0x000000ffff1a7224 */ /* 0x000fc400078e0010 */
[----:B------:R-:W-:Y:S01]  /*cfc40*/  IMAD.MOV.U32 R25, RZ, RZ, R17 ;  /* 0x000000ffff197224 */ /* 0x000fe200078e0011 */
[----:B------:R-:W-:Y:S01]  /*cfc50*/  STL [R1+0x5410], R24 ;  /* 0x0054101801007387 */ /* 0x000fe20000100800 */
[----:B------:R-:W-:Y:S02]  /*cfc60*/  IMAD.MOV.U32 R27, RZ, RZ, R5 ;  /* 0x000000ffff1b7224 */ /* 0x000fe400078e0005 */
[----:B------:R-:W-:Y:S01]  /*cfc70*/  IMAD.MOV.U32 R28, RZ, RZ, R4 ;  /* 0x000000ffff1c7224 */ /* 0x000fe200078e0004 */
[C---:B--2---:R-:W-:Y:S08]  /*cfc80*/  HMMA.16816.F32.BF16 R20, R8.reuse, R16, R20 ;  /* 0x000000100814723c */ /* 0x044ff00000041814 */
[----:B----4-:R-:W-:Y:S11]  /*cfc90*/  HMMA.16816.F32.BF16 R16, R8, R4, R12 ;  /* 0x000000040810723c */ /* 0x010ff6000004180c */
[----:B------:R-:W-:Y:S04]  /*cfca0*/  @!UPT UIADD3 URZ, URZ, URZ, URZ ;  /* 0x0000003f3f3ff290 */ /* 0x000fe8000fffe03f */
[----:B------:R0:W-:Y:S01]  /*cfcb0*/  STL.64 [R1+0x570], R20 ;  /* 0x0005701401007387 */ /* 0x0001e20000100a00 */
[----:B------:R-:W-:Y:S02]  /*cfcc0*/  STL.64 [R1+0x578], R22 ;  /* 0x0005781601007387 */ /* 0x000fe40000100a00 */
[----:B------:R-:W-:Y:S02]  /*cfcd0*/  STL [R1+0x541c], R25 ;  /* 0x00541c1901007387 */ /* 0x000fe40000100800 */
[----:B------:R-:W-:Y:S03]  /*cfce0*/  STL [R1+0x5418], R26 ;  /* 0x0054181a01007387 */ /* 0x000fe60000100800 */
[----:B------:R-:W-:Y:S01]  /*cfcf0*/  STL.64 [R1+0x560], R16 ;  /* 0x0005601001007387 */ /* 0x000fe20000100a00 */
[----:B------:R-:W-:Y:S02]  /*cfd00*/  STL.64 [R1+0x568], R18 ;  /* 0x0005681201007387 */ /* 0x000fe40000100a00 */
[----:B------:R-:W-:Y:S02]  /*cfd10*/  STL [R1+0x54c8], R27 ;  /* 0x0054c81b01007387 */ /* 0x000fe40000100800 */
[----:B------:R-:W2:Y:S02]  /*cfd20*/  LDL.64 R4, [R1] ;  /* 0x0000000001047983 */ /* 0x000ea40000100a00 */
[----:B------:R-:W-:-:S02]  /*cfd30*/  IMAD.MOV.U32 R12, RZ, RZ, R8 ;  /* 0x000000ffff0c7224 */ /* 0x000fc400078e0008 */
[----:B------:R-:W-:Y:S02]  /*cfd40*/  IMAD.MOV.U32 R3, RZ, RZ, R9 ;  /* 0x000000ffff037224 */ /* 0x000fe400078e0009 */
[----:B------:R-:W-:Y:S02]  /*cfd50*/  IMAD.MOV.U32 R2, RZ, RZ, R10 ;  /* 0x000000ffff027224 */ /* 0x000fe400078e000a */
[----:B------:R-:W-:Y:S01]  /*cfd60*/  IMAD.MOV.U32 R0, RZ, RZ, R11 ;  /* 0x000000ffff007224 */ /* 0x000fe200078e000b */
[----:B--2---:R-:W-:Y:S01]  /*cfd70*/  STL.64 [R1+0x5478], R4 ;  /* 0x0054780401007387 */ /* 0x004fe20000100a00 */
[----:B------:R-:W2:Y:S02]  /*cfd80*/  LDL.LU R8, [R1+0x13b0] ;  /* 0x0013b00001087983 */ /* 0x000ea40000300800 */
[----:B------:R-:W2:Y:S02]  /*cfd90*/  LDL.LU R9, [R1+0x13b4] ;  /* 0x0013b40001097983 */ /* 0x000ea40000300800 */
[----:B------:R-:W3:Y:S01]  /*cfda0*/  LDL.LU R10, [R1+0x13b8] ;  /* 0x0013b800010a7983 */ /* 0x000ee20000300800 */
[----:B------:R-:W3:Y:S01]  /*cfdb0*/  LDL.LU R11, [R1+0x13bc] ;  /* 0x0013bc00010b7983 */ /* 0x000ee20000300800 */
[----:B0-----:R-:W4:Y:S03]  /*cfdc0*/  LDL.64 R20, [R1+0x20] ;  /* 0x0000200001147983 */ /* 0x001f260000100a00 */
[----:B----4-:R0:W-:Y:S04]  /*cfdd0*/  STL.64 [R1+0x5498], R20 ;  /* 0x0054981401007387 */ /* 0x0101e80000100a00 */
[----:B0-----:R-:W4:Y:S04]  /*cfde0*/  LDL.64 R20, [R1+0x30] ;  /* 0x0000300001147983 */ /* 0x001f280000100a00 */
[----:B----4-:R-:W-:Y:S01]  /*cfdf0*/  STL.64 [R1+0x54c0], R20 ;  /* 0x0054c01401007387 */ /* 0x010fe20000100a00 */
[----:B------:R-:W4:Y:S03]  /*cfe00*/  LDL.64 R4, [R1+0x10] ;  /* 0x0000100001047983 */ /* 0x000f260000100a00 */
[----:B----4-:R0:W-:Y:S04]  /*cfe10*/  STL.64 [R1+0x5490], R4 ;  /* 0x0054900401007387 */ /* 0x0101e80000100a00 */
        /* <DEDUP_REMOVED lines=9> */
[----:B------:R-:W4:Y:S02]  /*cfeb0*/  LDL.LU R19, [R1+0x12bc] ;  /* 0x0012bc0001137983 */ /* 0x000f240000300800 */
[----:B0-----:R-:W-:-:S02]  /*cfec0*/  IMAD.MOV.U32 R4, RZ, RZ, R12 ;  /* 0x000000ffff047224 */ /* 0x001fc400078e000c */
[----:B------:R-:W3:Y:S01]  /*cfed0*/  LDL.LU R12, [R1+0x1270] ;  /* 0x00127000010c7983 */ /* 0x000ee20000300800 */
[----:B------:R-:W3:Y:S02]  /*cfee0*/  LDL.LU R13, [R1+0x1274] ;  /* 0x00127400010d7983 */ /* 0x000ee40000300800 */
[----:B------:R-:W3:Y:S02]  /*cfef0*/  LDL.LU R14, [R1+0x1278] ;  /* 0x00127800010e7983 */ /* 0x000ee40000300800 */
[----:B------:R-:W3:Y:S01]  /*cff00*/  LDL.LU R15, [R1+0x127c] ;  /* 0x00127c00010f7983 */ /* 0x000ee20000300800 */
[----:B----4-:R-:W-:Y:S01]  /*cff10*/  STL.64 [R1+0x54e8], R18 ;  /* 0x0054e81201007387 */ /* 0x010fe20000100a00 */
[----:B--2---:R0:W-:Y:S03]  /*cff20*/  STL.64 [R1+0x54e0], R16 ;  /* 0x0054e01001007387 */ /* 0x0041e60000100a00 */
[----:B0-----:R-:W2:Y:S01]  /*cff30*/  LDL.64 R16, [R1+0x60] ;  /* 0x0000600001107983 */ /* 0x001ea20000100a00 */
[----:B------:R-:W4:Y:S02]  /*cff40*/  LDL.LU R24, [R1+0x12c0] ;  /* 0x0012c00001187983 */ /* 0x000f240000300800 */
[----:B------:R-:W4:Y:S02]  /*cff50*/  LDL.LU R25, [R1+0x12c4] ;  /* 0x0012c40001197983 */ /* 0x000f240000300800 */
[----:B------:R-:W2:Y:S01]  /*cff60*/  LDL.LU R26, [R1+0x12c8] ;  /* 0x0012c800011a7983 */ /* 0x000ea20000300800 */
[----:B------:R-:W2:Y:S04]  /*cff70*/  LDL.LU R27, [R1+0x12cc] ;  /* 0x0012cc00011b7983 */ /* 0x000ea80000300800 */
[----:B--2---:R-:W-:Y:S01]  /*cff80*/  STL.64 [R1+0x54d8], R26 ;  /* 0x0054d81a01007387 */ /* 0x004fe20000100a00 */
[----:B----4-:R0:W-:Y:S02]  /*cff90*/  STL.64 [R1+0x54d0], R24 ;  /* 0x0054d01801007387 */ /* 0x0101e40000100a00 */
[----:B------:R-:W2:Y:S01]  /*cffa0*/  LDL.64 R20, [R1+0x40] ;  /* 0x0000400001147983 */ /* 0x000ea20000100a00 */
[----:B0-----:R-:W4:Y:S01]  /*cffb0*/  LDL.64 R24, [R1+0x50] ;  /* 0x0000500001187983 */ /* 0x001f220000100a00 */
[----:B---3--:R-:W-:Y:S02]  /*cffc0*/  STL.64 [R1+0x5470], R10 ;  /* 0x0054700a01007387 */ /* 0x008fe40000100a00 */
[----:B------:R0:W-:Y:S02]  /*cffd0*/  STL.64 [R1+0x5468], R8 ;  /* 0x0054680801007387 */ /* 0x0001e40000100a00 */
[----:B0-----:R-:W3:Y:S01]  /*cffe0*/  LDL.LU R8, [R1+0x1380] ;  /* 0x0013800001087983 */ /* 0x001ee20000300800 */
[----:B------:R-:W3:Y:S02]  /*cfff0*/  LDL.LU R9, [R1+0x1384] ;  /* 0x0013840001097983 */ /* 0x000ee40000300800 */
[----:B------:R-:W2:Y:S02]  /*d0000*/  LDL.LU R10, [R1+0x1388] ;  /* 0x00138800010a7983 */ /* 0x000ea40000300800 */
[----:B------:R-:W2:Y:S02]  /*d0010*/  LDL.LU R11, [R1+0x138c] ;  /* 0x00138c00010b7983 */ /* 0x000ea40000300800 */
[----:B------:R-:W-:-:S02]  /*d0020*/  IMAD.MOV.U32 R5, RZ, RZ, R3 ;  /* 0x000000ffff057224 */ /* 0x000fc400078e0003 */
[----:B------:R-:W-:Y:S02]  /*d0030*/  IMAD.MOV.U32 R6, RZ, RZ, R2 ;  /* 0x000000ffff067224 */ /* 0x000fe400078e0002 */
[----:B------:R-:W-:-:S07]  /*d0040*/  IMAD.MOV.U32 R7, RZ, RZ, R0 ;  /* 0x000000ffff077224 */ /* 0x000fce00078e0000 */
[----:B------:R-:W-:Y:S01]  /*d0050*/  HMMA.16816.F32.BF16 R12, R4, R16, R12 ;  /* 0x00000010040c723c */ /* 0x000fe2000004180c */
        /* <DEDUP_REMOVED lines=14> */
[----:B------:R0:W-:Y:S02]  /*d0140*/  STL.64 [R1+0x540], R12 ;  /* 0x0005400c01007387 */ /* 0x0001e40000100a00 */
[----:B------:R1:W-:Y:S01]  /*d0150*/  STL.64 [R1+0x548], R14 ;  /* 0x0005480e01007387 */ /* 0x0003e20000100a00 */
[----:B0-----:R-:W3:Y:S01]  /*d0160*/  LDL.LU.64 R12, [R1+0x54f0] ;  /* 0x0054f000010c7983 */ /* 0x001ee20000300a00 */
[----:B-1----:R-:W-:-:S02]  /*d0170*/  IMAD.MOV.U32 R14, RZ, RZ, R16 ;  /* 0x000000ffff0e7224 */ /* 0x002fc400078e0010 */
[----:B------:R-:W2:Y:S02]  /*d0180*/  LDL.LU.64 R18, [R1+0x54e8] ;  /* 0x0054e80001127983 */ /* 0x000ea40000300a00 */
[----:B------:R-:W2:Y:S02]  /*d0190*/  LDL.LU.64 R16, [R1+0x54e0] ;  /* 0x0054e00001107983 */ /* 0x000ea40000300a00 */
[----:B----4-:R-:W-:Y:S01]  /*d01a0*/  IMAD.MOV.U32 R15, RZ, RZ, R25 ;  /* 0x000000ffff0f7224 */ /* 0x010fe200078e0019 */
[C---:B--2---:R-:W-:Y:S11]  /*d01b0*/  HMMA.16816.F32.BF16 R16, R4.reuse, R24, R16 ;  /* 0x000000180410723c */ /* 0x044ff60000041810 */
[----:B------:R-:W-:Y:S11]  /*d01c0*/  @!UPT UIADD3 URZ, URZ, URZ, URZ ;  /* 0x0000003f3f3ff290 */ /* 0x000ff6000fffe03f */
[----:B------:R-:W-:Y:S01]  /*d01d0*/  @!UPT UIADD3 URZ, URZ, URZ, URZ ;  /* 0x0000003f3f3ff290 */ /* 0x000fe2000fffe03f */
[----:B------:R0:W-:Y:S01]  /*d01e0*/  STL.64 [R1+0x530], R16 ;  /* 0x0005301001007387 */ /* 0x0001e20000100a00 */
[----:B------:R-:W-:Y:S02]  /*d01f0*/  STL.64 [R1+0x538], R18 ;  /* 0x0005381201007387 */ /* 0x000fe40000100a00 */
[----:B------:R-:W2:Y:S02]  /*d0200*/  LDL.LU.64 R26, [R1+0x54d8] ;  /* 0x0054d800011a7983 */ /* 0x000ea40000300a00 */
[----:B0-----:R-:W-:Y:S02]  /*d0210*/  IMAD.MOV.U32 R17, RZ, RZ, R24 ;  /* 0x000000ffff117224 */ /* 0x001fe400078e0018 */
[----:B------:R-:W2:Y:S01]  /*d0220*/  LDL.LU.64 R24, [R1+0x54d0] ;  /* 0x0054d00001187983 */ /* 0x000ea20000300a00 */
[----:B------:R-:W-:Y:S02]  /*d0230*/  STL.64 [R1+0x5440], R14 ;  /* 0x0054400e01007387 */ /* 0x000fe40000100a00 */
[----:B---3--:R0:W-:Y:S02]  /*d0240*/  STL.64 [R1+0x5438], R12 ;  /* 0x0054380c01007387 */ /* 0x0081e40000100a00 */
[----:B------:R-:W-:Y:S01]  /*d0250*/  IMAD.MOV.U32 R16, RZ, RZ, R21 ;  /* 0x000000ffff107224 */ /* 0x000fe200078e0015 */
[----:B0-----:R-:W3:Y:S01]  /*d0260*/  LDL.LU R12, [R1+0x13c0] ;  /* 0x0013c000010c7983 */ /* 0x001ee20000300800 */
[----:B------:R-:W3:Y:S02]  /*d0270*/  LDL.LU R13, [R1+0x13c4] ;  /* 0x0013c400010d7983 */ /* 0x000ee40000300800 */
[----:B------:R-:W3:Y:S02]  /*d0280*/  LDL.LU R14, [R1+0x13c8] ;  /* 0x0013c800010e7983 */ /* 0x000ee40000300800 */
[----:B------:R-:W3:Y:S01]  /*d0290*/  LDL.LU R15, [R1+0x13cc] ;  /* 0x0013cc00010f7983 */ /* 0x000ee20000300800 */
[C---:B--2---:R-:W-:Y:S11]  /*d02a0*/  HMMA.16816.F32.BF16 R24, R4.reuse, R20, R24 ;  /* 0x000000140418723c */ /* 0x044ff60000041818 */
[----:B------:R-:W-:Y:S11]  /*d02b0*/  @!UPT UIADD3 URZ, URZ, URZ, URZ ;  /* 0x0000003f3f3ff290 */ /* 0x000ff6000fffe03f */
[----:B------:R-:W-:Y:S01]  /*d02c0*/  @!UPT UIADD3 URZ, URZ, URZ, URZ ;  /* 0x0000003f3f3ff290 */ /* 0x000fe2000fffe03f */
[----:B------:R0:W-:Y:S01]  /*d02d0*/  STL.64 [R1+0x520], R24 ;  /* 0x0005201801007387 */ /* 0x0001e20000100a00 */
[----:B------:R1:W-:Y:S02]  /*d02e0*/  STL.64 [R1+0x528], R26 ;  /* 0x0005281a01007387 */ /* 0x0003e40000100a00 */
[----:B0-----:R-:W-:Y:S01]  /*d02f0*/  IMAD.MOV.U32 R24, RZ, RZ, R20 ;  /* 0x000000ffff187224 */ /* 0x001fe200078e0014 */
[----:B-1----:R-:W2:Y:S01]  /*d0300*/  LDL.LU R27, [R1+0x54c8] ;  /* 0x0054c800011b7983 */ /* 0x002ea20000300800 */
[----:B------:R-:W4:Y:S02]  /*d0310*/  LDL.LU.64 R20, [R1+0x54c0] ;  /* 0x0054c00001147983 */ /* 0x000f240000300a00 */
[----:B----4-:R-:W-:Y:S01]  /*d0320*/  HMMA.16816.F32.BF16 R4, R4, R20, R8 ;  /* 0x000000140404723c */ /* 0x010fe20000041808 */
[----:B------:R-:W4:Y:S01]  /*d0330*/  LDL.LU.64 R10, [R1+0x54b8] ;  /* 0x0054b800010a7983 */ /* 0x000f220000300a00 */
[----:B------:R-:W4:Y:S02]  /*d0340*/  LDL.LU.64 R8, [R1+0x54b0] ;  /* 0x0054b00001087983 */ /* 0x000f240000300a00 */
        /* <DEDUP_REMOVED lines=8> */
[----:B------:R-:W-:Y:S01]  /*d03d0*/  STL [R1+0x5430], R18 ;  /* 0x0054301201007387 */ /* 0x000fe20000100800 */
[----:B------:R0:W-:Y:S04]  /*d03e0*/  STL.64 [R1+0x5428], R16 ;  /* 0x0054281001007387 */ /* 0x0001e80000100a00 */
[----:B0-----:R-:W2:Y:S01]  /*d03f0*/  LDL.LU.64 R16, [R1+0x5b0] ;  /* 0x0005b00001107983 */ /* 0x001ea20000300a00 */
[----:B------:R-:W2:Y:S02]  /*d0400*/  LDL.LU.64 R18, [R1+0x5b8] ;  /* 0x0005b80001127983 */ /* 0x000ea40000300a00 */
[C---:B--2---:R-:W-:Y:S11]  /*d0410*/  HMMA.16816.F32.BF16 R4, R16.reuse, R20, R4 ;  /* 0x000000141004723c */ /* 0x044ff60000041804 */
        /* <DEDUP_REMOVED lines=31> */
[----:B----4-:R-:W-:Y:S02]  /*d0610*/  STL.64 [R1+0x52f0], R6 ;  /* 0x0052f00601007387 */ /* 0x010fe40000100a00 */
[----:B------:R0:W-:Y:S02]  /*d0620*/  STL.64 [R1+0x52e8], R4 ;  /* 0x0052e80401007387 */ /* 0x0001e40000100a00 */
        /* <DEDUP_REMOVED lines=10> */
[----:B------:R-:W4:Y:S02]  /*d06d0*/  LDL.LU.64 R12, [R1+0x5438] ;  /* 0x00543800010c7983 */ /* 0x000f240000300a00 */
[----:B--2---:R-:W-:Y:S02]  /*d06e0*/  STL.64 [R1+0x5300], R10 ;  /* 0x0053000a01007387 */ /* 0x004fe40000100a00 */
[----:B------:R0:W-:Y:S02]  /*d06f0*/  STL.64 [R1+0x52f8], R8 ;  /* 0x0052f80801007387 */ /* 0x0001e40000100a00 */
[----:B------:R-:W-:-:S02]  /*d0700*/  IMAD.MOV.U32 R26, RZ, RZ, R20 ;  /* 0x000000ffff1a7224 */ /* 0x000fc400078e0014 */
[----:B------:R-:W-:Y:S02]  /*d0710*/  IMAD.MOV.U32 R23, RZ, RZ, R21 ;  /* 0x000000ffff177224 */ /* 0x000fe400078e0015 */
[----:B------:R-:W-:Y:S02]  /*d0720*/  IMAD.MOV.U32 R20, RZ, RZ, R18 ;  /* 0x000000ffff147224 */ /* 0x000fe400078e0012 */
[----:B------:R-:W-:Y:S02]  /*d0730*/  IMAD.MOV.U32 R22, RZ, RZ, R16 ;  /* 0x000000ffff167224 */ /* 0x000fe400078e0010 */
[----:B------:R-:W-:Y:S02]  /*d0740*/  IMAD.MOV.U32 R21, RZ, RZ, R17 ;  /* 0x000000ffff157224 */ /* 0x000fe400078e0011 */
[----:B0-----:R-:W-:Y:S02]  /*d0750*/  IMAD.MOV.U32 R8, RZ, RZ, R28 ;  /* 0x000000ffff087224 */ /* 0x001fe400078e001c */
[----:B------:R-:W-:Y:S01]  /*d0760*/  IMAD.MOV.U32 R9, RZ, RZ, R25 ;  /* 0x000000ffff097224 */ /* 0x000fe200078e0019 */
[----:B----4-:R-:W-:Y:S11]  /*d0770*/  HMMA.16816.F32.BF16 R4, R16, R12, R4 ;  /* 0x0000000c1004723c */ /* 0x010ff60000041804 */
[----:B------:R-:W-:Y:S11]  /*d0780*/  @!UPT UIADD3 URZ, URZ, URZ, URZ ;  /* 0x0000003f3f3ff290 */ /* 0x000ff6000fffe03f */
[----:B------:R-:W-:Y:S01]  /*d0790*/  @!UPT UIADD3 URZ, URZ, URZ, URZ ;  /* 0x0000003f3f3ff290 */ /* 0x000fe2000fffe03f */
[----:B------:R0:W-:Y:S01]  /*d07a0*/  STL.64 [R1+0x490], R4 ;  /* 0x0004900401007387 */ /* 0x0001e20000100a00 */
[----:B------:R1:W-:Y:S02]  /*d07b0*/  STL.64 [R1+0x498], R6 ;  /* 0x0004980601007387 */ /* 0x0003e40000100a00 */
[----:B------:R-:W2:Y:S02]  /*d07c0*/  LDL.LU R18, [R1+0x5430] ;  /* 0x0054300001127983 */ /* 0x000ea40000300800 */
[----:B------:R-:W4:Y:S01]  /*d07d0*/  LDL.LU.64 R16, [R1+0x5428] ;  /* 0x0054280001107983 */ /* 0x000f220000300a00 */
[----:B------:R-:W2:Y:S01]  /*d07e0*/  LDL.LU R28, [R1+0x5420] ;  /* 0x00542000011c7983 */ /* 0x000ea20000300800 */
[----:B------:R-:W2:Y:S02]  /*d07f0*/  LDL.LU R25, [R1+0x541c] ;  /* 0x00541c0001197983 */ /* 0x000ea40000300800 */
[----:B------:R3:W-:Y:S01]  /*d0800*/  STL.64 [R1+0x5318], R8 ;  /* 0x0053180801007387 */ /* 0x0007e20000100a00 */
[----:B0-----:R-:W2:Y:S01]  /*d0810*/  LDL.LU R4, [R1+0x1760] ;  /* 0x0017600001047983 */ /* 0x001ea20000300800 */
[----:B------:R-:W2:Y:S02]  /*d0820*/  LDL.LU R5, [R1+0x1764] ;  /* 0x0017640001057983 */ /* 0x000ea40000300800 */
[----:B-1----:R-:W2:Y:S02]  /*d0830*/  LDL.LU R6, [R1+0x1768] ;  /* 0x0017680001067983 */ /* 0x002ea40000300800 */
[----:B------:R-:W2:Y:S02]  /*d0840*/  LDL.LU R7, [R1+0x176c] ;  /* 0x00176c0001077983 */ /* 0x000ea40000300800 */
[----:B---3--:R-:W-:-:S02]  /*d0850*/  IMAD.MOV.U32 R8, RZ, RZ, R26 ;  /* 0x000000ffff087224 */ /* 0x008fc400078e001a */
        /* <DEDUP_REMOVED lines=15> */
[----:B------:R0:W-:Y:S02]  /*d0950*/  STL.64 [R1+0x5338], R8 ;  /* 0x0053380801007387 */ /* 0x0001e40000100a00 */
[----:B0-----:R-:W-:-:S02]  /*d0960*/  IMAD.MOV.U32 R8, RZ, RZ, R24 ;  /* 0x000000ffff087224 */ /* 0x001fc400078e0018 */
[----:B----4-:R-:W-:Y:S01]  /*d0970*/  IMAD.MOV.U32 R9, RZ, RZ, R16 ;  /* 0x000000ffff097224 */ /* 0x010fe200078e0010 */
[----:B------:R-:W2:Y:S01]  /*d0980*/  LDL.LU R24, [R1+0x5410] ;  /* 0x0054100001187983 */ /* 0x000ea20000300800 */
[----:B------:R-:W4:Y:S03]  /*d0990*/  LDL.LU R16, [R1+0x540c] ;  /* 0x00540c0001107983 */ /* 0x000f260000300800 */
[----:B------:R0:W-:Y:S02]  /*d09a0*/  STL.64 [R1+0x5358], R8 ;  /* 0x0053580801007387 */ /* 0x0001e40000100a00 */
[----:B0-----:R-:W-:Y:S02]  /*d09b0*/  IMAD.MOV.U32 R8, RZ, RZ, R17 ;  /* 0x000000ffff087224 */ /* 0x001fe400078e0011 */
[----:B------:R-:W-:Y:S01]  /*d09c0*/  IMAD.MOV.U32 R9, RZ, RZ, R15 ;  /* 0x000000ffff097224 */ /* 0x000fe200078e000f */
[----:B------:R-:W4:Y:S01]  /*d09d0*/  LDL.LU R17, [R1+0x5408] ;  /* 0x0054080001117983 */ /* 0x000f220000300800 */
[----:B------:R-:W2:Y:S03]  /*d09e0*/  LDL.LU R15, [R1+0x5404] ;  /* 0x00540400010f7983 */ /* 0x000ea60000300800 */
        /* <DEDUP_REMOVED lines=36> */
[----:B------:R-:W-:Y:S02]  /*d0c30*/  IMAD.MOV.U32 R9, RZ, RZ, R23 ;  /* 0x000000ffff097224 */ /* 0x000fe400078e0017 */
[----:B------:R-:W-:-:S03]  /*d0c40*/  IMAD.MOV.U32 R10, RZ, RZ, R20 ;  /* 0x000000ffff0a7224 */ /* 0x000fc600078e0014 */
[----:B------:R0:W-:Y:S01]  /*d0c50*/  STL.64 [R1+0x53d0], R8 ;  /* 0x0053d00801007387 */ /* 0x0001e20000100a00 */
[----:B------:R-:W4:Y:S02]  /*d0c60*/  LDL.LU R20, [R1+0x1840] ;  /* 0x0018400001147983 */ /* 0x000f240000300800 */
[----:B0-----:R-:W-:Y:S02]  /*d0c70*/  IMAD.MOV.U32 R9, RZ, RZ, R21 ;  /* 0x000000ffff097224 */ /* 0x001fe400078e0015 */
[----:B------:R-:W-:Y:S01]  /*d0c80*/  IMAD.MOV.U32 R8, RZ, RZ, R22 ;  /* 0x000000ffff087224 */ /* 0x000fe200078e0016 */
[----:B------:R-:W4:Y:S01]  /*d0c90*/  LDL.LU R21, [R1+0x1844] ;  /* 0x0018440001157983 */ /* 0x000f220000300800 */
[----:B------:R-:W4:Y:S02]  /*d0ca0*/  LDL.LU R22, [R1+0x1848] ;  /* 0x0018480001167983 */ /* 0x000f240000300800 */
[----:B------:R-:W4:Y:S02]  /*d0cb0*/  LDL.LU R23, [R1+0x184c] ;  /* 0x00184c0001177983 */ /* 0x000f240000300800 */
[----:B------:R-:W4:Y:S01]  /*d0cc0*/  LDL.LU R24, [R1+0x1830] ;  /* 0x0018300001187983 */ /* 0x000f220000300800 */
[----:B------:R-:W4:Y:S01]  /*d0cd0*/  LDL.LU R25, [R1+0x1834] ;  /* 0x0018340001197983 */ /* 0x000f220000300800 */
[----:B------:R-:W4:Y:S02]  /*d0ce0*/  LDL.LU R26, [R1+0x1838] ;  /* 0x00183800011a7983 */ /* 0x000f240000300800 */
[----:B------:R-:W4:Y:S01]  /*d0cf0*/  LDL.LU R27, [R1+0x183c] ;  /* 0x00183c00011b7983 */ /* 0x000f220000300800 */
        /* <DEDUP_REMOVED lines=12> */
[----:B------:R-:W-:-:S07]  /*d0dc0*/  IMAD.MOV.U32 R11, RZ, RZ, R19 ;  /* 0x000000ffff0b7224 */ /* 0x000fce00078e0013 */
        /* <DEDUP_REMOVED lines=14> */
[----:B------:R-:W-:Y:S02]  /*d0eb0*/  STL.64 [R1+0x52d8], R12 ;  /* 0x0052d80c01007387 */ /* 0x000fe40000100a00 */
[----:B------:R0:W-:Y:S02]  /*d0ec0*/  STL.64 [R1+0x480], R20 ;  /* 0x0004801401007387 */ /* 0x0001e40000100a00 */
[----:B------:R-:W-:Y:S01]  /*d0ed0*/  STL.64 [R1+0x488], R22 ;  /* 0x0004881601007387 */ /* 0x000fe20000100a00 */
[----:B0-----:R-:W3:Y:S01]  /*d0ee0*/  LDL.LU.64 R20, [R1+0x53f8] ;  /* 0x0053f80001147983 */ /* 0x001ee20000300a00 */
[----:B------:R0:W-:Y:S02]  /*d0ef0*/  STL.64 [R1+0x52d0], R16 ;  /* 0x0052d01001007387 */ /* 0x0001e40000100a00 */
[----:B------:R-:W-:Y:S01]  /*d0f00*/  IMAD.MOV.U32 R12, RZ, RZ, R18 ;  /* 0x000000ffff0c7224 */ /* 0x000fe200078e0012 */
        /* <DEDUP_REMOVED lines=21> */
[----:B---3--:R-:W-:Y:S02]  /*d1060*/  STL.64 [R1+0x52c0], R26 ;  /* 0x0052c01a01007387 */ /* 0x008fe40000100a00 */
[----:B------:R-:W-:Y:S01]  /*d1070*/  STL.64 [R1+0x52b8], R24 ;  /* 0x0052b81801007387 */ /* 0x000fe20000100a00 */
[C---:B----4-:R-:W-:Y:S01]  /*d1080*/  HMMA.16816.F32.BF16 R8, R16.reuse, R8, R4 ;  /* 0x000000081008723c */ /* 0x050fe20000041804 */
        /* <DEDUP_REMOVED lines=41> */
[----:B------:R-:W3:Y:S02]  /*d1320*/  LDL.LU.64 R8, [R1+0x5338] ;  /* 0x0053380001087983 */ /* 0x000ee40000300a00 */
[----:B------:R-:W-:-:S07]  /*d1330*/  IMAD.MOV.U32 R13, RZ, RZ, R3 ;  /* 0x000000ffff0d7224 */ /* 0x000fce00078e0003 */
[C---:B---3--:R-:W-:Y:S01]  /*d1340*/  HMMA.16816.F32.BF16 R12, R16.reuse, R12, R8 ;  /* 0x0000000c100c723c */ /* 0x048fe20000041808 */
        /* <DEDUP_REMOVED lines=14> */
[----:B0-----:R-:W2:Y:S01]  /*d1430*/  LDL.LU.64 R8, [R1+0x5318] ;  /* 0x0053180001087983 */ /* 0x001ea20000300a00 */
[----:B------:R-:W-:Y:S02]  /*d1440*/  IMAD.MOV.U32 R24, RZ, RZ, R2 ;  /* 0x000000ffff187224 */ /* 0x000fe400078e0002 */
[----:B------:R-:W-:Y:S01]  /*d1450*/  IMAD.MOV.U32 R25, RZ, RZ, R0 ;  /* 0x000000ffff197224 */ /* 0x000fe200078e0000 */
[C---:B--2---:R-:W-:Y:S01]  /*d1460*/  HMMA.16816.F32.BF16 R8, R16.reuse, R8, R4 ;  /* 0x000000081008723c */ /* 0x044fe20000041804 */
[----:B------:R-:W2:Y:S01]  /*d1470*/  LDL.LU.64 R6, [R1+0x5310] ;  /* 0x0053100001067983 */ /* 0x000ea20000300a00 */
[----:B------:R-:W2:Y:S11]  /*d1480*/  LDL.LU.64 R4, [R1+0x5308] ;  /* 0x0053080001047983 */ /* 0x000eb60000300a00 */
[----:B------:R-:W-:Y:S10]  /*d1490*/  @!UPT UIADD3 URZ, URZ, URZ, URZ ;  /* 0x0000003f3f3ff290 */ /* 0x000ff4000fffe03f */
[----:B------:R-:W-:Y:S01]  /*d14a0*/  STL.64 [R1+0x390], R8 ;  /* 0x0003900801007387 */ /* 0x000fe20000100a00 */
[----:B------:R0:W-:Y:S03]  /*d14b0*/  STL.64 [R1+0x398], R10 ;  /* 0x0003980a01007387 */ /* 0x0001e60000100a00 */
[----:B0-----:R-:W4:Y:S01]  /*d14c0*/  LDL.LU.64 R10, [R1+0x5300] ;  /* 0x00530000010a7983 */ /* 0x001f220000300a00 */
[----:B------:R-:W3:Y:S01]  /*d14d0*/  LDL.LU.64 R8, [R1+0x52f8] ;  /* 0x0052f80001087983 */ /* 0x000ee20000300a00 */
[----:B--2---:R-:W-:Y:S02]  /*d14e0*/  HMMA.16816.F32.BF16 R24, R16, R24, R4 ;  /* 0x000000181018723c */ /* 0x004fe40000041804 */
[----:B------:R-:W2:Y:S01]  /*d14f0*/  LDL.LU.64 R6, [R1+0x52f0] ;  /* 0x0052f00001067983 */ /* 0x000ea20000300a00 */
[----:B------:R-:W2:Y:S02]  /*d1500*/  LDL.LU.64 R4, [R1+0x52e8] ;  /* 0x0052e80001047983 */ /* 0x000ea40000300a00 */
[----:B------:R-:W-:-:S02]  /*d1510*/  IMAD.MOV.U32 R28, RZ, RZ, R16 ;  /* 0x000000ffff1c7224 */ /* 0x000fc400078e0010 */
[----:B------:R-:W-:Y:S02]  /*d1520*/  IMAD.MOV.U32 R3, RZ, RZ, R17 ;  /* 0x000000ffff037224 */ /* 0x000fe400078e0011 */
[----:B------:R-:W-:Y:S02]  /*d1530*/  IMAD.MOV.U32 R2, RZ, RZ, R18 ;  /* 0x000000ffff027224 */ /* 0x000fe400078e0012 */
[----:B------:R-:W-:Y:S11]  /*d1540*/  IMAD.MOV.U32 R0, RZ, RZ, R19 ;  /* 0x000000ffff007224 */ /* 0x000ff600078e0013 */
[----:B------:R-:W-:Y:S01]  /*d1550*/  @!UPT UIADD3 URZ, URZ, URZ, URZ ;  /* 0x0000003f3f3ff290 */ /* 0x000fe2000fffe03f */
[----:B------:R0:W-:Y:S01]  /*d1560*/  STL.64 [R1+0x380], R24 ;  /* 0x0003801801007387 */ /* 0x0001e20000100a00 */
[----:B------:R1:W-:Y:S01]  /*d1570*/  STL.64 [R1+0x388], R26 ;  /* 0x0003881a01007387 */ /* 0x0003e20000100a00 */
[----:B--2---:R-:W-:Y:S11]  /*d1580*/  HMMA.16816.F32.BF16 R20, R16, R4, R20 ;  /* 0x000000041014723c */ /* 0x004ff60000041814 */
[----:B------:R-:W-:Y:S11]  /*d1590*/  @!UPT UIADD3 URZ, URZ, URZ, URZ ;  /* 0x0000003f3f3ff290 */ /* 0x000ff6000fffe03f */
[----:B------:R-:W-:Y:S01]  /*d15a0*/  @!UPT UIADD3 URZ, URZ, URZ, URZ ;  /* 0x0000003f3f3ff290 */ /* 0x000fe2000fffe03f */
[----:B------:R2:W-:Y:S01]  /*d15b0*/  STL.64 [R1+0x370], R20 ;  /* 0x0003701401007387 */ /* 0x0005e20000100a00 */
[----:B------:R3:W-:Y:S02]  /*d15c0*/  STL.64 [R1+0x378], R22 ;  /* 0x0003781601007387 */ /* 0x0007e40000100a00 */
[----:B0-----:R-:W4:Y:S02]  /*d15d0*/  LDL.LU R24, [R1+0x16d0] ;  /* 0x0016d00001187983 */ /* 0x001f240000300800 */
[----:B------:R-:W4:Y:S01]  /*d15e0*/  LDL.LU R25, [R1+0x16d4] ;  /* 0x0016d40001197983 */ /* 0x000f220000300800 */
[----:B-1----:R-:W4:Y:S01]  /*d15f0*/  LDL.LU R26, [R1+0x16d8] ;  /* 0x0016d800011a7983 */ /* 0x002f220000300800 */
[----:B------:R-:W4:Y:S03]  /*d1600*/  LDL.LU R27, [R1+0x16dc] ;  /* 0x0016dc00011b7983 */ /* 0x000f260000300800 */
[----:B--2---:R-:W2:Y:S01]  /*d1610*/  LDL.LU R20, [R1+0x16e0] ;  /* 0x0016e00001147983 */ /* 0x004ea20000300800 */
[----:B------:R-:W2:Y:S02]  /*d1620*/  LDL.LU R21, [R1+0x16e4] ;  /* 0x0016e40001157983 */ /* 0x000ea40000300800 */
[----:B---3--:R-:W2:Y:S02]  /*d1630*/  LDL.LU R22, [R1+0x16e8] ;  /* 0x0016e80001167983 */ /* 0x008ea40000300800 */
[----:B------:R-:W2:Y:S01]  /*d1640*/  LDL.LU R23, [R1+0x16ec] ;  /* 0x0016ec0001177983 */ /* 0x000ea20000300800 */
[----:B------:R-:W3:Y:S01]  /*d1650*/  LDL.LU R16, [R1+0x1710] ;  /* 0x0017100001107983 */ /* 0x000ee20000300800 */
[----:B------:R-:W3:Y:S02]  /*d1660*/  LDL.LU R17, [R1+0x1714] ;  /* 0x0017140001117983 */ /* 0x000ee40000300800 */
[----:B------:R-:W3:Y:S02]  /*d1670*/  LDL.LU R18, [R1+0x1718] ;  /* 0x0017180001127983 */ /* 0x000ee40000300800 */
[----:B------:R-:W3:Y:S01]  /*d1680*/  LDL.LU R19, [R1+0x171c] ;  /* 0x00171c0001137983 */ /* 0x000ee20000300800 */
[----:B------:R-:W-:Y:S01]  /*d1690*/  STL.64 [R1+0x51d8], R6 ;  /* 0x0051d80601007387 */ /* 0x000fe20000100a00 */
[----:B------:R0:W-:Y:S03]  /*d16a0*/  STL.64 [R1+0x51d0], R4 ;  /* 0x0051d00401007387 */ /* 0x0001e60000100a00 */
[----:B0-----:R-:W2:Y:S04]  /*d16b0*/  LDL.LU.64 R4, [R1+0x70] ;  /* 0x0000700001047983 */ /* 0x001ea80000300a00 */
[----:B--2---:R0:W-:Y:S04]  /*d16c0*/  STL.64 [R1+0x5288], R4 ;  /* 0x0052880401007387 */ /* 0x0041e80000100a00 */
[----:B0-----:R-:W2:Y:S01]  /*d16d0*/  LDL.LU R4, [R1+0x16a0] ;  /* 0x0016a00001047983 */ /* 0x001ea20000300800 */
        /* <DEDUP_REMOVED lines=20> */
[----:B------:R-:W2:Y:S02]  /*d1820*/  LDL.LU R10, [R1+0x1658] ;  /* 0x00165800010a7983 */ /* 0x000ea40000300800 */
[----:B------:R-:W2:Y:S02]  /*d1830*/  LDL.LU R11, [R1+0x165c] ;  /* 0x00165c00010b7983 */ /* 0x000ea40000300800 */
[----:B--2---:R0:W-:Y:S01]  /*d1840*/  STL.64 [R1+0x5280], R10 ;  /* 0x0052800a01007387 */ /* 0x0041e20000100a00 */
[----:B----4-:R1:W-:Y:S03]  /*d1850*/  STL.64 [R1+0x5278], R8 ;  /* 0x0052780801007387 */ /* 0x0103e60000100a00 */
[----:B0-----:R-:W2:Y:S04]  /*d1860*/  LDL.64 R10, [R1+0x318] ;  /* 0x00031800010a7983 */ /* 0x001ea80000100a00 */
[----:B-1----:R-:W4:Y:S01]  /*d1870*/  LDL.64 R8, [R1+0x310] ;  /* 0x0003100001087983 */ /* 0x002f220000100a00 */
[C---:B---3--:R-:W-:Y:S03]  /*d1880*/  HMMA.16816.F32.BF16 R16, R4.reuse, R12, R16 ;  /* 0x0000000c0410723c */ /* 0x048fe60000041810 */
[----:B--2---:R-:W-:Y:S01]  /*d1890*/  STL.64 [R1+0x52a8], R10 ;  /* 0x0052a80a01007387 */ /* 0x004fe20000100a00 */
[----:B----4-:R0:W-:Y:S03]  /*d18a0*/  STL.64 [R1+0x52a0], R8 ;  /* 0x0052a00801007387 */ /* 0x0101e60000100a00 */
[----:B0-----:R-:W2:Y:S01]  /*d18b0*/  LDL.LU R8, [R1+0x16c0] ;  /* 0x0016c00001087983 */ /* 0x001ea20000300800 */
[----:B------:R-:W2:Y:S02]  /*d18c0*/  LDL.LU R9, [R1+0x16c4] ;  /* 0x0016c40001097983 */ /* 0x000ea40000300800 */
[----:B------:R-:W2:Y:S02]  /*d18d0*/  LDL.LU R10, [R1+0x16c8] ;  /* 0x0016c800010a7983 */ /* 0x000ea40000300800 */
[----:B------:R-:W2:Y:S11]  /*d18e0*/  LDL.LU R11, [R1+0x16cc] ;  /* 0x0016cc00010b7983 */ /* 0x000eb60000300800 */
[----:B------:R0:W-:Y:S01]  /*d18f0*/  STL.64 [R1+0x340], R16 ;  /* 0x0003401001007387 */ /* 0x0001e20000100a00 */
[----:B------:R-:W-:Y:S03]  /*d1900*/  STL.64 [R1+0x348], R18 ;  /* 0x0003481201007387 */ /* 0x000fe60000100a00 */
[----:B0-----:R-:W3:Y:S01]  /*d1910*/  LDL.LU.64 R16, [R1+0x52d0] ;  /* 0x0052d00001107983 */ /* 0x001ee20000300a00 */
[----:B------:R-:W-:Y:S02]  /*d1920*/  STL.64 [R1+0x51b8], R14 ;  /* 0x0051b80e01007387 */ /* 0x000fe40000100a00 */
[----:B------:R0:W-:Y:S02]  /*d1930*/  STL.64 [R1+0x51b0], R12 ;  /* 0x0051b00c01007387 */ /* 0x0001e40000100a00 */
[----:B0-----:R-:W4:Y:S01]  /*d1940*/  LDL.LU.64 R12, [R1+0x80] ;  /* 0x00008000010c7983 */ /* 0x001f220000300a00 */
[C---:B---3--:R-:W-:Y:S11]  /*d1950*/  HMMA.16816.F32.BF16 R20, R4.reuse, R16, R20 ;  /* 0x000000100414723c */ /* 0x048ff60000041814 */
[----:B------:R-:W-:Y:S11]  /*d1960*/  @!UPT UIADD3 URZ, URZ, URZ, URZ ;  /* 0x0000003f3f3ff290 */ /* 0x000ff6000fffe03f */
[----:B------:R-:W-:Y:S01]  /*d1970*/  @!UPT UIADD3 URZ, URZ, URZ, URZ ;  /* 0x0000003f3f3ff290 */ /* 0x000fe2000fffe03f */
[----:B------:R0:W-:Y:S01]  /*d1980*/  STL.64 [R1+0x330], R20 ;  /* 0x0003301401007387 */ /* 0x0001e20000100a00 */
[----:B------:R-:W-:Y:S03]  /*d1990*/  STL.64 [R1+0x338], R22 ;  /* 0x0003381601007387 */ /* 0x000fe60000100a00 */
[----:B0-----:R-:W3:Y:S02]  /*d19a0*/  LDL.LU.64 R20, [R1+0x52c8] ;  /* 0x0052c80001147983 */ /* 0x001ee40000300a00 */
[----:B---3--:R-:W-:Y:S11]  /*d19b0*/  HMMA.16816.F32.BF16 R24, R4, R20, R24 ;  /* 0x000000140418723c */ /* 0x008ff60000041818 */
[----:B------:R-:W-:Y:S11]  /*d19c0*/  @!UPT UIADD3 URZ, URZ, URZ, URZ ;  /* 0x0000003f3f3ff290 */ /* 0x000ff6000fffe03f */
[----:B------:R-:W-:Y:S01]  /*d19d0*/  @!UPT UIADD3 URZ, URZ, URZ, URZ ;  /* 0x0000003f3f3ff290 */ /* 0x000fe2000fffe03f */
[----:B------:R-:W-:Y:S01]  /*d19e0*/  STL.64 [R1+0x320], R24 ;  /* 0x0003201801007387 */ /* 0x000fe20000100a00 */
[----:B------:R0:W-:Y:S03]  /*d19f0*/  STL.64 [R1+0x328], R26 ;  /* 0x0003281a01007387 */ /* 0x0001e60000100a00 */
[----:B0-----:R-:W3:Y:S01]  /*d1a00*/  LDL.LU.64 R26, [R1+0x52c0] ;  /* 0x0052c000011a7983 */ /* 0x001ee20000300a00 */
[----:B------:R-:W2:Y:S02]  /*d1a10*/  LDL.LU.64 R24, [R1+0x52b8] ;  /* 0x0052b80001187983 */ /* 0x000ea40000300a00 */
[----:B------:R3:W-:Y:S02]  /*d1a20*/  STL [R1+0x5184], R20 ;  /* 0x0051841401007387 */ /* 0x0007e40000100800 */
[----:B------:R0:W-:Y:S02]  /*d1a30*/  STL [R1+0x5180], R21 ;  /* 0x0051801501007387 */ /* 0x0001e40000100800 */
[----:B---3--:R-:W-:-:S02]  /*d1a40*/  IMAD.MOV.U32 R20, RZ, RZ, R26 ;  /* 0x000000ffff147224 */ /* 0x008fc400078e001a */
[----:B0-----:R-:W-:Y:S01]  /*d1a50*/  IMAD.MOV.U32 R21, RZ, RZ, R27 ;  /* 0x000000ffff157224 */ /* 0x001fe200078e001b */
[----:B------:R-:W3:Y:S01]  /*d1a60*/  LDL.LU R26, [R1+0x52b4] ;  /* 0x0052b400011a7983 */ /* 0x000ee20000300800 */
[----:B------:R-:W3:Y:S01]  /*d1a70*/  LDL.LU R27, [R1+0x52b0] ;  /* 0x0052b000011b7983 */ /* 0x000ee20000300800 */
[----:B--2---:R-:W-:Y:S01]  /*d1a80*/  HMMA.16816.F32.BF16 R4, R4, R24, R8 ;  /* 0x000000180404723c */ /* 0x004fe20000041808 */
[----:B------:R-:W4:Y:S01]  /*d1a90*/  LDL.LU R22, [R1+0x1678] ;  /* 0x0016780001167983 */ /* 0x000f220000300800 */
[----:B------:R-:W4:Y:S01]  /*d1aa0*/  LDL.LU R23, [R1+0x167c] ;  /* 0x00167c0001177983 */ /* 0x000f220000300800 */
[----:B------:R-:W2:Y:S02]  /*d1ab0*/  LDL.LU.64 R10, [R1+0x52a8] ;  /* 0x0052a800010a7983 */ /* 0x000ea40000300a00 */
[----:B------:R-:W2:Y:S11]  /*d1ac0*/  LDL.LU.64 R8, [R1+0x52a0] ;  /* 0x0052a00001087983 */ /* 0x000eb60000300a00 */
[----:B------:R-:W-:Y:S07]  /*d1ad0*/  @!UPT UIADD3 URZ, URZ, URZ, URZ ;  /* 0x0000003f3f3ff290 */ /* 0x000fee000fffe03f */
[----:B------:R-:W-:Y:S01]  /*d1ae0*/  STL.64 [R1+0x2f0], R4 ;  /* 0x0002f00401007387 */ /* 0x000fe20000100a00 */
[----:B------:R0:W-:Y:S03]  /*d1af0*/  STL.64 [R1+0x2f8], R6 ;  /* 0x0002f80601007387 */ /* 0x0001e60000100a00 */
[----:B0-----:R-:W4:Y:S01]  /*d1b00*/  LDL.LU.64 R6, [R1+0x5298] ;  /* 0x0052980001067983 */ /* 0x001f220000300a00 */
[----:B------:R-:W4:Y:S03]  /*d1b10*/  LDL.LU.64 R4, [R1+0x5290] ;  /* 0x0052900001047983 */ /* 0x000f260000300a00 */
[----:B---3--:R-:W-:Y:S01]  /*d1b20*/  STL.64 [R1+0x5150], R26 ;  /* 0x0051501a01007387 */ /* 0x008fe20000100a00 */
[----:B------:R0:W-:Y:S03]  /*d1b30*/  STL.64 [R1+0x5148], R24 ;  /* 0x0051481801007387 */ /* 0x0001e60000100a00 */
[----:B0-----:R-:W4:Y:S01]  /*d1b40*/  LDL.LU.64 R24, [R1+0x90] ;  /* 0x0000900001187983 */ /* 0x001f220000300a00 */
[----:B--2---:R-:W-:-:S02]  /*d1b50*/  IMAD.MOV.U32 R2, RZ, RZ, R10 ;  /* 0x000000ffff027224 */ /* 0x004fc400078e000a */
[----:B------:R-:W-:Y:S02]  /*d1b60*/  IMAD.MOV.U32 R0, RZ, RZ, R11 ;  /* 0x000000ffff007224 */ /* 0x000fe400078e000b */
[----:B------:R-:W-:Y:S01]  /*d1b70*/  IMAD.MOV.U32 R3, RZ, RZ, R9 ;  /* 0x000000ffff037224 */ /* 0x000fe200078e0009 */
[----:B----4-:R-:W-:Y:S11]  /*d1b80*/  HMMA.16816.F32.BF16 R4, R8, R24, R4 ;  /* 0x000000180804723c */ /* 0x010ff60000041804 */
[----:B------:R-:W-:Y:S11]  /*d1b90*/  @!UPT UIADD3 URZ, URZ, URZ, URZ ;  /* 0x0000003f3f3ff290 */ /* 0x000ff6000fffe03f */
[----:B------:R-:W-:Y:S01]  /*d1ba0*/  @!UPT UIADD3 URZ, URZ, URZ, URZ ;  /* 0x0000003f3f3ff290 */ /* 0x000fe2000fffe03f */
[----:B------:R0:W-:Y:S01]  /*d1bb0*/  STL.64 [R1+0x2e0], R4 ;  /* 0x0002e00401007387 */ /* 0x0001e20000100a00 */
[----:B------:R1:W-:Y:S03]  /*d1bc0*/  STL.64 [R1+0x2e8], R6 ;  /* 0x0002e80601007387 */ /* 0x0003e60000100a00 */
[----:B0-----:R-:W2:Y:S01]  /*d1bd0*/  LDL.LU.64 R4, [R1+0x5288] ;  /* 0x0052880001047983 */ /* 0x001ea20000300a00 */
[----:B-1----:R-:W-:Y:S02]  /*d1be0*/  IMAD.MOV.U32 R6, RZ, RZ, R8 ;  /* 0x000000ffff067224 */ /* 0x002fe400078e0008 */
[----:B------:R-:W2:Y:S02]  /*d1bf0*/  LDL.LU.64 R10, [R1+0x5280] ;  /* 0x00528000010a7983 */ /* 0x000ea40000300a00 */
[----:B------:R-:W2:Y:S02]  /*d1c00*/  LDL.LU.64 R8, [R1+0x5278] ;  /* 0x0052780001087983 */ /* 0x000ea40000300a00 */
[----:B------:R-:W-:-:S02]  /*d1c10*/  IMAD.MOV.U32 R18, RZ, RZ, R25 ;  /* 0x000000ffff127224 */ /* 0x000fc400078e0019 */
[----:B------:R-:W-:-:S03]  /*d1c20*/  IMAD.MOV.U32 R19, RZ, RZ, R24 ;  /* 0x000000ffff137224 */ /* 0x000fc600078e0018 */
[----:B------:R0:W-:Y:S02]  /*d1c30*/  STL [R1+0x518c], R18 ;  /* 0x00518c1201007387 */ /* 0x0001e40000100800 */
[----:B------:R1:W-:Y:S02]  /*d1c40*/  STL [R1+0x5188], R19 ;  /* 0x0051881301007387 */ /* 0x0003e40000100800 */
[----:B------:R3:W-:Y:S02]  /*d1c50*/  STL.64 [R1+0x5210], R16 ;  /* 0x0052101001007387 */ /* 0x0007e40000100a00 */
[----:B0-----:R-:W-:Y:S02]  /*d1c60*/  IMAD.MOV.U32 R18, RZ, RZ, R2 ;  /* 0x000000ffff127224 */ /* 0x001fe400078e0002 */
[----:B-1----:R-:W-:Y:S02]  /*d1c70*/  IMAD.MOV.U32 R19, RZ, RZ, R0 ;  /* 0x000000ffff137224 */ /* 0x002fe400078e0000 */
[----:B---3--:R-:W-:-:S02]  /*d1c80*/  IMAD.MOV.U32 R16, RZ, RZ, R6 ;  /* 0x000000ffff107224 */ /* 0x008fc400078e0006 */
[----:B------:R-:W-:-:S07]  /*d1c90*/  IMAD.MOV.U32 R17, RZ, RZ, R3 ;  /* 0x000000ffff117224 */ /* 0x000fce00078e0003 */
[C---:B------:R-:W-:Y:S01]  /*d1ca0*/  HMMA.16816.F32.BF16 R20, R16.reuse, R12, R20 ;  /* 0x0000000c1014723c */ /* 0x040fe20000041814 */
[----:B------:R-:W-:Y:S02]  /*d1cb0*/  IMAD.MOV.U32 R24, RZ, RZ, R13 ;  /* 0x000000ffff187224 */ /* 0x000fe400078e000d */
[----:B------:R-:W-:Y:S11]  /*d1cc0*/  IMAD.MOV.U32 R25, RZ, RZ, R12 ;  /* 0x000000ffff197224 */ /* 0x000ff600078e000c */
[----:B------:R-:W-:Y:S09]  /*d1cd0*/  @!UPT UIADD3 URZ, URZ, URZ, URZ ;  /* 0x0000003f3f3ff290 */ /* 0x000ff2000fffe03f */
[----:B------:R-:W-:Y:S01]  /*d1ce0*/  STL.64 [R1+0x2d0], R20 ;  /* 0x0002d01401007387 */ /* 0x000fe20000100a00 */
[----:B------:R-:W-:Y:S02]  /*d1cf0*/  STL.64 [R1+0x2d8], R22 ;  /* 0x0002d81601007387 */ /* 0x000fe40000100a00 */
[----:B------:R-:W-:Y:S02]  /*d1d00*/  STL [R1+0x5194], R24 ;  /* 0x0051941801007387 */ /* 0x000fe40000100800 */
[----:B------:R-:W-:Y:S01]  /*d1d10*/  STL [R1+0x5190], R25 ;  /* 0x0051901901007387 */ /* 0x000fe20000100800 */
[C---:B--2---:R-:W-:Y:S01]  /*d1d20*/  HMMA.16816.F32.BF16 R8, R16.reuse, R4, R8 ;  /* 0x000000041008723c */ /* 0x044fe20000041808 */
[----:B------:R-:W-:Y:S02]  /*d1d30*/  IMAD.MOV.U32 R27, RZ, RZ, R4 ;  /* 0x000000ffff1b7224 */ /* 0x000fe400078e0004 */
[----:B------:R-:W-:Y:S11]  /*d1d40*/  IMAD.MOV.U32 R26, RZ, RZ, R5 ;  /* 0x000000ffff1a7224 */ /* 0x000ff600078e0005 */
[----:B------:R-:W-:Y:S09]  /*d1d50*/  @!UPT UIADD3 URZ, URZ, URZ, URZ ;  /* 0x0000003f3f3ff290 */ /* 0x000ff2000fffe03f */
[----:B------:R0:W-:Y:S01]  /*d1d60*/  STL.64 [R1+0x2c0], R8 ;  /* 0x0002c00801007387 */ /* 0x0001e20000100a00 */
[----:B------:R1:W-:Y:S02]  /*d1d70*/  STL.64 [R1+0x2c8], R10 ;  /* 0x0002c80a01007387 */ /* 0x0003e40000100a00 */
[----:B------:R-:W2:Y:S02]  /*d1d80*/  LDL.LU.64 R4, [R1] ;  /* 0x0000000001047983 */ /* 0x000ea40000300a00 */
[----:B--2---:R-:W-:Y:S01]  /*d1d90*/  STL.64 [R1+0x51f0], R4 ;  /* 0x0051f00401007387 */ /* 0x004fe20000100a00 */
[----:B0-----:R-:W2:Y:S02]  /*d1da0*/  LDL.LU R8, [R1+0x1580] ;  /* 0x0015800001087983 */ /* 0x001ea40000300800 */
[----:B------:R-:W2:Y:S02]  /*d1db0*/  LDL.LU R9, [R1+0x1584] ;  /* 0x0015840001097983 */ /* 0x000ea40000300800 */
[----:B-1----:R-:W3:Y:S01]  /*d1dc0*/  LDL.LU R10, [R1+0x1588] ;  /* 0x00158800010a7983 */ /* 0x002ee20000300800 */
[----:B------:R-:W3:Y:S01]  /*d1dd0*/  LDL.LU R11, [R1+0x158c] ;  /* 0x00158c00010b7983 */ /* 0x000ee20000300800 */
[----:B------:R-:W4:Y:S02]  /*d1de0*/  LDL.LU R20, [R1+0x15f0] ;  /* 0x0015f00001147983 */ /* 0x000f240000300800 */
[----:B------:R-:W4:Y:S02]  /*d1df0*/  LDL.LU R21, [R1+0x15f4] ;  /* 0x0015f40001157983 */ /* 0x000f240000300800 */
[----:B------:R-:W2:Y:S01]  /*d1e00*/  LDL.LU R22, [R1+0x15f8] ;  /* 0x0015f80001167983 */ /* 0x000ea20000300800 */
[----:B------:R-:W2:Y:S04]  /*d1e10*/  LDL.LU R23, [R1+0x15fc] ;  /* 0x0015fc0001177983 */ /* 0x000ea80000300800 */
[----:B--2---:R-:W-:Y:S01]  /*d1e20*/  STL.64 [R1+0x5250], R22 ;  /* 0x0052501601007387 */ /* 0x004fe20000100a00 */
[----:B----4-:R0:W-:Y:S03]  /*d1e30*/  STL.64 [R1+0x5248], R20 ;  /* 0x0052481401007387 */ /* 0x0101e60000100a00 */
[----:B0-----:R-:W2:Y:S04]  /*d1e40*/  LDL.LU.64 R20, [R1+0x50] ;  /* 0x0000500001147983 */ /* 0x001ea80000300a00 */
[----:B--2---:R0:W-:Y:S04]  /*d1e50*/  STL.64 [R1+0x5260], R20 ;  /* 0x0052601401007387 */ /* 0x0041e80000100a00 */
[----:B0-----:R-:W2:Y:S01]  /*d1e60*/  LDL.LU.64 R20, [R1+0x60] ;  /* 0x0000600001147983 */ /* 0x001ea20000300a00 */
[----:B------:R-:W4:Y:S03]  /*d1e70*/  LDL.LU.64 R4, [R1+0x10] ;  /* 0x0000100001047983 */ /* 0x000f260000300a00 */
[----:B----4-:R0:W-:Y:S04]  /*d1e80*/  STL.64 [R1+0x5208], R4 ;  /* 0x0052080401007387 */ /* 0x0101e80000100a00 */
[----:B0-----:R-:W4:Y:S04]  /*d1e90*/  LDL.LU.64 R4, [R1+0x20] ;  /* 0x0000200001047983 */ /* 0x001f280000300a00 */
[----:B----4-:R0:W-:Y:S04]  /*d1ea0*/  STL.64 [R1+0x5228], R4 ;  /* 0x0052280401007387 */ /* 0x0101e80000100a00 */
[----:B0-----:R-:W4:Y:S04]  /*d1eb0*/  LDL.LU.64 R4, [R1+0x30] ;  /* 0x0000300001047983 */ /* 0x001f280000300a00 */
[----:B----4-:R0:W-:Y:S04]  /*d1ec0*/  STL.64 [R1+0x5240], R4 ;  /* 0x0052400401007387 */ /* 0x0101e80000100a00 */
[----:B0-----:R-:W4:Y:S04]  /*d1ed0*/  LDL.LU.64 R4, [R1+0x40] ;  /* 0x0000400001047983 */ /* 0x001f280000300a00 */
[----:B----4-:R0:W-:Y:S04]  /*d1ee0*/  STL.64 [R1+0x5258], R4 ;  /* 0x0052580401007387 */ /* 0x0101e80000100a00 */
        /* <DEDUP_REMOVED lines=41> */
[----:B------:R-:W-:Y:S01]  /*d2180*/  STL [R1+0x5198], R27 ;  /* 0x0051981b01007387 */ /* 0x000fe20000100800 */
[----:B------:R-:W-:Y:S02]  /*d2190*/  STL.64 [R1+0x2a0], R4 ;  /* 0x0002a00401007387 */ /* 0x000fe40000100a00 */
[----:B------:R0:W-:Y:S02]  /*d21a0*/  STL.64 [R1+0x2a8], R6 ;  /* 0x0002a80601007387 */ /* 0x0001e40000100a00 */
[----:B0-----:R-:W4:Y:S01]  /*d21b0*/  LDL.LU.64 R6, [R1+0x5270] ;  /* 0x0052700001067983 */ /* 0x001f220000300a00 */
[----:B------:R-:W4:Y:S02]  /*d21c0*/  LDL.LU.64 R4, [R1+0x5268] ;  /* 0x0052680001047983 */ /* 0x000f240000300a00 */
[----:B------:R-:W4:Y:S02]  /*d21d0*/  LDL.LU.64 R20, [R1+0x5260] ;  /* 0x0052600001147983 */ /* 0x000f240000300a00 */
[----:B----4-:R-:W-:Y:S01]  /*d21e0*/  HMMA.16816.F32.BF16 R4, R16, R20, R4 ;  /* 0x000000141004723c */ /* 0x010fe20000041804 */
[----:B------:R-:W-:-:S02]  /*d21f0*/  IMAD.MOV.U32 R2, RZ, RZ, R20 ;  /* 0x000000ffff027224 */ /* 0x000fc400078e0014 */
[----:B------:R-:W-:Y:S11]  /*d2200*/  IMAD.MOV.U32 R0, RZ, RZ, R21 ;  /* 0x000000ffff007224 */ /* 0x000ff600078e0015 */
[----:B------:R-:W-:Y:S09]  /*d2210*/  @!UPT UIADD3 URZ, URZ, URZ, URZ ;  /* 0x0000003f3f3ff290 */ /* 0x000ff2000fffe03f */
[----:B------:R0:W-:Y:S01]  /*d2220*/  STL.64 [R1+0x290], R4 ;  /* 0x0002900401007387 */ /* 0x0001e20000100a00 */
[----:B------:R-:W-:Y:S03]  /*d2230*/  STL.64 [R1+0x298], R6 ;  /* 0x0002980601007387 */ /* 0x000fe60000100a00 */
[----:B0-----:R-:W4:Y:S01]  /*d2240*/  LDL.LU.64 R4, [R1+0x5258] ;  /* 0x0052580001047983 */ /* 0x001f220000300a00 */
[----:B------:R-:W4:Y:S02]  /*d2250*/  LDL.LU.64 R22, [R1+0x5250] ;  /* 0x0052500001167983 */ /* 0x000f240000300a00 */
[----:B------:R-:W4:Y:S02]  /*d2260*/  LDL.LU.64 R20, [R1+0x5248] ;  /* 0x0052480001147983 */ /* 0x000f240000300a00 */
[C---:B----4-:R-:W-:Y:S01]  /*d2270*/  HMMA.16816.F32.BF16 R20, R16.reuse, R4, R20 ;  /* 0x000000041014723c */ /* 0x050fe20000041814 */
[----:B------:R-:W-:Y:S11]  /*d2280*/  IMAD.MOV.U32 R28, RZ, RZ, R5 ;  /* 0x000000ffff1c7224 */ /* 0x000ff600078e0005 */
[----:B------:R-:W-:Y:S11]  /*d2290*/  @!UPT UIADD3 URZ, URZ, URZ, URZ ;  /* 0x0000003f3f3ff290 */ /* 0x000ff6000fffe03f */
[----:B------:R-:W-:Y:S01]  /*d22a0*/  STL.64 [R1+0x280], R20 ;  /* 0x0002801401007387 */ /* 0x000fe20000100a00 */
[----:B------:R0:W-:Y:S02]  /*d22b0*/  STL.64 [R1+0x288], R22 ;  /* 0x0002881601007387 */ /* 0x0001e40000100a00 */
[----:B0-----:R-:W-:Y:S02]  /*d22c0*/  IMAD.MOV.U32 R22, RZ, RZ, R4 ;  /* 0x000000ffff167224 */ /* 0x001fe400078e0004 */
        /* <DEDUP_REMOVED lines=13> */
[----:B------:R-:W-:Y:S11]  /*d23a0*/  IMAD.MOV.U32 R20, RZ, RZ, R5 ;  /* 0x000000ffff147224 */ /* 0x000ff600078e0005 */
[----:B------:R-:W-:Y:S08]  /*d23b0*/  @!UPT UIADD3 URZ, URZ, URZ, URZ ;  /* 0x0000003f3f3ff290 */ /* 0x000ff0000fffe03f */
[----:B------:R0:W-:Y:S01]  /*d23c0*/  STL.64 [R1+0x250], R16 ;  /* 0x0002501001007387 */ /* 0x0001e20000100a00 */
[----:B------:R1:W-:Y:S03]  /*d23d0*/  STL.64 [R1+0x258], R18 ;  /* 0x0002581201007387 */ /* 0x0003e60000100a00 */
[----:B0-----:R-:W4:Y:S01]  /*d23e0*/  LDL.LU.64 R16, [R1+0x5210] ;  /* 0x0052100001107983 */ /* 0x001f220000300a00 */
[----:B-1----:R-:W-:Y:S02]  /*d23f0*/  IMAD.MOV.U32 R19, RZ, RZ, R4 ;  /* 0x000000ffff137224 */ /* 0x002fe400078e0004 */
        /* <DEDUP_REMOVED lines=31> */
[----:B------:R-:W-:Y:S02]  /*d25f0*/  STL.64 [R1+0x5058], R6 ;  /* 0x0050580601007387 */ /* 0x000fe40000100a00 */
[----:B------:R0:W-:Y:S02]  /*d2600*/  STL.64 [R1+0x5050], R4 ;  /* 0x0050500401007387 */ /* 0x0001e40000100a00 */
[----:B0-----:R-:W4:Y:S01]  /*d2610*/  LDL.LU R4, [R1+0x1550] ;  /* 0x0015500001047983 */ /* 0x001f220000300800 */
[----:B------:R-:W4:Y:S02]  /*d2620*/  LDL.LU R5, [R1+0x1554] ;  /* 0x0015540001057983 */ /* 0x000f240000300800 */
[----:B------:R-:W4:Y:S02]  /*d2630*/  LDL.LU R6, [R1+0x1558] ;  /* 0x0015580001067983 */ /* 0x000f240000300800 */
[----:B------:R-:W4:Y:S01]  /*d2640*/  LDL.LU R7, [R1+0x155c] ;  /* 0x00155c0001077983 */ /* 0x000f220000300800 */
        /* <DEDUP_REMOVED lines=25> */
[----:B------:R1:W-:Y:S02]  /*d27e0*/  STL.64 [R1+0x5030], R12 ;  /* 0x0050300c01007387 */ /* 0x0003e40000100a00 */
[----:B0-----:R-:W-:-:S02]  /*d27f0*/  IMAD.MOV.U32 R14, RZ, RZ, R9 ;  /* 0x000000ffff0e7224 */ /* 0x001fc400078e0009 */
[----:B-1----:R-:W-:Y:S02]  /*d2800*/  IMAD.MOV.U32 R12, RZ, RZ, R11 ;  /* 0x000000ffff0c7224 */ /* 0x002fe400078e000b */
[----:B------:R-:W-:Y:S02]  /*d2810*/  IMAD.MOV.U32 R13, RZ, RZ, R10 ;  /* 0x000000ffff0d7224 */ /* 0x000fe400078e000a */
[----:B------:R-:W-:-:S07]  /*d2820*/  IMAD.MOV.U32 R15, RZ, RZ, R8 ;  /* 0x000000ffff0f7224 */ /* 0x000fce00078e0008 */
[----:B----4-:R-:W-:Y:S07]  /*d2830*/  HMMA.16816.F32.BF16 R8, R12, R16, R4 ;  /* 0x000000100c08723c */ /* 0x010fee0000041804 */
[----:B------:R-:W-:Y:S02]  /*d2840*/  IMAD.MOV.U32 R4, RZ, RZ, R27 ;  /* 0x000000ffff047224 */ /* 0x000fe400078e001b */
[----:B------:R-:W-:Y:S01]  /*d2850*/  IMAD.MOV.U32 R5, RZ, RZ, R24 ;  /* 0x000000ffff057224 */ /* 0x000fe200078e0018 */
[----:B------:R-:W4:Y:S11]  /*d2860*/  LDL.LU R27, [R1+0x5198] ;  /* 0x00519800011b7983 */ /* 0x000f360000300800 */
[----:B------:R-:W-:Y:S02]  /*d2870*/  @!UPT UIADD3 URZ, URZ, URZ, URZ ;  /* 0x0000003f3f3ff290 */ /* 0x000fe4000fffe03f */
[----:B------:R0:W-:Y:S01]  /*d2880*/  STL.64 [R1+0x1e0], R8 ;  /* 0x0001e00801007387 */ /* 0x0001e20000100a00 */
[----:B------:R1:W-:Y:S02]  /*d2890*/  STL.64 [R1+0x1e8], R10 ;  /* 0x0001e80a01007387 */ /* 0x0003e40000100a00 */
[----:B------:R-:W2:Y:S02]  /*d28a0*/  LDL.LU R24, [R1+0x5194] ;  /* 0x0051940001187983 */ /* 0x000ea40000300800 */
[----:B------:R1:W-:Y:S01]  /*d28b0*/  STL.64 [R1+0x5070], R4 ;  /* 0x0050700401007387 */ /* 0x0003e20000100a00 */
[----:B0-----:R-:W2:Y:S01]  /*d28c0*/  LDL.LU R8, [R1+0x100] ;  /* 0x0001000001087983 */ /* 0x001ea20000300800 */
[----:B------:R-:W2:Y:S02]  /*d28d0*/  LDL.LU R9, [R1+0x104] ;  /* 0x0001040001097983 */ /* 0x000ea40000300800 */
[----:B-1----:R-:W2:Y:S02]  /*d28e0*/  LDL.LU R10, [R1+0x108] ;  /* 0x00010800010a7983 */ /* 0x002ea40000300800 */
[----:B------:R-:W2:Y:S02]  /*d28f0*/  LDL.LU R11, [R1+0x10c] ;  /* 0x00010c00010b7983 */ /* 0x000ea40000300800 */
[----:B------:R-:W-:-:S02]  /*d2900*/  IMAD.MOV.U32 R4, RZ, RZ, R25 ;  /* 0x000000ffff047224 */ /* 0x000fc400078e0019 */
[----:B------:R-:W-:Y:S01]  /*d2910*/  IMAD.MOV.U32 R5, RZ, RZ, R18 ;  /* 0x000000ffff057224 */ /* 0x000fe200078e0012 */
[----:B--2---:R-:W-:Y:S01]  /*d2920*/  STL.64 [R1+0x5080], R10 ;  /* 0x0050800a01007387 */ /* 0x004fe20000100a00 */
[----:B------:R-:W-:Y:S02]  /*d2930*/  STL.64 [R1+0x5078], R8 ;  /* 0x0050780801007387 */ /* 0x000fe40000100a00 */
[----:B------:R-:W2:Y:S02]  /*d2940*/  LDL.LU R25, [R1+0x5190] ;  /* 0x0051900001197983 */ /* 0x000ea40000300800 */
[----:B------:R-:W2:Y:S01]  /*d2950*/  LDL.LU R18, [R1+0x518c] ;  /* 0x00518c0001127983 */ /* 0x000ea20000300800 */
[----:B------:R0:W-:Y:S02]  /*d2960*/  STL.64 [R1+0x5088], R4 ;  /* 0x0050880401007387 */ /* 0x0001e40000100a00 */
[----:B0-----:R-:W-:Y:S02]  /*d2970*/  IMAD.MOV.U32 R4, RZ, RZ, R19 ;  /* 0x000000ffff047224 */ /* 0x001fe400078e0013 */
        /* <DEDUP_REMOVED lines=41> */
[----:B----4-:R-:W-:Y:S02]  /*d2c10*/  IMAD.MOV.U32 R4, RZ, RZ, R27 ;  /* 0x000000ffff047224 */ /* 0x010fe400078e001b */
[----:B------:R-:W-:-:S05]  /*d2c20*/  IMAD.MOV.U32 R5, RZ, RZ, R26 ;  /* 0x000000ffff057224 */ /* 0x000fca00078e001a */
[----:B------:R-:W-:Y:S01]  /*d2c30*/  STL.64 [R1+0x5110], R4 ;  /* 0x0051100401007387 */ /* 0x000fe20000100a00 */
[----:B------:R-:W-:Y:S02]  /*d2c40*/  STL.64 [R1+0x50c8], R10 ;  /* 0x0050c80a01007387 */ /* 0x000fe40000100a00 */
[----:B------:R0:W-:Y:S02]  /*d2c50*/  STL.64 [R1+0x50c0], R8 ;  /* 0x0050c00801007387 */ /* 0x0001e40000100a00 */
[----:B0-----:R-:W4:Y:S01]  /*d2c60*/  LDL.LU R8, [R1+0x140] ;  /* 0x0001400001087983 */ /* 0x001f220000300800 */
[----:B------:R-:W4:Y:S02]  /*d2c70*/  LDL.LU R9, [R1+0x144] ;  /* 0x0001440001097983 */ /* 0x000f240000300800 */
[----:B------:R-:W2:Y:S02]  /*d2c80*/  LDL.LU R10, [R1+0x148] ;  /* 0x00014800010a7983 */ /* 0x000ea40000300800 */
[----:B------:R-:W2:Y:S02]  /*d2c90*/  LDL.LU R11, [R1+0x14c] ;  /* 0x00014c00010b7983 */ /* 0x000ea40000300800 */
[----:B------:R-:W-:-:S02]  /*d2ca0*/  IMAD.MOV.U32 R4, RZ, RZ, R25 ;  /* 0x000000ffff047224 */ /* 0x000fc400078e0019 */
[----:B------:R-:W-:Y:S02]  /*d2cb0*/  IMAD.MOV.U32 R5, RZ, RZ, R24 ;  /* 0x000000ffff057224 */ /* 0x000fe400078e0018 */
[----:B------:R-:W3:Y:S01]  /*d2cc0*/  LDL.LU R24, [R1+0x1540] ;  /* 0x0015400001187983 */ /* 0x000ee20000300800 */
[----:B------:R-:W3:Y:S02]  /*d2cd0*/  LDL.LU R25, [R1+0x1544] ;  /* 0x0015440001197983 */ /* 0x000ee40000300800 */
[----:B------:R-:W3:Y:S02]  /*d2ce0*/  LDL.LU R26, [R1+0x1548] ;  /* 0x00154800011a7983 */ /* 0x000ee40000300800 */
[----:B------:R-:W3:Y:S01]  /*d2cf0*/  LDL.LU R27, [R1+0x154c] ;  /* 0x00154c00011b7983 */ /* 0x000ee20000300800 */
[----:B------:R-:W-:Y:S04]  /*d2d00*/  STL.64 [R1+0x5128], R4 ;  /* 0x0051280401007387 */ /* 0x000fe80000100a00 */
[----:B--2---:R-:W-:Y:S01]  /*d2d10*/  STL.64 [R1+0x50f0], R10 ;  /* 0x0050f00a01007387 */ /* 0x004fe20000100a00 */
[----:B----4-:R0:W-:Y:S03]  /*d2d20*/  STL.64 [R1+0x50e8], R8 ;  /* 0x0050e80801007387 */ /* 0x0101e60000100a00 */
[----:B0-----:R-:W2:Y:S01]  /*d2d30*/  LDL.LU R8, [R1+0x160] ;  /* 0x0001600001087983 */ /* 0x001ea20000300800 */
[----:B------:R-:W2:Y:S02]  /*d2d40*/  LDL.LU R9, [R1+0x164] ;  /* 0x0001640001097983 */ /* 0x000ea40000300800 */
[----:B------:R-:W4:Y:S02]  /*d2d50*/  LDL.LU R10, [R1+0x168] ;  /* 0x00016800010a7983 */ /* 0x000f240000300800 */
[----:B------:R-:W4:Y:S02]  /*d2d60*/  LDL.LU R11, [R1+0x16c] ;  /* 0x00016c00010b7983 */ /* 0x000f240000300800 */
[----:B---3--:R-:W-:-:S02]  /*d2d70*/  IMAD.MOV.U32 R4, RZ, RZ, R19 ;  /* 0x000000ffff047224 */ /* 0x008fc400078e0013 */
[----:B------:R-:W-:Y:S01]  /*d2d80*/  IMAD.MOV.U32 R5, RZ, RZ, R18 ;  /* 0x000000ffff057224 */ /* 0x000fe200078e0012 */
[----:B------:R-:W3:Y:S01]  /*d2d90*/  LDL.LU R19, [R1+0x5168] ;  /* 0x0051680001137983 */ /* 0x000ee20000300800 */
[----:B------:R-:W3:Y:S03]  /*d2da0*/  LDL.LU R18, [R1+0x5164] ;  /* 0x0051640001127983 */ /* 0x000ee60000300800 */
        /* <DEDUP_REMOVED lines=11> */
[----:B------:R-:W-:Y:S01]  /*d2e60*/  HMMA.16816.F32.BF16 R24, R12, R20, R24 ;  /* 0x000000140c18723c */ /* 0x000fe20000041818 */
[----:B----4-:R-:W-:Y:S01]  /*d2e70*/  STL.64 [R1+0x5120], R10 ;  /* 0x0051200a01007387 */ /* 0x010fe20000100a00 */
[----:B--2---:R0:W-:Y:S03]  /*d2e80*/  STL.64 [R1+0x5118], R8 ;  /* 0x0051180801007387 */ /* 0x0041e60000100a00 */
[----:B0-----:R-:W2:Y:S01]  /*d2e90*/  LDL.LU R8, [R1+0x180] ;  /* 0x0001800001087983 */ /* 0x001ea20000300800 */
[----:B------:R-:W2:Y:S02]  /*d2ea0*/  LDL.LU R9, [R1+0x184] ;  /* 0x0001840001097983 */ /* 0x000ea40000300800 */
[----:B------:R-:W4:Y:S02]  /*d2eb0*/  LDL.LU R10, [R1+0x188] ;  /* 0x00018800010a7983 */ /* 0x000f240000300800 */
[----:B---3--:R-:W-:-:S02]  /*d2ec0*/  IMAD.MOV.U32 R11, RZ, RZ, R18 ;  /* 0x000000ffff0b7224 */ /* 0x008fc400078e0012 */
[----:B------:R-:W3:Y:S04]  /*d2ed0*/  LDL.LU R18, [R1+0x5160] ;  /* 0x0051600001127983 */ /* 0x000ee80000300800 */
[----:B----4-:R-:W-:Y:S01]  /*d2ee0*/  STL.64 [R1+0x5138], R10 ;  /* 0x0051380a01007387 */ /* 0x010fe20000100a00 */
[----:B--2---:R0:W-:Y:S03]  /*d2ef0*/  STL.64 [R1+0x5130], R8 ;  /* 0x0051300801007387 */ /* 0x0041e60000100a00 */
[----:B0-----:R-:W2:Y:S01]  /*d2f00*/  LDL.LU R8, [R1+0x190] ;  /* 0x0001900001087983 */ /* 0x001ea20000300800 */
[----:B------:R-:W2:Y:S02]  /*d2f10*/  LDL.LU R9, [R1+0x194] ;  /* 0x0001940001097983 */ /* 0x000ea40000300800 */
[----:B------:R-:W2:Y:S02]  /*d2f20*/  LDL.LU R10, [R1+0x198] ;  /* 0x00019800010a7983 */ /* 0x000ea40000300800 */
[----:B------:R-:W2:Y:S01]  /*d2f30*/  LDL.LU R11, [R1+0x19c] ;  /* 0x00019c00010b7983 */ /* 0x000ea20000300800 */
[----:B---3--:R-:W-:Y:S01]  /*d2f40*/  STL.64 [R1+0x5020], R18 ;  /* 0x0050201201007387 */ /* 0x008fe20000100a00 */
[----:B------:R0:W-:Y:S02]  /*d2f50*/  STL.64 [R1+0x5018], R16 ;  /* 0x0050181001007387 */ /* 0x0001e40000100a00 */
[----:B0-----:R-:W-:-:S02]  /*d2f60*/  IMAD.MOV.U32 R16, RZ, RZ, R2 ;  /* 0x000000ffff107224 */ /* 0x001fc400078e0002 */
[----:B------:R-:W-:Y:S01]  /*d2f70*/  IMAD.MOV.U32 R17, RZ, RZ, R0 ;  /* 0x000000ffff117224 */ /* 0x000fe200078e0000 */
[----:B------:R-:W3:Y:S01]  /*d2f80*/  LDL.LU R2, [R1+0x515c] ;  /* 0x00515c0001027983 */ /* 0x000ee20000300800 */
[----:B------:R-:W4:Y:S02]  /*d2f90*/  LDL.LU R0, [R1+0x5158] ;  /* 0x0051580001007983 */ /* 0x000f240000300800 */
[----:B------:R-:W-:Y:S02]  /*d2fa0*/  STL.64 [R1+0x1d0], R24 ;  /* 0x0001d01801007387 */ /* 0x000fe40000100a00 */
[----:B------:R0:W-:Y:S02]  /*d2fb0*/  STL.64 [R1+0x1d8], R26 ;  /* 0x0001d81a01007387 */ /* 0x0001e40000100a00 */
[----:B0-----:R-:W2:Y:S01]  /*d2fc0*/  LDL.LU.64 R26, [R1+0x5150] ;  /* 0x00515000011a7983 */ /* 0x001ea20000300a00 */
[----:B------:R-:W2:Y:S02]  /*d2fd0*/  LDL.LU.64 R24, [R1+0x5148] ;  /* 0x0051480001187983 */ /* 0x000ea40000300a00 */
[----:B------:R-:W-:Y:S02]  /*d2fe0*/  STL.64 [R1+0x5008], R22 ;  /* 0x0050081601007387 */ /* 0x000fe40000100a00 */
[----:B------:R0:W-:Y:S02]  /*d2ff0*/  STL.64 [R1+0x5000], R20 ;  /* 0x0050001401007387 */ /* 0x0001e40000100a00 */
[----:B0-----:R-:W3:Y:S01]  /*d3000*/  LDL.LU.64 R20, [R1+0x1b0] ;  /* 0x0001b00001147983 */ /* 0x001ee20000300a00 */
[----:B------:R-:W3:Y:S01]  /*d3010*/  LDL.LU.64 R22, [R1+0x1b8] ;  /* 0x0001b80001167983 */ /* 0x000ee20000300a00 */
[----:B--2---:R-:W-:Y:S02]  /*d3020*/  HMMA.16816.F32.BF16 R12, R12, R24, R4 ;  /* 0x000000180c0c723c */ /* 0x004fe40000041804 */
        /* <DEDUP_REMOVED lines=8> */
[----:B------:R-:W-:Y:S01]  /*d30b0*/  STL.64 [R1+0x4ff8], R26 ;  /* 0x004ff81a01007387 */ /* 0x000fe20000100a00 */
        /* <DEDUP_REMOVED lines=34> */
[C---:B--2---:R-:W-:Y:S01]  /*d32e0*/  HMMA.16816.F32.BF16 R16, R20.reuse, R16, R4 ;  /* 0x000000101410723c */ /* 0x044fe20000041804 */
[----:B------:R-:W3:Y:S11]  /*d32f0*/  LDL.LU.64 R4, [R1+0x50d0] ;  /* 0x0050d00001047983 */ /* 0x000ef60000300a00 */
[----:B------:R-:W-:Y:S11]  /*d3300*/  @!UPT UIADD3 URZ, URZ, URZ, URZ ;  /* 0x0000003f3f3ff290 */ /* 0x000ff6000fffe03f */
[----:B------:R0:W-:Y:S01]  /*d3310*/  STL.64 [R1+0x150], R16 ;  /* 0x0001501001007387 */ /* 0x0001e20000100a00 */
[----:B------:R1:W-:Y:S03]  /*d3320*/  STL.64 [R1+0x158], R18 ;  /* 0x0001581201007387 */ /* 0x0003e60000100a00 */
[----:B0-----:R-:W2:Y:S01]  /*d3330*/  LDL.LU R16, [R1+0xd0] ;  /* 0x0000d00001107983 */ /* 0x001ea20000300800 */
[----:B------:R-:W2:Y:S02]  /*d3340*/  LDL.LU R17, [R1+0xd4] ;  /* 0x0000d40001117983 */ /* 0x000ea40000300800 */
[----:B-1----:R-:W2:Y:S02]  /*d3350*/  LDL.LU R18, [R1+0xd8] ;  /* 0x0000d80001127983 */ /* 0x002ea40000300800 */
        /* <DEDUP_REMOVED lines=37> */
[C---:B--2---:R-:W-:Y:S01]  /*d35b0*/  HMMA.16816.F32.BF16 R24, R20.reuse, R4, R24 ;  /* 0x000000041418723c */ /* 0x044fe20000041818 */
[----:B------:R0:W-:Y:S01]  /*d35c0*/  STL.64 [R1+0x4fb8], R6 ;  /* 0x004fb80601007387 */ /* 0x0001e20000100a00 */
[----:B------:R-:W2:Y:S11]  /*d35d0*/  LDL R4, [R1+0x6a0] ;  /* 0x0006a00001047983 */ /* 0x000eb60000100800 */
[----:B------:R-:W-:Y:S10]  /*d35e0*/  @!UPT UIADD3 URZ, URZ, URZ, URZ ;  /* 0x0000003f3f3ff290 */ /* 0x000ff4000fffe03f */
[----:B------:R1:W-:Y:S01]  /*d35f0*/  STL.64 [R1+0xf0], R24 ;  /* 0x0000f01801007387 */ /* 0x0003e20000100a00 */
[----:B------:R3:W-:Y:S02]  /*d3600*/  STL.64 [R1+0xf8], R26 ;  /* 0x0000f81a01007387 */ /* 0x0007e40000100a00 */
[----:B0-----:R-:W2:Y:S02]  /*d3610*/  LDL R6, [R1+0x6a8] ;  /* 0x0006a80001067983 */ /* 0x001ea40000100800 */
[----:B------:R-:W2:Y:S01]  /*d3620*/  LDL R7, [R1+0x6ac] ;  /* 0x0006ac0001077983 */ /* 0x000ea20000100800 */
[----:B------:R-:W4:Y:S01]  /*d3630*/  LDL R5, [R1+0x6a4] ;  /* 0x0006a40001057983 */ /* 0x000f220000100800 */
[----:B------:R-:W-:Y:S03]  /*d3640*/  HMMA.16816.F32.BF16 R12, R20, R8, R12 ;  /* 0x00000008140c723c */ /* 0x000fe6000004180c */
[----:B-1----:R-:W4:Y:S01]  /*d3650*/  LDL.LU R24, [R1+0xb0] ;  /* 0x0000b00001187983 */ /* 0x002f220000300800 */
[----:B------:R-:W4:Y:S02]  /*d3660*/  LDL.LU R25, [R1+0xb4] ;  /* 0x0000b40001197983 */ /* 0x000f240000300800 */
[----:B---3--:R-:W3:Y:S02]  /*d3670*/  LDL.LU R26, [R1+0xb8] ;  /* 0x0000b800011a7983 */ /* 0x008ee40000300800 */
[----:B------:R-:W3:Y:S01]  /*d3680*/  LDL.LU R27, [R1+0xbc] ;  /* 0x0000bc00011b7983 */ /* 0x000ee20000300800 */
[----:B--2---:R0:W-:Y:S01]  /*d3690*/  STL.64 [R1+0x4fe8], R6 ;  /* 0x004fe80601007387 */ /* 0x0041e20000100a00 */
[----:B----4-:R1:W-:Y:S02]  /*d36a0*/  STL.64 [R1+0x4fe0], R4 ;  /* 0x004fe00401007387 */ /* 0x0103e40000100a00 */
        /* <DEDUP_REMOVED lines=11> */
[----:B--2---:R-:W-:Y:S01]  /*d3760*/  HMMA.16816.F32.BF16 R16, R20, R12, R16 ;  /* 0x0000000c1410723c */ /* 0x004fe20000041810 */
[----:B------:R-:W-:-:S02]  /*d3770*/  IMAD.MOV.U32 R8, RZ, RZ, R14 ;  /* 0x000000ffff087224 */ /* 0x000fc400078e000e */
[----:B------:R-:W-:Y:S01]  /*d3780*/  IMAD.MOV.U32 R9, RZ, RZ, R15 ;  /* 0x000000ffff097224 */ /* 0x000fe200078e000f */
[----:B------:R-:W2:Y:S01]  /*d3790*/  LDL.LU R14, [R1+0x502c] ;  /* 0x00502c00010e7983 */ /* 0x000ea20000300800 */
[----:B------:R-:W2:Y:S02]  /*d37a0*/  LDL.LU R15, [R1+0x5028] ;  /* 0x00502800010f7983 */ /* 0x000ea40000300800 */
[----:B------:R0:W-:Y:S01]  /*d37b0*/  STL.64 [R1+0x4fd0], R10 ;  /* 0x004fd00a01007387 */ /* 0x0001e20000100a00 */
[----:B------:R-:W-:Y:S04]  /*d37c0*/  STL.64 [R1+0x4fc8], R8 ;  /* 0x004fc80801007387 */ /* 0x000fe80000100a00 */
[----:B0-----:R-:W3:Y:S04]  /*d37d0*/  LDL R10, [R1+0x98] ;  /* 0x00009800010a7983 */ /* 0x001ee80000100800 */
[----:B------:R-:W3:Y:S07]  /*d37e0*/  LDL R11, [R1+0x9c] ;  /* 0x00009c00010b7983 */ /* 0x000eee0000100800 */
[----:B------:R-:W-:Y:S01]  /*d37f0*/  STL.64 [R1+0xd0], R16 ;  /* 0x0000d01001007387 */ /* 0x000fe20000100a00 */
[----:B------:R0:W-:Y:S03]  /*d3800*/  STL.64 [R1+0xd8], R18 ;  /* 0x0000d81201007387 */ /* 0x0001e60000100a00 */
[----:B0-----:R-:W3:Y:S01]  /*d3810*/  LDL.LU.64 R18, [R1+0x5020] ;  /* 0x0050200001127983 */ /* 0x001ee20000300a00 */
[----:B------:R-:W3:Y:S02]  /*d3820*/  LDL.LU.64 R16, [R1+0x5018] ;  /* 0x0050180001107983 */ /* 0x000ee40000300a00 */
[----:B------:R-:W-:-:S02]  /*d3830*/  IMAD.MOV.U32 R13, RZ, RZ, R3 ;  /* 0x000000ffff0d7224 */ /* 0x000fc400078e0003 */
[----:B------:R-:W-:Y:S02]  /*d3840*/  IMAD.MOV.U32 R8, RZ, RZ, R20 ;  /* 0x000000ffff087224 */ /* 0x000fe400078e0014 */
[----:B------:R-:W-:Y:S01]  /*d3850*/  IMAD.MOV.U32 R3, RZ, RZ, R21 ;  /* 0x000000ffff037224 */ /* 0x000fe200078e0015 */
[----:B--2---:R0:W-:Y:S02]  /*d3860*/  STL.64 [R1+0x4f18], R14 ;  /* 0x004f180e01007387 */ /* 0x0041e40000100a00 */
[----:B0-----:R-:W-:Y:S02]  /*d3870*/  IMAD.MOV.U32 R14, RZ, RZ, R2 ;  /* 0x000000ffff0e7224 */ /* 0x001fe400078e0002 */
[----:B----4-:R-:W-:Y:S02]  /*d3880*/  IMAD.MOV.U32 R15, RZ, RZ, R0 ;  /* 0x000000ffff0f7224 */ /* 0x010fe400078e0000 */
[----:B---3--:R-:W-:Y:S02]  /*d3890*/  IMAD.MOV.U32 R12, RZ, RZ, R19 ;  /* 0x000000ffff0c7224 */ /* 0x008fe400078e0013 */
[----:B------:R-:W2:Y:S05]  /*d38a0*/  LDL.LU R19, [R1+0x5010] ;  /* 0x0050100001137983 */ /* 0x000eaa0000300800 */
[----:B------:R-:W-:Y:S01]  /*d38b0*/  HMMA.16816.F32.BF16 R12, R20, R16, R12 ;  /* 0x00000010140c723c */ /* 0x000fe2000004180c */
[----:B------:R-:W-:-:S02]  /*d38c0*/  IMAD.MOV.U32 R2, RZ, RZ, R22 ;  /* 0x000000ffff027224 */ /* 0x000fc400078e0016 */
[----:B------:R-:W-:Y:S11]  /*d38d0*/  IMAD.MOV.U32 R0, RZ, RZ, R23 ;  /* 0x000000ffff007224 */ /* 0x000ff600078e0017 */
[----:B------:R-:W-:Y:S09]  /*d38e0*/  @!UPT UIADD3 URZ, URZ, URZ, URZ ;  /* 0x0000003f3f3ff290 */ /* 0x000ff2000fffe03f */
[----:B------:R-:W-:Y:S01]  /*d38f0*/  STL.64 [R1+0xc0], R12 ;  /* 0x0000c00c01007387 */ /* 0x000fe20000100a00 */
[----:B------:R0:W-:Y:S02]  /*d3900*/  STL.64 [R1+0xc8], R14 ;  /* 0x0000c80e01007387 */ /* 0x0001e40000100a00 */
[----:B------:R-:W3:Y:S02]  /*d3910*/  LDL.LU.64 R22, [R1+0x5008] ;  /* 0x0050080001167983 */ /* 0x000ee40000300a00 */
[----:B------:R-:W4:Y:S01]  /*d3920*/  LDL.LU.64 R20, [R1+0x5000] ;  /* 0x0050000001147983 */ /* 0x000f220000300a00 */
[----:B0-----:R-:W2:Y:S04]  /*d3930*/  LDL.64 R14, [R1+0x78] ;  /* 0x00007800010e7983 */ /* 0x001ea80000100a00 */
[----:B--2---:R0:W-:Y:S04]  /*d3940*/  STL.64 [R1+0x4fc0], R14 ;  /* 0x004fc00e01007387 */ /* 0x0041e80000100a00 */
[----:B0-----:R-:W2:Y:S01]  /*d3950*/  LDL.64 R14, [R1+0x88] ;  /* 0x00008800010e7983 */ /* 0x001ea20000100a00 */
[----:B------:R-:W-:-:S02]  /*d3960*/  IMAD.MOV.U32 R16, RZ, RZ, R8 ;  /* 0x000000ffff107224 */ /* 0x000fc400078e0008 */
[----:B------:R-:W-:Y:S01]  /*d3970*/  IMAD.MOV.U32 R17, RZ, RZ, R3 ;  /* 0x000000ffff117224 */ /* 0x000fe200078e0003 */
[----:B--2---:R-:W-:Y:S01]  /*d3980*/  STL.64 [R1+0x4fd8], R14 ;  /* 0x004fd80e01007387 */ /* 0x004fe20000100a00 */
[----:B------:R-:W2:Y:S02]  /*d3990*/  LDL.LU R12, [R1+0x1520] ;  /* 0x00152000010c7983 */ /* 0x000ea40000300800 */
[----:B------:R-:W2:Y:S02]  /*d39a0*/  LDL.LU R13, [R1+0x1524] ;  /* 0x00152400010d7983 */ /* 0x000ea40000300800 */
[----:B------:R0:W-:Y:S02]  /*d39b0*/  STL.64 [R1+0x4f10], R18 ;  /* 0x004f101201007387 */ /* 0x0001e40000100a00 */
[----:B0-----:R-:W-:Y:S02]  /*d39c0*/  IMAD.MOV.U32 R18, RZ, RZ, R2 ;  /* 0x000000ffff127224 */ /* 0x001fe400078e0002 */
[----:B------:R-:W-:-:S07]  /*d39d0*/  IMAD.MOV.U32 R19, RZ, RZ, R0 ;  /* 0x000000ffff137224 */ /* 0x000fce00078e0000 */
[----:B----4-:R-:W-:Y:S11]  /*d39e0*/  HMMA.16816.F32.BF16 R24, R16, R20, R24 ;  /* 0x000000141018723c */ /* 0x010ff60000041818 */
[----:B------:R-:W-:Y:S11]  /*d39f0*/  @!UPT UIADD3 URZ, URZ, URZ, URZ ;  /* 0x0000003f3f3ff290 */ /* 0x000ff6000fffe03f */
[----:B------:R-:W-:Y:S01]  /*d3a00*/  @!UPT UIADD3 URZ, URZ, URZ, URZ ;  /* 0x0000003f3f3ff290 */ /* 0x000fe2000fffe03f */
[----:B------:R-:W-:Y:S01]  /*d3a10*/  STL.64 [R1+0xb0], R24 ;  /* 0x0000b01801007387 */ /* 0x000fe20000100a00 */
[----:B------:R0:W-:Y:S02]  /*d3a20*/  STL [R1+0xb8], R26 ;  /* 0x0000b81a01007387 */ /* 0x0001e40000100800 */
[----:B------:R-:W-:Y:S02]  /*d3a30*/  IMAD.MOV.U32 R2, RZ, RZ, R27 ;  /* 0x000000ffff027224 */ /* 0x000fe400078e001b */
[----:B0-----:R-:W4:Y:S01]  /*d3a40*/  LDL.LU.64 R26, [R1+0x4ff8] ;  /* 0x004ff800011a7983 */ /* 0x001f220000300a00 */
[----:B------:R-:W2:Y:S02]  /*d3a50*/  LDL.LU.64 R24, [R1+0x4ff0] ;  /* 0x004ff00001187983 */ /* 0x000ea40000300a00 */
[----:B------:R-:W-:Y:S02]  /*d3a60*/  STL [R1+0x3fa8], R2 ;  /* 0x003fa80201007387 */ /* 0x000fe40000100800 */
[----:B------:R-:W-:-:S02]  /*d3a70*/  IMAD.MOV.U32 R14, RZ, RZ, R29 ;  /* 0x000000ffff0e7224 */ /* 0x000fc400078e001d */
[----:B------:R-:W-:Y:S01]  /*d3a80*/  IMAD.MOV.U32 R15, RZ, RZ, R28 ;  /* 0x000000ffff0f7224 */ /* 0x000fe200078e001c */
[----:B--2---:R-:W-:Y:S01]  /*d3a90*/  HMMA.16816.F32.BF16 R16, R16, R24, R4 ;  /* 0x000000181010723c */ /* 0x004fe20000041804 */
[----:B------:R-:W2:Y:S01]  /*d3aa0*/  LDL.LU.64 R6, [R1+0x4fe8] ;  /* 0x004fe80001067983 */ /* 0x000ea20000300a00 */
[----:B------:R-:W2:Y:S11]  /*d3ab0*/  LDL.LU.64 R4, [R1+0x4fe0] ;  /* 0x004fe00001047983 */ /* 0x000eb60000300a00 */
[----:B------:R-:W-:Y:S11]  /*d3ac0*/  @!UPT UIADD3 URZ, URZ, URZ, URZ ;  /* 0x0000003f3f3ff290 */ /* 0x000ff6000fffe03f */
[----:B------:R-:W-:Y:S02]  /*d3ad0*/  IMAD.MOV.U32 R3, RZ, RZ, R19 ;  /* 0x000000ffff037224 */ /* 0x000fe400078e0013 */
[----:B------:R-:W-:Y:S01]  /*d3ae0*/  IMAD.MOV.U32 R0, RZ, RZ, R18 ;  /* 0x000000ffff007224 */ /* 0x000fe200078e0012 */
[----:B------:R-:W-:Y:S01]  /*d3af0*/  STL.64 [R1+0xa0], R16 ;  /* 0x0000a01001007387 */ /* 0x000fe20000100a00 */
[----:B------:R-:W3:Y:S02]  /*d3b00*/  LDL.64 R18, [R1+0x68] ;  /* 0x0000680001127983 */ /* 0x000ee40000100a00 */
[----:B------:R-:W-:Y:S01]  /*d3b10*/  STL [R1+0x41d0], R3 ;  /* 0x0041d00301007387 */ /* 0x000fe20000100800 */
[----:B------:R-:W-:Y:S01]  /*d3b20*/  STL [R1+0x3fac], R0 ;  /* 0x003fac0001007387 */ /* 0x000fe20000100800 */
[C---:B--2---:R-:W-:Y:S03]  /*d3b30*/  HMMA.16816.F32.BF16 R8, R4.reuse, R10, R12 ;  /* 0x0000000a0408723c */ /* 0x044fe6000004180c */
[----:B------:R-:W2:Y:S11]  /*d3b40*/  LDL.LU.64 R14, [R1+0x4fd8] ;  /* 0x004fd800010e7983 */ /* 0x000eb60000300a00 */
[----:B------:R-:W-:Y:S09]  /*d3b50*/  @!UPT UIADD3 URZ, URZ, URZ, URZ ;  /* 0x0000003f3f3ff290 */ /* 0x000ff2000fffe03f */
[----:B------:R-:W-:Y:S01]  /*d3b60*/  STL.64 [R1+0x1320], R8 ;  /* 0x0013200801007387 */ /* 0x000fe20000100a00 */
[----:B------:R-:W-:Y:S02]  /*d3b70*/  IMAD.MOV.U32 R20, RZ, RZ, R10 ;  /* 0x000000ffff147224 */ /* 0x000fe400078e000a */
[----:B------:R0:W-:Y:S02]  /*d3b80*/  STL.64 [R1+0x1328], R10 ;  /* 0x0013280a01007387 */ /* 0x0001e40000100a00 */
[----:B------:R-:W-:Y:S02]  /*d3b90*/  IMAD.MOV.U32 R28, RZ, RZ, R9 ;  /* 0x000000ffff1c7224 */ /* 0x000fe400078e0009 */
[----:B------:R-:W-:Y:S01]  /*d3ba0*/  IMAD.MOV.U32 R24, RZ, RZ, R8 ;  /* 0x000000ffff187224 */ /* 0x000fe200078e0008 */
[----:B0-----:R-:W2:Y:S01]  /*d3bb0*/  LDL.LU.64 R10, [R1+0x4fd0] ;  /* 0x004fd000010a7983 */ /* 0x001ea20000300a00 */
[----:B------:R-:W2:Y:S03]  /*d3bc0*/  LDL.LU.64 R8, [R1+0x4fc8] ;  /* 0x004fc80001087983 */ /* 0x000ea60000300a00 */
[----:B------:R-:W-:Y:S02]  /*d3bd0*/  STL [R1+0x3c04], R24 ;  /* 0x003c041801007387 */ /* 0x000fe40000100800 */
[----:B------:R-:W-:Y:S01]  /*d3be0*/  STL [R1+0x3c00], R28 ;  /* 0x003c001c01007387 */ /* 0x000fe20000100800 */
[----:B------:R-:W-:Y:S01]  /*d3bf0*/  STL [R1+0x3bfc], R20 ;  /* 0x003bfc1401007387 */ /* 0x000fe20000100800 */
[----:B--2---:R-:W-:Y:S07]  /*d3c00*/  HMMA.16816.F32.BF16 R4, R4, R14, R8 ;  /* 0x0000000e0404723c */ /* 0x004fee0000041808 */
[----:B------:R-:W-:-:S02]  /*d3c10*/  IMAD.MOV.U32 R10, RZ, RZ, R14 ;  /* 0x000000ffff0a7224 */ /* 0x000fc400078e000e */
[----:B------:R-:W-:Y:S02]  /*d3c20*/  IMAD.MOV.U32 R11, RZ, RZ, R15 ;  /* 0x000000ffff0b7224 */ /* 0x000fe400078e000f */
[----:B------:R-:W2:Y:S11]  /*d3c30*/  LDL.LU.64 R14, [R1+0x4fc0] ;  /* 0x004fc000010e7983 */ /* 0x000eb60000300a00 */
[----:B------:R-:W-:Y:S01]  /*d3c40*/  @!UPT UIADD3 URZ, URZ, URZ, URZ ;  /* 0x0000003f3f3ff290 */ /* 0x000fe2000fffe03f */
[----:B------:R-:W-:Y:S01]  /*d3c50*/  STL.64 [R1+0x12f0], R4 ;  /* 0x0012f00401007387 */ /* 0x000fe20000100a00 */
[----:B------:R-:W-:Y:S02]  /*d3c60*/  IMAD.MOV.U32 R21, RZ, RZ, R6 ;  /* 0x000000ffff157224 */ /* 0x000fe400078e0006 */
[----:B------:R0:W-:Y:S02]  /*d3c70*/  STL.64 [R1+0x12f8], R6 ;  /* 0x0012f80601007387 */ /* 0x0001e40000100a00 */
[----:B------:R-:W-:Y:S01]  /*d3c80*/  IMAD.MOV.U32 R25, RZ, RZ, R4 ;  /* 0x000000ffff197224 */ /* 0x000fe200078e0004 */
[----:B0-----:R-:W2:Y:S01]  /*d3c90*/  LDL.LU.64 R6, [R1+0x4fb8] ;  /* 0x004fb80001067983 */ /* 0x001ea20000300a00 */
[----:B------:R0:W-:Y:S02]  /*d3ca0*/  STL.64 [R1+0x4f40], R10 ;  /* 0x004f400a01007387 */ /* 0x0001e40000100a00 */
[----:B------:R-:W2:Y:S02]  /*d3cb0*/  LDL.LU R8, [R1+0x1500] ;  /* 0x0015000001087983 */ /* 0x000ea40000300800 */
[----:B------:R-:W2:Y:S01]  /*d3cc0*/  LDL.LU R9, [R1+0x1504] ;  /* 0x0015040001097983 */ /* 0x000ea20000300800 */
[----:B0-----:R-:W2:Y:S01]  /*d3cd0*/  LDL.LU R10, [R1+0x1508] ;  /* 0x00150800010a7983 */ /* 0x001ea20000300800 */
[----:B------:R-:W2:Y:S02]  /*d3ce0*/  LDL.LU R11, [R1+0x150c] ;  /* 0x00150c00010b7983 */ /* 0x000ea40000300800 */
[----:B------:R0:W-:Y:S02]  /*d3cf0*/  STL [R1+0x3c10], R25 ;  /* 0x003c101901007387 */ /* 0x0001e40000100800 */
[----:B----4-:R1:W-:Y:S01]  /*d3d00*/  STL.64 [R1+0x4f98], R26 ;  /* 0x004f981a01007387 */ /* 0x0103e20000100a00 */
[----:B0-----:R-:W2:Y:S04]  /*d3d10*/  LDL.64 R24, [R1+0x6a0] ;  /* 0x0006a00001187983 */ /* 0x001ea80000100a00 */
[----:B-1----:R-:W2:Y:S01]  /*d3d20*/  LDL.64 R26, [R1+0x6a8] ;  /* 0x0006a800011a7983 */ /* 0x002ea20000100a00 */
[----:B------:R-:W-:-:S05]  /*d3d30*/  IMAD.MOV.U32 R29, RZ, RZ, R5 ;  /* 0x000000ffff1d7224 */ /* 0x000fca00078e0005 */
[----:B------:R-:W-:Y:S01]  /*d3d40*/  STL [R1+0x3c0c], R29 ;  /* 0x003c0c1d01007387 */ /* 0x000fe20000100800 */
[----:B------:R0:W-:Y:S02]  /*d3d50*/  STL [R1+0x3c08], R21 ;  /* 0x003c081501007387 */ /* 0x0001e40000100800 */
[----:B---3--:R1:W-:Y:S01]  /*d3d60*/  STL.64 [R1+0x4fb0], R22 ;  /* 0x004fb01601007387 */ /* 0x0083e20000100a00 */
[----:B--2---:R-:W-:Y:S11]  /*d3d70*/  HMMA.16816.F32.BF16 R8, R24, R14, R8 ;  /* 0x0000000e1808723c */ /* 0x004ff60000041808 */
[----:B------:R-:W-:Y:S11]  /*d3d80*/  @!UPT UIADD3 URZ, URZ, URZ, URZ ;  /* 0x0000003f3f3ff290 */ /* 0x000ff6000fffe03f */
[----:B------:R-:W-:Y:S01]  /*d3d90*/  @!UPT UIADD3 URZ, URZ, URZ, URZ ;  /* 0x0000003f3f3ff290 */ /* 0x000fe2000fffe03f */
[----:B------:R-:W-:Y:S01]  /*d3da0*/  STL.64 [R1+0x12c0], R8 ;  /* 0x0012c00801007387 */ /* 0x000fe20000100a00 */
[----:B------:R2:W-:Y:S02]  /*d3db0*/  STL.64 [R1+0x12c8], R10 ;  /* 0x0012c80a01007387 */ /* 0x0005e40000100a00 */
[----:B------:R-:W3:Y:S02]  /*d3dc0*/  LDL.LU R20, [R1+0x14e0] ;  /* 0x0014e00001147983 */ /* 0x000ee40000300800 */
[----:B0-----:R-:W3:Y:S01]  /*d3dd0*/  LDL.LU R21, [R1+0x14e4] ;  /* 0x0014e40001157983 */ /* 0x001ee20000300800 */
[----:B-1----:R-:W3:Y:S01]  /*d3de0*/  LDL.LU R22, [R1+0x14e8] ;  /* 0x0014e80001167983 */ /* 0x002ee20000300800 */
[----:B------:R-:W3:Y:S03]  /*d3df0*/  LDL.LU R23, [R1+0x14ec] ;  /* 0x0014ec0001177983 */ /* 0x000ee60000300800 */
[----:B--2---:R-:W2:Y:S01]  /*d3e00*/  LDL.64 R10, [R1+0x38] ;  /* 0x00003800010a7983 */ /* 0x004ea20000100a00 */
[----:B------:R-:W-:-:S02]  /*d3e10*/  IMAD.MOV.U32 R2, RZ, RZ, R14 ;  /* 0x000000ffff027224 */ /* 0x000fc400078e000e */
[----:B------:R-:W-:Y:S01]  /*d3e20*/  IMAD.MOV.U32 R0, RZ, RZ, R15 ;  /* 0x000000ffff007224 */ /* 0x000fe200078e000f */
[----:B--2---:R0:W-:Y:S01]  /*d3e30*/  STL.64 [R1+0x4f90], R10 ;  /* 0x004f900a01007387 */ /* 0x0041e20000100a00 */
[----:B------:R-:W2:Y:S02]  /*d3e40*/  LDL.LU R8, [R1+0x14f0] ;  /* 0x0014f00001087983 */ /* 0x000ea40000300800 */
[----:B------:R-:W2:Y:S01]  /*d3e50*/  LDL.LU R9, [R1+0x14f4] ;  /* 0x0014f40001097983 */ /* 0x000ea20000300800 */
[----:B0-----:R-:W2:Y:S01]  /*d3e60*/  LDL.LU R10, [R1+0x14f8] ;  /* 0x0014f800010a7983 */ /* 0x001ea20000300800 */
[----:B------:R-:W2:Y:S02]  /*d3e70*/  LDL.LU R11, [R1+0x14fc] ;  /* 0x0014fc00010b7983 */ /* 0x000ea40000300800 */
[----:B------:R-:W4:Y:S02]  /*d3e80*/  LDL.64 R14, [R1+0x18] ;  /* 0x00001800010e7983 */ /* 0x000f240000100a00 */
[----:B------:R-:W-:Y:S01]  /*d3e90*/  IMAD.MOV.U32 R5, RZ, RZ, R25 ;  /* 0x000000ffff057224 */ /* 0x000fe200078e0019 */
[----:B----4-:R2:W-:Y:S02]  /*d3ea0*/  STL.64 [R1+0x4f70], R14 ;  /* 0x004f700e01007387 */ /* 0x0105e40000100a00 */
[----:B--2---:R-:W-:Y:S02]  /*d3eb0*/  HMMA.16816.F32.BF16 R12, R24, R18, R8 ;  /* 0x00000012180c723c */ /* 0x004fe40000041808 */
[----:B------:R0:W-:Y:S01]  /*d3ec0*/  STL [R1+0x4ea4], R0 ;  /* 0x004ea40001007387 */ /* 0x0001e20000100800 */
[----:B------:R1:W-:Y:S04]  /*d3ed0*/  STL [R1+0x4ea0], R2 ;  /* 0x004ea00201007387 */ /* 0x0003e80000100800 */
[----:B------:R-:W-:-:S02]  /*d3ee0*/  IMAD.MOV.U32 R8, RZ, RZ, R24 ;  /* 0x000000ffff087224 */ /* 0x000fc400078e0018 */
[----:B0-----:R-:W-:Y:S02]  /*d3ef0*/  IMAD.MOV.U32 R0, RZ, RZ, R27 ;  /* 0x000000ffff007224 */ /* 0x001fe400078e001b */
[----:B-1----:R-:W-:Y:S11]  /*d3f00*/  IMAD.MOV.U32 R2, RZ, RZ, R26 ;  /* 0x000000ffff027224 */ /* 0x002ff600078e001a */
[----:B------:R-:W-:Y:S01]  /*d3f10*/  @!UPT UIADD3 URZ, URZ, URZ, URZ ;  /* 0x0000003f3f3ff290 */ /* 0x000fe2000fffe03f */
[----:B------:R-:W-:Y:S01]  /*d3f20*/  STL.64 [R1+0x12b0], R12 ;  /* 0x0012b00c01007387 */ /* 0x000fe20000100a00 */
[----:B------:R0:W-:Y:S02]  /*d3f30*/  STL.64 [R1+0x12b8], R14 ;  /* 0x0012b80e01007387 */ /* 0x0001e40000100a00 */
[----:B------:R-:W2:Y:S02]  /*d3f40*/  LDL.LU R24, [R1+0x14d0] ;  /* 0x0014d00001187983 */ /* 0x000ea40000300800 */
[----:B------:R-:W2:Y:S01]  /*d3f50*/  LDL.LU R25, [R1+0x14d4] ;  /* 0x0014d40001197983 */ /* 0x000ea20000300800 */
[----:B------:R-:W4:Y:S01]  /*d3f60*/  LDL.LU R26, [R1+0x14d8] ;  /* 0x0014d800011a7983 */ /* 0x000f220000300800 */
[----:B------:R-:W4:Y:S03]  /*d3f70*/  LDL.LU R27, [R1+0x14dc] ;  /* 0x0014dc00011b7983 */ /* 0x000f260000300800 */
[----:B----4-:R1:W-:Y:S01]  /*d3f80*/  STL.64 [R1+0x4fa8], R26 ;  /* 0x004fa81a01007387 */ /* 0x0103e20000100a00 */
[----:B--2---:R-:W-:Y:S02]  /*d3f90*/  STL.64 [R1+0x4fa0], R24 ;  /* 0x004fa01801007387 */ /* 0x004fe40000100a00 */
[----:B0-----:R-:W2:Y:S02]  /*d3fa0*/  LDL.64 R14, [R1+0x28] ;  /* 0x00002800010e7983 */ /* 0x001ea40000100a00 */
[----:B------:R-:W4:Y:S02]  /*d3fb0*/  LDL.64 R10, [R1+0x48] ;  /* 0x00004800010a7983 */ /* 0x000f240000100a00 */
[----:B------:R-:W-:-:S02]  /*d3fc0*/  IMAD.MOV.U32 R4, RZ, RZ, R18 ;  /* 0x000000ffff047224 */ /* 0x000fc400078e0012 */
[----:B------:R-:W-:Y:S01]  /*d3fd0*/  IMAD.MOV.U32 R3, RZ, RZ, R19 ;  /* 0x000000ffff037224 */ /* 0x000fe200078e0013 */
[----:B-1----:R-:W3:Y:S04]  /*d3fe0*/  LDL.64 R26, [R1+0x58] ;  /* 0x00005800011a7983 */ /* 0x002ee80000100a00 */
[----:B--2---:R0:W-:Y:S01]  /*d3ff0*/  STL.64 [R1+0x4f88], R14 ;  /* 0x004f880e01007387 */ /* 0x0041e20000100a00 */
[----:B------:R-:W2:Y:S02]  /*d4000*/  LDL.LU R12, [R1+0x14c0] ;  /* 0x0014c000010c7983 */ /* 0x000ea40000300800 */
[----:B------:R-:W2:Y:S01]  /*d4010*/  LDL.LU R13, [R1+0x14c4] ;  /* 0x0014c400010d7983 */ /* 0x000ea20000300800 */
[----:B0-----:R-:W2:Y:S01]  /*d4020*/  LDL.LU R14, [R1+0x14c8] ;  /* 0x0014c800010e7983 */ /* 0x001ea20000300800 */
[----:B------:R-:W2:Y:S02]  /*d4030*/  LDL.LU R15, [R1+0x14cc] ;  /* 0x0014cc00010f7983 */ /* 0x000ea40000300800 */
[----:B------:R-:W2:Y:S02]  /*d4040*/  LDL.64 R18, [R1+0x8] ;  /* 0x0000080001127983 */ /* 0x000ea40000100a00 */
[----:B------:R-:W-:-:S02]  /*d4050*/  IMAD.MOV.U32 R16, RZ, RZ, R8 ;  /* 0x000000ffff107224 */ /* 0x000fc400078e0008 */
[----:B------:R-:W-:Y:S02]  /*d4060*/  IMAD.MOV.U32 R17, RZ, RZ, R5 ;  /* 0x000000ffff117224 */ /* 0x000fe400078e0005 */
[----:B---3--:R-:W-:Y:S01]  /*d4070*/  IMAD.MOV.U32 R5, RZ, RZ, R27 ;  /* 0x000000ffff057224 */ /* 0x008fe200078e001b */
[----:B--2---:R0:W-:Y:S02]  /*d4080*/  STL.64 [R1+0x4f58], R18 ;  /* 0x004f581201007387 */ /* 0x0041e40000100a00 */
[----:B0-----:R-:W-:Y:S02]  /*d4090*/  IMAD.MOV.U32 R18, RZ, RZ, R2 ;  /* 0x000000ffff127224 */ /* 0x001fe400078e0002 */
[----:B------:R-:W-:-:S07]  /*d40a0*/  IMAD.MOV.U32 R19, RZ, RZ, R0 ;  /* 0x000000ffff137224 */ /* 0x000fce00078e0000 */
[C---:B------:R-:W-:Y:S01]  /*d40b0*/  HMMA.16816.F32.BF16 R20, R16.reuse, R26, R20 ;  /* 0x0000001a1014723c */ /* 0x040fe20000041814 */
[----:B------:R-:W-:Y:S01]  /*d40c0*/  STL [R1+0x4eac], R3 ;  /* 0x004eac0301007387 */ /* 0x000fe20000100800 */
[----:B------:R-:W-:Y:S11]  /*d40d0*/  STL [R1+0x4ea8], R4 ;  /* 0x004ea80401007387 */ /* 0x000ff60000100800 */
[----:B------:R-:W-:Y:S10]  /*d40e0*/  @!UPT UIADD3 URZ, URZ, URZ, URZ ;  /* 0x0000003f3f3ff290 */ /* 0x000ff4000fffe03f */
[----:B------:R0:W-:Y:S01]  /*d40f0*/  STL.64 [R1+0x10d0], R20 ;  /* 0x0010d01401007387 */ /* 0x0001e20000100a00 */
[----:B------:R1:W-:Y:S02]  /*d4100*/  STL.64 [R1+0x10d8], R22 ;  /* 0x0010d81601007387 */ /* 0x0003e40000100a00 */
[----:B0-----:R-:W-:Y:S01]  /*d4110*/  IMAD.MOV.U32 R20, RZ, RZ, R26 ;  /* 0x000000ffff147224 */ /* 0x001fe200078e001a */
[----:B-1----:R-:W2:Y:S01]  /*d4120*/  LDL.LU.64 R22, [R1+0x4fb0] ;  /* 0x004fb00001167983 */ /* 0x002ea20000300a00 */
[----:B------:R-:W3:Y:S02]  /*d4130*/  LDL.LU.64 R26, [R1+0x4fa8] ;  /* 0x004fa800011a7983 */ /* 0x000ee40000300a00 */
[----:B------:R-:W3:Y:S02]  /*d4140*/  LDL.LU.64 R24, [R1+0x4fa0] ;  /* 0x004fa00001187983 */ /* 0x000ee40000300a00 */
[----:B------:R-:W-:Y:S01]  /*d4150*/  STL.64 [R1+0x4f68], R6 ;  /* 0x004f680601007387 */ /* 0x000fe20000100a00 */
[----:B------:R0:W-:Y:S01]  /*d4160*/  STL [R1+0x4f60], R5 ;  /* 0x004f600501007387 */ /* 0x0001e20000100800 */
[----:B------:R-:W2:Y:S03]  /*d4170*/  LDL.LU R4, [R1+0x14a0] ;  /* 0x0014a00001047983 */ /* 0x000ea60000300800 */
[----:B0-----:R-:W2:Y:S01]  /*d4180*/  LDL.LU R5, [R1+0x14a4] ;  /* 0x0014a40001057983 */ /* 0x001ea20000300800 */
[----:B------:R-:W2:Y:S02]  /*d4190*/  LDL.LU R6, [R1+0x14a8] ;  /* 0x0014a80001067983 */ /* 0x000ea40000300800 */
[----:B------:R-:W2:Y:S02]  /*d41a0*/  LDL.LU R7, [R1+0x14ac] ;  /* 0x0014ac0001077983 */ /* 0x000ea40000300800 */
[----:B----4-:R-:W-:Y:S01]  /*d41b0*/  IMAD.MOV.U32 R21, RZ, RZ, R11 ;  /* 0x000000ffff157224 */ /* 0x010fe200078e000b */
[C---:B---3--:R-:W-:Y:S01]  /*d41c0*/  HMMA.16816.F32.BF16 R24, R16.reuse, R10, R24 ;  /* 0x0000000a1018723c */ /* 0x048fe20000041818 */
[----:B--2---:R-:W-:Y:S01]  /*d41d0*/  STL.64 [R1+0x4f80], R6 ;  /* 0x004f800601007387 */ /* 0x004fe20000100a00 */
[----:B------:R0:W-:Y:S03]  /*d41e0*/  STL.64 [R1+0x4f78], R4 ;  /* 0x004f780401007387 */ /* 0x0001e60000100a00 */
[----:B0-----:R-:W2:Y:S01]  /*d41f0*/  LDL.LU R4, [R1+0x14b0] ;  /* 0x0014b00001047983 */ /* 0x001ea20000300800 */
[----:B------:R-:W2:Y:S02]  /*d4200*/  LDL.LU R5, [R1+0x14b4] ;  /* 0x0014b40001057983 */ /* 0x000ea40000300800 */
[----:B------:R-:W2:Y:S02]  /*d4210*/  LDL.LU R6, [R1+0x14b8] ;  /* 0x0014b80001067983 */ /* 0x000ea40000300800 */
[----:B------:R-:W2:Y:S01]  /*d4220*/  LDL.LU R7, [R1+0x14bc] ;  /* 0x0014bc0001077983 */ /* 0x000ea20000300800 */
[----:B------:R-:W-:Y:S11]  /*d4230*/  STL [R1+0x4eb0], R20 ;  /* 0x004eb01401007387 */ /* 0x000ff60000100800 */
[----:B------:R-:W-:Y:S01]  /*d4240*/  @!UPT UIADD3 URZ, URZ, URZ, URZ ;  /* 0x0000003f3f3ff290 */ /* 0x000fe2000fffe03f */
[----:B------:R0:W-:Y:S02]  /*d4250*/  STL.64 [R1+0x1010], R24 ;  /* 0x0010101801007387 */ /* 0x0001e40000100a00 */
[----:B------:R1:W-:Y:S02]  /*d4260*/  STL.64 [R1+0x1018], R26 ;  /* 0x0010181a01007387 */ /* 0x0003e40000100a00 */
[----:B0-----:R-:W-:Y:S01]  /*d4270*/  IMAD.MOV.U32 R24, RZ, RZ, R10 ;  /* 0x000000ffff187224 */ /* 0x001fe200078e000a */
[----:B-1----:R-:W3:Y:S01]  /*d4280*/  LDL.LU.64 R26, [R1+0x4f98] ;  /* 0x004f9800011a7983 */ /* 0x002ee20000300a00 */
[----:B------:R-:W4:Y:S02]  /*d4290*/  LDL.LU.64 R10, [R1+0x4f90] ;  /* 0x004f9000010a7983 */ /* 0x000f240000300a00 */
[C---:B----4-:R-:W-:Y:S11]  /*d42a0*/  HMMA.16816.F32.BF16 R12, R16.reuse, R10, R12 ;  /* 0x0000000a100c723c */ /* 0x050ff6000004180c */
[----:B------:R-:W-:Y:S11]  /*d42b0*/  @!UPT UIADD3 URZ, URZ, URZ, URZ ;  /* 0x0000003f3f3ff290 */ /* 0x000ff6000fffe03f */
[----:B------:R-:W-:Y:S01]  /*d42c0*/  @!UPT UIADD3 URZ, URZ, URZ, URZ ;  /* 0x0000003f3f3ff290 */ /* 0x000fe2000fffe03f */
[----:B------:R-:W-:Y:S01]  /*d42d0*/  STL.64 [R1+0x10a0], R12 ;  /* 0x0010a00c01007387 */ /* 0x000fe20000100a00 */
[----:B------:R0:W-:Y:S03]  /*d42e0*/  STL.64 [R1+0x10a8], R14 ;  /* 0x0010a80e01007387 */ /* 0x0001e60000100a00 */
[----:B0-----:R-:W2:Y:S01]  /*d42f0*/  LDL.LU.64 R14, [R1+0x4f88] ;  /* 0x004f8800010e7983 */ /* 0x001ea20000300a00 */
[----:B------:R-:W-:Y:S02]  /*d4300*/  IMAD.MOV.U32 R28, RZ, RZ, R10 ;  /* 0x000000ffff1c7224 */ /* 0x000fe400078e000a */
[----:B------:R-:W4:Y:S02]  /*d4310*/  LDL.LU R8, [R1+0x1480] ;  /* 0x0014800001087983 */ /* 0x000f240000300800 */
[----:B------:R-:W-:Y:S01]  /*d4320*/  IMAD.MOV.U32 R25, RZ, RZ, R11 ;  /* 0x000000ffff197224 */ /* 0x000fe200078e000b */
[----:B------:R-:W4:Y:S01]  /*d4330*/  LDL.LU R9, [R1+0x1484] ;  /* 0x0014840001097983 */ /* 0x000f220000300800 */
[----:B------:R-:W4:Y:S02]  /*d4340*/  LDL.LU R10, [R1+0x1488] ;  /* 0x00148800010a7983 */ /* 0x000f240000300800 */
[----:B------:R-:W4:Y:S02]  /*d4350*/  LDL.LU R11, [R1+0x148c] ;  /* 0x00148c00010b7983 */ /* 0x000f240000300800 */
[----:B------:R-:W-:Y:S01]  /*d4360*/  STL [R1+0x4f20], R28 ;  /* 0x004f201c01007387 */ /* 0x000fe20000100800 */
[----:B---3--:R-:W-:Y:S01]  /*d4370*/  STL.64 [R1+0x4ef8], R26 ;  /* 0x004ef81a01007387 */ /* 0x008fe20000100a00 */
[----:B------:R0:W-:Y:S03]  /*d4380*/  STL.64 [R1+0x4ef0], R24 ;  /* 0x004ef01801007387 */ /* 0x0001e60000100a00 */
[----:B0-----:R-:W3:Y:S01]  /*d4390*/  LDL.LU R24, [R1+0x1490] ;  /* 0x0014900001187983 */ /* 0x001ee20000300800 */
[----:B------:R-:W3:Y:S02]  /*d43a0*/  LDL.LU R25, [R1+0x1494] ;  /* 0x0014940001197983 */ /* 0x000ee40000300800 */
        /* <DEDUP_REMOVED lines=12> */
[----:B--2---:R-:W-:Y:S01]  /*d4470*/  HMMA.16816.F32.BF16 R16, R16, R14, R4 ;  /* 0x0000000e1010723c */ /* 0x004fe20000041804 */
[----:B------:R-:W2:Y:S01]  /*d4480*/  LDL.LU.64 R6, [R1+0x4f68] ;  /* 0x004f680001067983 */ /* 0x000ea20000300a00 */
[----:B------:R-:W2:Y:S11]  /*d4490*/  LDL.LU R5, [R1+0x4f60] ;  /* 0x004f600001057983 */ /* 0x000eb60000300800 */
[----:B------:R-:W-:Y:S10]  /*d44a0*/  @!UPT UIADD3 URZ, URZ, URZ, URZ ;  /* 0x0000003f3f3ff290 */ /* 0x000ff4000fffe03f */
[----:B------:R-:W-:Y:S01]  /*d44b0*/  STL.64 [R1+0xf90], R16 ;  /* 0x000f901001007387 */ /* 0x000fe20000100a00 */
[----:B------:R0:W-:Y:S03]  /*d44c0*/  STL.64 [R1+0xf98], R18 ;  /* 0x000f981201007387 */ /* 0x0001e60000100a00 */
[----:B0-----:R-:W2:Y:S01]  /*d44d0*/  LDL.LU.64 R18, [R1+0x4f58] ;  /* 0x004f580001127983 */ /* 0x001ea20000300a00 */
[----:B------:R-:W2:Y:S02]  /*d44e0*/  LDL.LU R12, [R1+0x1470] ;  /* 0x00147000010c7983 */ /* 0x000ea40000300800 */
[----:B------:R-:W2:Y:S02]  /*d44f0*/  LDL.LU R13, [R1+0x1474] ;  /* 0x00147400010d7983 */ /* 0x000ea40000300800 */
[----:B------:R-:W-:Y:S02]  /*d4500*/  IMAD.MOV.U32 R4, RZ, RZ, R14 ;  /* 0x000000ffff047224 */ /* 0x000fe400078e000e */
[----:B------:R-:W-:-:S02]  /*d4510*/  IMAD.MOV.U32 R0, RZ, RZ, R15 ;  /* 0x000000ffff007224 */ /* 0x000fc400078e000f */
[----:B------:R-:W-:Y:S02]  /*d4520*/  IMAD.MOV.U32 R14, RZ, RZ, R22 ;  /* 0x000000ffff0e7224 */ /* 0x000fe400078e0016 */
[----:B------:R-:W-:Y:S01]  /*d4530*/  IMAD.MOV.U32 R15, RZ, RZ, R23 ;  /* 0x000000ffff0f7224 */ /* 0x000fe200078e0017 */
[----:B------:R-:W3:Y:S01]  /*d4540*/  LDL.LU R22, [R1+0x4f54] ;  /* 0x004f540001167983 */ /* 0x000ee20000300800 */
[----:B------:R-:W3:Y:S03]  /*d4550*/  LDL.LU R23, [R1+0x4f50] ;  /* 0x004f500001177983 */ /* 0x000ee60000300800 */
[----:B------:R-:W-:Y:S04]  /*d4560*/  STL.64 [R1+0x4f38], R14 ;  /* 0x004f380e01007387 */ /* 0x000fe80000100a00 */
[----:B--2---:R0:W-:Y:S04]  /*d4570*/  STL.64 [R1+0x4f30], R12 ;  /* 0x004f300c01007387 */ /* 0x0041e80000100a00 */
[----:B0-----:R-:W3:Y:S01]  /*d4580*/  LDL.LU.64 R12, [R1+0x6a0] ;  /* 0x0006a000010c7983 */ /* 0x001ee20000300a00 */
[----:B------:R-:W3:Y:S02]  /*d4590*/  LDL.LU.64 R14, [R1+0x6a8] ;  /* 0x0006a800010e7983 */ /* 0x000ee40000300a00 */
[----:B------:R-:W-:-:S02]  /*d45a0*/  IMAD.MOV.U32 R20, RZ, RZ, R18 ;  /* 0x000000ffff147224 */ /* 0x000fc400078e0012 */
[----:B------:R-:W-:Y:S01]  /*d45b0*/  IMAD.MOV.U32 R3, RZ, RZ, R19 ;  /* 0x000000ffff037224 */ /* 0x000fe200078e0013 */
[----:B---3--:R-:W-:Y:S11]  /*d45c0*/  HMMA.16816.F32.BF16 R24, R12, R18, R24 ;  /* 0x000000120c18723c */ /* 0x008ff60000041818 */
[----:B------:R-:W-:Y:S11]  /*d45d0*/  @!UPT UIADD3 URZ, URZ, URZ, URZ ;  /* 0x0000003f3f3ff290 */ /* 0x000ff6000fffe03f */
[----:B------:R-:W-:Y:S01]  /*d45e0*/  @!UPT UIADD3 URZ, URZ, URZ, URZ ;  /* 0x0000003f3f3ff290 */ /* 0x000fe2000fffe03f */
[----:B------:R-:W-:Y:S01]  /*d45f0*/  STL.64 [R1+0xf50], R24 ;  /* 0x000f501801007387 */ /* 0x000fe20000100a00 */
[----:B------:R-:W-:Y:S02]  /*d4600*/  STL.64 [R1+0xf58], R26 ;  /* 0x000f581a01007387 */ /* 0x000fe40000100a00 */
[----:B------:R-:W2:Y:S02]  /*d4610*/  LDL.LU R16, [R1+0x1460] ;  /* 0x0014600001107983 */ /* 0x000ea40000300800 */
[----:B------:R-:W2:Y:S01]  /*d4620*/  LDL.LU R17, [R1+0x1464] ;  /* 0x0014640001117983 */ /* 0x000ea20000300800 */
[----:B------:R-:W2:Y:S01]  /*d4630*/  LDL.LU R18, [R1+0x1468] ;  /* 0x0014680001127983 */ /* 0x000ea20000300800 */
[----:B------:R-:W2:Y:S02]  /*d4640*/  LDL.LU R19, [R1+0x146c] ;  /* 0x00146c0001137983 */ /* 0x000ea40000300800 */
[----:B------:R0:W-:Y:S02]  /*d4650*/  STL.64 [R1+0x4f08], R22 ;  /* 0x004f081601007387 */ /* 0x0001e40000100a00 */
[----:B------:R1:W-:Y:S02]  /*d4660*/  STL.64 [R1+0x4f00], R20 ;  /* 0x004f001401007387 */ /* 0x0003e40000100a00 */
[----:B0-----:R-:W-:Y:S01]  /*d4670*/  IMAD.MOV.U32 R22, RZ, RZ, R7 ;  /* 0x000000ffff167224 */ /* 0x001fe200078e0007 */
[----:B-1----:R-:W3:Y:S01]  /*d4680*/  LDL.LU R20, [R1+0x1450] ;  /* 0x0014500001147983 */ /* 0x002ee20000300800 */
[----:B------:R-:W-:-:S02]  /*d4690*/  IMAD.MOV.U32 R21, RZ, RZ, R6 ;  /* 0x000000ffff157224 */ /* 0x000fc400078e0006 */
[----:B------:R-:W4:Y:S02]  /*d46a0*/  LDL.LU R6, [R1+0x4f4c] ;  /* 0x004f4c0001067983 */ /* 0x000f240000300800 */
[----:B------:R-:W4:Y:S01]  /*d46b0*/  LDL.LU R7, [R1+0x4f48] ;  /* 0x004f480001077983 */ /* 0x000f220000300800 */
[----:B------:R-:W3:Y:S01]  /*d46c0*/  LDL.LU R23, [R1+0x145c] ;  /* 0x00145c0001177983 */ /* 0x000ee20000300800 */
[----:B------:R-:W2:Y:S02]  /*d46d0*/  LDL.LU R24, [R1+0x1440] ;  /* 0x0014400001187983 */ /* 0x000ea40000300800 */
[----:B------:R-:W2:Y:S02]  /*d46e0*/  LDL.LU R25, [R1+0x1444] ;  /* 0x0014440001197983 */ /* 0x000ea40000300800 */
[----:B------:R-:W2:Y:S01]  /*d46f0*/  LDL.LU R26, [R1+0x1448] ;  /* 0x00144800011a7983 */ /* 0x000ea20000300800 */
[----:B------:R-:W2:Y:S01]  /*d4700*/  LDL.LU R27, [R1+0x144c] ;  /* 0x00144c00011b7983 */ /* 0x000ea20000300800 */
[----:B----4-:R-:W-:Y:S11]  /*d4710*/  HMMA.16816.F32.BF16 R8, R12, R6, R8 ;  /* 0x000000060c08723c */ /* 0x010ff60000041808 */
        /* <DEDUP_REMOVED lines=8> */
[----:B------:R-:W-:Y:S01]  /*d47a0*/  IMAD.MOV.U32 R28, RZ, RZ, R13 ;  /* 0x000000ffff1c7224 */ /* 0x000fe200078e000d */
[----:B------:R-:W2:Y:S01]  /*d47b0*/  LDL.LU.64 R14, [R1+0x4f38] ;  /* 0x004f3800010e7983 */ /* 0x000ea20000300a00 */
[----:B------:R-:W2:Y:S02]  /*d47c0*/  LDL.LU.64 R12, [R1+0x4f30] ;  /* 0x004f3000010c7983 */ /* 0x000ea40000300a00 */
[----:B------:R4:W-:Y:S02]  /*d47d0*/  STL.64 [R1+0x4e10], R6 ;  /* 0x004e100601007387 */ /* 0x0009e40000100a00 */
[----:B------:R-:W-:Y:S02]  /*d47e0*/  STL.64 [R1+0x4eb8], R4 ;  /* 0x004eb80401007387 */ /* 0x000fe40000100a00 */
[----:B----4-:R-:W-:-:S02]  /*d47f0*/  IMAD.MOV.U32 R6, RZ, RZ, R10 ;  /* 0x000000ffff067224 */ /* 0x010fc400078e000a */
[----:B------:R-:W-:Y:S01]  /*d4800*/  IMAD.MOV.U32 R7, RZ, RZ, R11 ;  /* 0x000000ffff077224 */ /* 0x000fe200078e000b */
[----:B------:R-:W2:Y:S01]  /*d4810*/  LDL.LU R10, [R1+0x4f2c] ;  /* 0x004f2c00010a7983 */ /* 0x000ea20000300800 */
[----:B------:R-:W2:Y:S03]  /*d4820*/  LDL.LU R11, [R1+0x4f28] ;  /* 0x004f2800010b7983 */ /* 0x000ea60000300800 */
[----:B------:R0:W-:Y:S04]  /*d4830*/  STL.64 [R1+0x4ec8], R6 ;  /* 0x004ec80601007387 */ /* 0x0001e80000100a00 */
[----:B0-----:R-:W4:Y:S04]  /*d4840*/  LDL R6, [R1+0x98] ;  /* 0x0000980001067983 */ /* 0x001f280000100800 */
[----:B------:R-:W4:Y:S01]  /*d4850*/  LDL R7, [R1+0x9c] ;  /* 0x00009c0001077983 */ /* 0x000f220000100800 */
[----:B------:R-:W-:-:S02]  /*d4860*/  IMAD.MOV.U32 R4, RZ, RZ, R2 ;  /* 0x000000ffff047224 */ /* 0x000fc400078e0002 */
[----:B------:R-:W-:Y:S01]  /*d4870*/  IMAD.MOV.U32 R5, RZ, RZ, R28 ;  /* 0x000000ffff057224 */ /* 0x000fe200078e001c */
[----:B----4-:R0:W-:Y:S01]  /*d4880*/  STL.64 [R1+0x4ed8], R6 ;  /* 0x004ed80601007387 */ /* 0x0101e20000100a00 */
[----:B------:R-:W4:Y:S02]  /*d4890*/  LDL.LU R2, [R1+0x4f24] ;  /* 0x004f240001027983 */ /* 0x000f240000300800 */
[----:B------:R-:W3:Y:S02]  /*d48a0*/  LDL.LU R28, [R1+0x4f20] ;  /* 0x004f2000011c7983 */ /* 0x000ee40000300800 */
[----:B0-----:R-:W-:Y:S02]  /*d48b0*/  IMAD.MOV.U32 R6, RZ, RZ, R9 ;  /* 0x000000ffff067224 */ /* 0x001fe400078e0009 */
[----:B------:R-:W-:-:S07]  /*d48c0*/  IMAD.MOV.U32 R7, RZ, RZ, R8 ;  /* 0x000000ffff077224 */ /* 0x000fce00078e0008 */
[C---:B--2---:R-:W-:Y:S11]  /*d48d0*/  HMMA.16816.F32.BF16 R12, R4.reuse, R10, R12 ;  /* 0x0000000a040c723c */ /* 0x044ff6000004180c */
[----:B------:R-:W-:Y:S11]  /*d48e0*/  @!UPT UIADD3 URZ, URZ, URZ, URZ ;  /* 0x0000003f3f3ff290 */ /* 0x000ff6000fffe03f */
[----:B------:R-:W-:Y:S01]  /*d48f0*/  @!UPT UIADD3 URZ, URZ, URZ, URZ ;  /* 0x0000003f3f3ff290 */ /* 0x000fe2000fffe03f */
[----:B------:R-:W-:Y:S01]  /*d4900*/  STL.64 [R1+0xf00], R12 ;  /* 0x000f000c01007387 */ /* 0x000fe20000100a00 */
[----:B------:R0:W-:Y:S03]  /*d4910*/  STL.64 [R1+0xf08], R14 ;  /* 0x000f080e01007387 */ /* 0x0001e60000100a00 */
[----:B0-----:R-:W2:Y:S01]  /*d4920*/  LDL.LU.64 R14, [R1+0x4f18] ;  /* 0x004f1800010e7983 */ /* 0x001ea20000300a00 */
[----:B------:R0:W-:Y:S02]  /*d4930*/  STL.64 [R1+0x4df8], R10 ;  /* 0x004df80a01007387 */ /* 0x0001e40000100a00 */
[----:B------:R-:W3:Y:S01]  /*d4940*/  LDL.LU.64 R8, [R1+0x550] ;  /* 0x0005500001087983 */ /* 0x000ee20000300a00 */
[----:B0-----:R-:W3:Y:S01]  /*d4950*/  LDL.LU.64 R10, [R1+0x558] ;  /* 0x00055800010a7983 */ /* 0x001ee20000300a00 */
[C---:B--2---:R-:W-:Y:S03]  /*d4960*/  HMMA.16816.F32.BF16 R16, R4.reuse, R14, R16 ;  /* 0x0000000e0410723c */ /* 0x044fe60000041810 */
[----:B---3--:R-:W-:Y:S01]  /*d4970*/  STL.64 [R1+0x4ee8], R10 ;  /* 0x004ee80a01007387 */ /* 0x008fe20000100a00 */
[----:B------:R0:W-:Y:S03]  /*d4980*/  STL.64 [R1+0x4ee0], R8 ;  /* 0x004ee00801007387 */ /* 0x0001e60000100a00 */
[----:B0-----:R-:W2:Y:S01]  /*d4990*/  LDL.LU R8, [R1+0x1430] ;  /* 0x0014300001087983 */ /* 0x001ea20000300800 */
[----:B------:R-:W2:Y:S02]  /*d49a0*/  LDL.LU R9, [R1+0x1434] ;  /* 0x0014340001097983 */ /* 0x000ea40000300800 */
[----:B------:R-:W2:Y:S02]  /*d49b0*/  LDL.LU R10, [R1+0x1438] ;  /* 0x00143800010a7983 */ /* 0x000ea40000300800 */
[----:B------:R-:W2:Y:S11]  /*d49c0*/  LDL.LU R11, [R1+0x143c] ;  /* 0x00143c00010b7983 */ /* 0x000eb60000300800 */
        /* <DEDUP_REMOVED lines=8> */
[C---:B---3--:R-:W-:Y:S11]  /*d4a50*/  HMMA.16816.F32.BF16 R20, R4.reuse, R18, R20 ;  /* 0x000000120414723c */ /* 0x048ff60000041814 */
[----:B------:R-:W-:Y:S11]  /*d4a60*/  @!UPT UIADD3 URZ, URZ, URZ, URZ ;  /* 0x0000003f3f3ff290 */ /* 0x000ff6000fffe03f */
[----:B------:R-:W-:Y:S01]  /*d4a70*/  @!UPT UIADD3 URZ, URZ, URZ, URZ ;  /* 0x0000003f3f3ff290 */ /* 0x000fe2000fffe03f */
        /* <DEDUP_REMOVED lines=17> */
[----:B---3--:R-:W-:Y:S01]  /*d4b90*/  HMMA.16816.F32.BF16 R4, R4, R26, R8 ;  /* 0x0000001a0404723c */ /* 0x008fe20000041808 */
[----:B------:R-:W3:Y:S01]  /*d4ba0*/  LDL.LU.64 R10, [R1+0x4ee8] ;  /* 0x004ee800010a7983 */ /* 0x000ee20000300a00 */
[----:B------:R-:W3:Y:S11]  /*d4bb0*/  LDL.LU.64 R8, [R1+0x4ee0] ;  /* 0x004ee00001087983 */ /* 0x000ef60000300a00 */
[----:B------:R-:W-:Y:S10]  /*d4bc0*/  @!UPT UIADD3 URZ, URZ, URZ, URZ ;  /* 0x0000003f3f3ff290 */ /* 0x000ff4000fffe03f */
[----:B------:R-:W-:Y:S01]  /*d4bd0*/  STL.64 [R1+0xe40], R4 ;  /* 0x000e400401007387 */ /* 0x000fe20000100a00 */
[----:B------:R0:W-:Y:S03]  /*d4be0*/  STL.64 [R1+0xe48], R6 ;  /* 0x000e480601007387 */ /* 0x0001e60000100a00 */
[----:B0-----:R-:W3:Y:S01]  /*d4bf0*/  LDL.LU.64 R6, [R1+0x4ed8] ;  /* 0x004ed80001067983 */ /* 0x001ee20000300a00 */
[----:B------:R-:W-:Y:S01]  /*d4c00*/  STL.64 [R1+0x4dd8], R26 ;  /* 0x004dd81a01007387 */ /* 0x000fe20000100a00 */
[----:B---3--:R-:W-:Y:S02]  /*d4c10*/  HMMA.16816.F32.BF16 R4, R8, R6, R12 ;  /* 0x000000060804723c */ /* 0x008fe4000004180c */
[----:B------:R-:W3:Y:S11]  /*d4c20*/  LDL.LU.64 R14, [R1+0x4ed0] ;  /* 0x004ed000010e7983 */ /* 0x000ef60000300a00 */
[----:B------:R-:W-:Y:S10]  /*d4c30*/  @!UPT UIADD3 URZ, URZ, URZ, URZ ;  /* 0x0000003f3f3ff290 */ /* 0x000ff4000fffe03f */
[----:B------:R-:W-:Y:S01]  /*d4c40*/  STL.64 [R1+0x14a0], R4 ;  /* 0x0014a00401007387 */ /* 0x000fe20000100a00 */
[----:B------:R-:W-:Y:S02]  /*d4c50*/  IMAD.MOV.U32 R12, RZ, RZ, R6 ;  /* 0x000000ffff0c7224 */ /* 0x000fe400078e0006 */
[----:B------:R0:W-:Y:S02]  /*d4c60*/  STL.64 [R1+0x14a8], R6 ;  /* 0x0014a80601007387 */ /* 0x0001e40000100a00 */
[----:B0-----:R-:W2:Y:S01]  /*d4c70*/  LDL.LU.64 R6, [R1+0x4ec8] ;  /* 0x004ec80001067983 */ /* 0x001ea20000300a00 */
[----:B------:R-:W-:-:S05]  /*d4c80*/  IMAD.MOV.U32 R16, RZ, RZ, R4 ;  /* 0x000000ffff107224 */ /* 0x000fca00078e0004 */
[----:B------:R-:W-:Y:S01]  /*d4c90*/  STL [R1+0x3c18], R16 ;  /* 0x003c181001007387 */ /* 0x000fe20000100800 */
[----:B------:R-:W-:Y:S01]  /*d4ca0*/  STL [R1+0x3c14], R12 ;  /* 0x003c140c01007387 */ /* 0x000fe20000100800 */
[----:B--2---:R-:W-:Y:S02]  /*d4cb0*/  HMMA.16816.F32.BF16 R4, R8, R6, R20 ;  /* 0x000000060804723c */ /* 0x004fe40000041814 */
[----:B------:R-:W2:Y:S11]  /*d4cc0*/  LDL.LU.64 R20, [R1+0x4ec0] ;  /* 0x004ec00001147983 */ /* 0x000eb60000300a00 */
[----:B------:R-:W-:Y:S10]  /*d4cd0*/  @!UPT UIADD3 URZ, URZ, URZ, URZ ;  /* 0x0000003f3f3ff290 */ /* 0x000ff4000fffe03f */
[----:B------:R0:W-:Y:S01]  /*d4ce0*/  STL.64 [R1+0x1490], R4 ;  /* 0x0014900401007387 */ /* 0x0001e20000100a00 */
[----:B------:R1:W-:Y:S02]  /*d4cf0*/  STL.64 [R1+0x1498], R6 ;  /* 0x0014980601007387 */ /* 0x0003e40000100a00 */
[----:B------:R-:W-:Y:S02]  /*d4d00*/  IMAD.MOV.U32 R17, RZ, RZ, R4 ;  /* 0x000000ffff117224 */ /* 0x000fe400078e0004 */
[----:B0-----:R-:W4:Y:S01]  /*d4d10*/  LDL.LU.64 R4, [R1+0x4eb8] ;  /* 0x004eb80001047983 */ /* 0x001f220000300a00 */
[----:B------:R-:W-:Y:S02]  /*d4d20*/  IMAD.MOV.U32 R13, RZ, RZ, R6 ;  /* 0x000000ffff0d7224 */ /* 0x000fe400078e0006 */
[----:B-1----:R-:W-:Y:S02]  /*d4d30*/  IMAD.MOV.U32 R7, RZ, RZ, R3 ;  /* 0x000000ffff077224 */ /* 0x002fe400078e0003 */
[----:B--2---:R-:W-:-:S02]  /*d4d40*/  IMAD.MOV.U32 R6, RZ, RZ, R20 ;  /* 0x000000ffff067224 */ /* 0x004fc400078e0014 */
[----:B------:R-:W2:Y:S01]  /*d4d50*/  LDL.LU R20, [R1+0x4eb0] ;  /* 0x004eb00001147983 */ /* 0x000ea20000300800 */
[----:B------:R-:W2:Y:S02]  /*d4d60*/  LDL.LU R3, [R1+0x4eac] ;  /* 0x004eac0001037983 */ /* 0x000ea40000300800 */
[----:B------:R-:W-:Y:S02]  /*d4d70*/  STL.64 [R1+0x4e28], R6 ;  /* 0x004e280601007387 */ /* 0x000fe40000100a00 */
[----:B------:R-:W-:Y:S01]  /*d4d80*/  STL [R1+0x3c20], R17 ;  /* 0x003c201101007387 */ /* 0x000fe20000100800 */
[----:B------:R-:W-:Y:S01]  /*d4d90*/  STL.64 [R1+0x4de8], R18 ;  /* 0x004de81201007387 */ /* 0x000fe20000100a00 */
[----:B------:R0:W-:Y:S02]  /*d4da0*/  STL [R1+0x3c1c], R13 ;  /* 0x003c1c0d01007387 */ /* 0x0001e40000100800 */
[----:B---3--:R1:W-:Y:S02]  /*d4db0*/  STL.64 [R1+0x4df0], R14 ;  /* 0x004df00e01007387 */ /* 0x0083e40000100a00 */
[----:B------:R-:W3:Y:S01]  /*d4dc0*/  LDL.LU R12, [R1+0x1310] ;  /* 0x00131000010c7983 */ /* 0x000ee20000300800 */
[----:B0-----:R-:W3:Y:S01]  /*d4dd0*/  LDL.LU R13, [R1+0x1314] ;  /* 0x00131400010d7983 */ /* 0x001ee20000300800 */
[----:B-1----:R-:W3:Y:S02]  /*d4de0*/  LDL.LU R14, [R1+0x1318] ;  /* 0x00131800010e7983 */ /* 0x002ee40000300800 */
[----:B------:R-:W3:Y:S02]  /*d4df0*/  LDL.LU R15, [R1+0x131c] ;  /* 0x00131c00010f7983 */ /* 0x000ee40000300800 */
[----:B----4-:R-:W-:-:S02]  /*d4e00*/  IMAD.MOV.U32 R6, RZ, RZ, R4 ;  /* 0x000000ffff067224 */ /* 0x010fc400078e0004 */
[----:B------:R-:W4:Y:S01]  /*d4e10*/  LDL.LU R4, [R1+0x4ea8] ;  /* 0x004ea80001047983 */ /* 0x000f220000300800 */
[----:B------:R-:W-:Y:S02]  /*d4e20*/  IMAD.MOV.U32 R7, RZ, RZ, R0 ;  /* 0x000000ffff077224 */ /* 0x000fe400078e0000 */
[----:B------:R-:W4:Y:S03]  /*d4e30*/  LDL.LU R0, [R1+0x4ea4] ;  /* 0x004ea40001007983 */ /* 0x000f260000300800 */
[----:B------:R0:W-:Y:S01]  /*d4e40*/  STL.64 [R1+0x4e40], R6 ;  /* 0x004e400601007387 */ /* 0x0001e20000100a00 */
[----:B------:R-:W-:Y:S02]  /*d4e50*/  IMAD.MOV.U32 R26, RZ, RZ, R28 ;  /* 0x000000ffff1a7224 */ /* 0x000fe400078e001c */
[----:B------:R-:W-:Y:S02]  /*d4e60*/  IMAD.MOV.U32 R27, RZ, RZ, R25 ;  /* 0x000000ffff1b7224 */ /* 0x000fe400078e0019 */
[----:B0-----:R-:W-:-:S02]  /*d4e70*/  IMAD.MOV.U32 R6, RZ, RZ, R2 ;  /* 0x000000ffff067224 */ /* 0x001fc400078e0002 */
[----:B------:R-:W-:Y:S01]  /*d4e80*/  IMAD.MOV.U32 R7, RZ, RZ, R29 ;  /* 0x000000ffff077224 */ /* 0x000fe200078e001d */
[----:B------:R-:W4:Y:S04]  /*d4e90*/  LDL.LU R2, [R1+0x4ea0] ;  /* 0x004ea00001027983 */ /* 0x000f280000300800 */
[----:B------:R-:W-:Y:S01]  /*d4ea0*/  STL.64 [R1+0x4e58], R6 ;  /* 0x004e580601007387 */ /* 0x000fe20000100a00 */
[----:B------:R-:W-:Y:S02]  /*d4eb0*/  IMAD.MOV.U32 R23, RZ, RZ, R5 ;  /* 0x000000ffff177224 */ /* 0x000fe400078e0005 */
[----:B--2---:R-:W-:Y:S01]  /*d4ec0*/  IMAD.MOV.U32 R22, RZ, RZ, R20 ;  /* 0x000000ffff167224 */ /* 0x004fe200078e0014 */
[----:B---3--:R-:W-:Y:S01]  /*d4ed0*/  STL.64 [R1+0x4e08], R14 ;  /* 0x004e080e01007387 */ /* 0x008fe20000100a00 */
[----:B------:R0:W-:Y:S03]  /*d4ee0*/  STL.64 [R1+0x4e00], R12 ;  /* 0x004e000c01007387 */ /* 0x0001e60000100a00 */
[----:B0-----:R-:W2:Y:S01]  /*d4ef0*/  LDL.LU R12, [R1+0x1330] ;  /* 0x00133000010c7983 */ /* 0x001ea20000300800 */
[----:B------:R-:W2:Y:S02]  /*d4f00*/  LDL.LU R13, [R1+0x1334] ;  /* 0x00133400010d7983 */ /* 0x000ea40000300800 */
[----:B------:R-:W3:Y:S02]  /*d4f10*/  LDL.LU R14, [R1+0x1338] ;  /* 0x00133800010e7983 */ /* 0x000ee40000300800 */
[----:B------:R-:W3:Y:S01]  /*d4f20*/  LDL.LU R15, [R1+0x133c] ;  /* 0x00133c00010f7983 */ /* 0x000ee20000300800 */
[----:B------:R0:W-:Y:S02]  /*d4f30*/  STL.64 [R1+0x4e60], R26 ;  /* 0x004e601a01007387 */ /* 0x0001e40000100a00 */
[----:B0-----:R-:W-:-:S02]  /*d4f40*/  IMAD.MOV.U32 R26, RZ, RZ, R24 ;  /* 0x000000ffff1a7224 */ /* 0x001fc400078e0018 */
[----:B------:R-:W-:-:S05]  /*d4f50*/  IMAD.MOV.U32 R27, RZ, RZ, R21 ;  /* 0x000000ffff1b7224 */ /* 0x000fca00078e0015 */
[----:B------:R4:W-:Y:S01]  /*d4f60*/  STL.64 [R1+0x4e78], R26 ;  /* 0x004e781a01007387 */ /* 0x0009e20000100a00 */
[----:B------:R0:W-:Y:S02]  /*d4f70*/  STL.64 [R1+0x4e80], R22 ;  /* 0x004e801601007387 */ /* 0x0001e40000100a00 */
[----:B----4-:R-:W-:Y:S02]  /*d4f80*/  IMAD.MOV.U32 R26, RZ, RZ, R4 ;  /* 0x000000ffff1a7224 */ /* 0x010fe400078e0004 */
[----:B------:R-:W-:-:S05]  /*d4f90*/  IMAD.MOV.U32 R27, RZ, RZ, R3 ;  /* 0x000000ffff1b7224 */ /* 0x000fca00078e0003 */
[----:B------:R-:W-:Y:S01]  /*d4fa0*/  STL.64 [R1+0x4e88], R26 ;  /* 0x004e881a01007387 */ /* 0x000fe20000100a00 */
[----:B------:R-:W4:Y:S02]  /*d4fb0*/  LDL.LU R20, [R1+0x13e0] ;  /* 0x0013e00001147983 */ /* 0x000f240000300800 */
[----:B------:R-:W4:Y:S02]  /*d4fc0*/  LDL.LU R21, [R1+0x13e4] ;  /* 0x0013e40001157983 */ /* 0x000f240000300800 */
[----:B0-----:R-:W2:Y:S01]  /*d4fd0*/  LDL.LU R22, [R1+0x13e8] ;  /* 0x0013e80001167983 */ /* 0x001ea20000300800 */
[----:B------:R-:W2:Y:S04]  /*d4fe0*/  LDL.LU R23, [R1+0x13ec] ;  /* 0x0013ec0001177983 */ /* 0x000ea80000300800 */
        /* <DEDUP_REMOVED lines=42> */
[----:B------:R-:W3:Y:S02]  /*d5290*/  LDL.LU.64 R20, [R1+0x4e90] ;  /* 0x004e900001147983 */ /* 0x000ee40000300a00 */
[----:B------:R-:W-:Y:S02]  /*d52a0*/  STL.64 [R1+0x1480], R24 ;  /* 0x0014801801007387 */ /* 0x000fe40000100a00 */
[----:B------:R0:W-:Y:S02]  /*d52b0*/  STL.64 [R1+0x1488], R26 ;  /* 0x0014881a01007387 */ /* 0x0001e40000100a00 */
[----:B0-----:R-:W3:Y:S02]  /*d52c0*/  LDL.LU.64 R26, [R1+0x4e88] ;  /* 0x004e8800011a7983 */ /* 0x001ee40000300a00 */
[C---:B---3--:R-:W-:Y:S02]  /*d52d0*/  HMMA.16816.F32.BF16 R24, R8.reuse, R26, R20 ;  /* 0x0000001a0818723c */ /* 0x048fe40000041814 */
[----:B------:R-:W4:Y:S11]  /*d52e0*/  LDL.LU.64 R22, [R1+0x4e80] ;  /* 0x004e800001167983 */ /* 0x000f360000300a00 */
[----:B------:R-:W-:Y:S10]  /*d52f0*/  @!UPT UIADD3 URZ, URZ, URZ, URZ ;  /* 0x0000003f3f3ff290 */ /* 0x000ff4000fffe03f */
[----:B------:R-:W-:Y:S01]  /*d5300*/  STL.64 [R1+0x1470], R24 ;  /* 0x0014701801007387 */ /* 0x000fe20000100a00 */
[----:B------:R0:W-:Y:S03]  /*d5310*/  STL.64 [R1+0x1478], R26 ;  /* 0x0014781a01007387 */ /* 0x0001e60000100a00 */
[----:B0-----:R-:W3:Y:S01]  /*d5320*/  LDL.LU.64 R26, [R1+0x4e78] ;  /* 0x004e7800011a7983 */ /* 0x001ee20000300a00 */
[C---:B----4-:R-:W-:Y:S03]  /*d5330*/  HMMA.16816.F32.BF16 R20, R8.reuse, R22, R16 ;  /* 0x000000160814723c */ /* 0x050fe60000041810 */
[----:B------:R-:W4:Y:S11]  /*d5340*/  LDL.LU R16, [R1+0x1300] ;  /* 0x0013000001107983 */ /* 0x000f360000300800 */
[----:B------:R-:W-:Y:S09]  /*d5350*/  @!UPT UIADD3 URZ, URZ, URZ, URZ ;  /* 0x0000003f3f3ff290 */ /* 0x000ff2000fffe03f */
[----:B------:R0:W-:Y:S01]  /*d5360*/  STL.64 [R1+0x13b0], R20 ;  /* 0x0013b01401007387 */ /* 0x0001e20000100a00 */
[C---:B---3--:R-:W-:Y:S03]  /*d5370*/  HMMA.16816.F32.BF16 R24, R8.reuse, R26, R4 ;  /* 0x0000001a0818723c */ /* 0x048fe60000041804 */
[----:B------:R1:W-:Y:S01]  /*d5380*/  STL.64 [R1+0x13b8], R22 ;  /* 0x0013b81601007387 */ /* 0x0003e20000100a00 */
[----:B------:R-:W4:Y:S02]  /*d5390*/  LDL.LU R17, [R1+0x1304] ;  /* 0x0013040001117983 */ /* 0x000f240000300800 */
[----:B------:R-:W4:Y:S02]  /*d53a0*/  LDL.LU R18, [R1+0x1308] ;  /* 0x0013080001127983 */ /* 0x000f240000300800 */
[----:B------:R-:W4:Y:S01]  /*d53b0*/  LDL.LU R19, [R1+0x130c] ;  /* 0x00130c0001137983 */ /* 0x000f220000300800 */
[----:B0-----:R-:W3:Y:S01]  /*d53c0*/  LDL.LU R20, [R1+0x12e0] ;  /* 0x0012e00001147983 */ /* 0x001ee20000300800 */
[----:B------:R-:W3:Y:S03]  /*d53d0*/  LDL.LU R21, [R1+0x12e4] ;  /* 0x0012e40001157983 */ /* 0x000ee60000300800 */
[----:B-1----:R-:W3:Y:S01]  /*d53e0*/  LDL.LU R22, [R1+0x12e8] ;  /* 0x0012e80001167983 */ /* 0x002ee20000300800 */
[----:B------:R-:W3:Y:S02]  /*d53f0*/  LDL.LU R23, [R1+0x12ec] ;  /* 0x0012ec0001177983 */ /* 0x000ee40000300800 */
[----:B------:R-:W2:Y:S02]  /*d5400*/  LDL.LU.64 R6, [R1+0x4e70] ;  /* 0x004e700001067983 */ /* 0x000ea40000300a00 */
[----:B------:R-:W2:Y:S05]  /*d5410*/  LDL.LU.64 R4, [R1+0x4e68] ;  /* 0x004e680001047983 */ /* 0x000eaa0000300a00 */
        /* <DEDUP_REMOVED lines=44> */
[----:B0-----:R-:W2:Y:S01]  /*d56e0*/  LDL.64 R6, [R1+0x98] ;  /* 0x0000980001067983 */ /* 0x001ea20000100a00 */
[----:B------:R-:W-:-:S02]  /*d56f0*/  IMAD.MOV.U32 R3, RZ, RZ, R9 ;  /* 0x000000ffff037224 */ /* 0x000fc400078e0009 */
[----:B------:R-:W-:Y:S02]  /*d5700*/  IMAD.MOV.U32 R4, RZ, RZ, R8 ;  /* 0x000000ffff047224 */ /* 0x000fe400078e0008 */
[----:B------:R-:W-:Y:S01]  /*d5710*/  IMAD.MOV.U32 R5, RZ, RZ, R3 ;  /* 0x000000ffff057224 */ /* 0x000fe200078e0003 */
[----:B--2---:R0:W-:Y:S02]  /*d5720*/  STL.64 [R1+0x4dc0], R6 ;  /* 0x004dc00601007387 */ /* 0x0041e40000100a00 */
[----:B0-----:R-:W-:Y:S02]  /*d5730*/  IMAD.MOV.U32 R6, RZ, RZ, R2 ;  /* 0x000000ffff067224 */ /* 0x001fe400078e0002 */
[----:B------:R-:W-:-:S07]  /*d5740*/  IMAD.MOV.U32 R7, RZ, RZ, R0 ;  /* 0x000000ffff077224 */ /* 0x000fce00078e0000 */
[C---:B------:R-:W-:Y:S11]  /*d5750*/  HMMA.16816.F32.BF16 R12, R4.reuse, R10, R12 ;  /* 0x0000000a040c723c */ /* 0x040ff6000004180c */
        /* <DEDUP_REMOVED lines=28> */
[----:B------:R-:W4:Y:S02]  /*d5920*/  LDL R16, [R1+0x400] ;  /* 0x0004000001107983 */ /* 0x000f240000100800 */
[----:B------:R-:W4:Y:S01]  /*d5930*/  LDL R17, [R1+0x404] ;  /* 0x0004040001117983 */ /* 0x000f220000100800 */
[----:B0-----:R-:W4:Y:S04]  /*d5940*/  LDL R18, [R1+0x408] ;  /* 0x0004080001127983 */ /* 0x001f280000100800 */
[----:B------:R-:W4:Y:S01]  /*d5950*/  LDL R19, [R1+0x40c] ;  /* 0x00040c0001137983 */ /* 0x000f220000100800 */
        /* <DEDUP_REMOVED lines=11> */
[----:B--2---:R-:W-:Y:S02]  /*d5a10*/  HMMA.16816.F32.BF16 R4, R4, R26, R8 ;  /* 0x0000001a0404723c */ /* 0x004fe40000041808 */
[----:B---3--:R-:W-:Y:S01]  /*d5a20*/  STL.64 [R1+0x4da0], R22 ;  /* 0x004da01601007387 */ /* 0x008fe20000100a00 */
[----:B------:R0:W-:Y:S03]  /*d5a30*/  STL.64 [R1+0x4d98], R20 ;  /* 0x004d981401007387 */ /* 0x0001e60000100a00 */
[----:B0-----:R-:W2:Y:S01]  /*d5a40*/  LDL.LU R20, [R1+0x1280] ;  /* 0x0012800001147983 */ /* 0x001ea20000300800 */
[----:B------:R-:W2:Y:S02]  /*d5a50*/  LDL.LU R21, [R1+0x1284] ;  /* 0x0012840001157983 */ /* 0x000ea40000300800 */
[----:B------:R-:W2:Y:S02]  /*d5a60*/  LDL.LU R22, [R1+0x1288] ;  /* 0x0012880001167983 */ /* 0x000ea40000300800 */
[----:B------:R-:W2:Y:S01]  /*d5a70*/  LDL.LU R23, [R1+0x128c] ;  /* 0x00128c0001177983 */ /* 0x000ea20000300800 */
[----:B------:R-:W4:Y:S01]  /*d5a80*/  LDL.LU.64 R10, [R1+0x4dd0] ;  /* 0x004dd000010a7983 */ /* 0x000f220000300a00 */
[----:B------:R-:W4:Y:S10]  /*d5a90*/  LDL.LU.64 R8, [R1+0x4dc8] ;  /* 0x004dc80001087983 */ /* 0x000f340000300a00 */
[----:B------:R-:W-:Y:S02]  /*d5aa0*/  STL.64 [R1+0x1100], R4 ;  /* 0x0011000401007387 */ /* 0x000fe40000100a00 */
[----:B------:R0:W-:Y:S02]  /*d5ab0*/  STL.64 [R1+0x1108], R6 ;  /* 0x0011080601007387 */ /* 0x0001e40000100a00 */
[----:B0-----:R-:W4:Y:S01]  /*d5ac0*/  LDL.LU.64 R6, [R1+0x4dc0] ;  /* 0x004dc00001067983 */ /* 0x001f220000300a00 */
[----:B------:R0:W-:Y:S03]  /*d5ad0*/  STL.64 [R1+0x4cd0], R26 ;  /* 0x004cd01a01007387 */ /* 0x0001e60000100a00 */
[----:B0-----:R-:W3:Y:S01]  /*d5ae0*/  LDL.64 R26, [R1+0x68] ;  /* 0x00006800011a7983 */ /* 0x001ee20000100a00 */
[----:B----4-:R-:W-:Y:S03]  /*d5af0*/  HMMA.16816.F32.BF16 R8, R16, R6, R8 ;  /* 0x000000061008723c */ /* 0x010fe60000041808 */
[----:B---3--:R0:W-:Y:S04]  /*d5b00*/  STL.64 [R1+0x4da8], R26 ;  /* 0x004da81a01007387 */ /* 0x0081e80000100a00 */
[----:B0-----:R-:W2:Y:S01]  /*d5b10*/  LDL.64 R26, [R1+0x88] ;  /* 0x00008800011a7983 */ /* 0x001ea20000100a00 */
[----:B------:R-:W-:-:S02]  /*d5b20*/  IMAD.MOV.U32 R12, RZ, RZ, R6 ;  /* 0x000000ffff0c7224 */ /* 0x000fc400078e0006 */
[----:B------:R-:W-:Y:S02]  /*d5b30*/  IMAD.MOV.U32 R5, RZ, RZ, R7 ;  /* 0x000000ffff057224 */ /* 0x000fe400078e0007 */
[----:B------:R-:W3:Y:S11]  /*d5b40*/  LDL.LU.64 R6, [R1+0x4db8] ;  /* 0x004db80001067983 */ /* 0x000ef60000300a00 */
[----:B------:R-:W-:Y:S02]  /*d5b50*/  STL.64 [R1+0x1620], R8 ;  /* 0x0016200801007387 */ /* 0x000fe40000100a00 */
[----:B------:R0:W-:Y:S02]  /*d5b60*/  STL.64 [R1+0x1628], R10 ;  /* 0x0016280a01007387 */ /* 0x0001e40000100a00 */
[----:B0-----:R-:W4:Y:S01]  /*d5b70*/  LDL.LU.64 R10, [R1+0x4db0] ;  /* 0x004db000010a7983 */ /* 0x001f220000300a00 */
[----:B--2---:R-:W-:Y:S01]  /*d5b80*/  HMMA.16816.F32.BF16 R20, R16, R26, R20 ;  /* 0x0000001a1014723c */ /* 0x004fe20000041814 */
[----:B------:R-:W-:-:S02]  /*d5b90*/  IMAD.MOV.U32 R13, RZ, RZ, R27 ;  /* 0x000000ffff0d7224 */ /* 0x000fc400078e001b */
[----:B---3--:R0:W-:Y:S01]  /*d5ba0*/  STL.64 [R1+0x4d20], R6 ;  /* 0x004d200601007387 */ /* 0x0081e20000100a00 */
[----:B------:R-:W-:Y:S03]  /*d5bb0*/  STL [R1+0x4d18], R5 ;  /* 0x004d180501007387 */ /* 0x000fe60000100800 */
[----:B------:R-:W-:Y:S01]  /*d5bc0*/  IMAD.MOV.U32 R16, RZ, RZ, R26 ;  /* 0x000000ffff107224 */ /* 0x000fe200078e001a */
[----:B0-----:R-:W2:Y:S01]  /*d5bd0*/  LDL.64 R6, [R1+0x78] ;  /* 0x0000780001067983 */ /* 0x001ea20000100a00 */
[----:B------:R-:W-:Y:S02]  /*d5be0*/  STL [R1+0x3c24], R8 ;  /* 0x003c240801007387 */ /* 0x000fe40000100800 */
[----:B------:R-:W3:Y:S11]  /*d5bf0*/  LDL.LU.64 R26, [R1+0x4da8] ;  /* 0x004da800011a7983 */ /* 0x000ef60000300a00 */
[----:B------:R-:W-:Y:S01]  /*d5c00*/  @!UPT UIADD3 URZ, URZ, URZ, URZ ;  /* 0x0000003f3f3ff290 */ /* 0x000fe2000fffe03f */
[----:B------:R-:W-:Y:S01]  /*d5c10*/  STL.64 [R1+0x1610], R20 ;  /* 0x0016101401007387 */ /* 0x000fe20000100a00 */
[----:B------:R0:W-:Y:S02]  /*d5c20*/  STL.64 [R1+0x1618], R22 ;  /* 0x0016181601007387 */ /* 0x0001e40000100a00 */
[----:B------:R-:W-:Y:S01]  /*d5c30*/  IMAD.MOV.U32 R9, RZ, RZ, R20 ;  /* 0x000000ffff097224 */ /* 0x000fe200078e0014 */
[----:B0-----:R-:W3:Y:S01]  /*d5c40*/  LDL.LU.64 R22, [R1+0x4da0] ;  /* 0x004da00001167983 */ /* 0x001ee20000300a00 */
[----:B------:R-:W3:Y:S02]  /*d5c50*/  LDL.LU.64 R20, [R1+0x4d98] ;  /* 0x004d980001147983 */ /* 0x000ee40000300a00 */
[----:B------:R-:W-:Y:S02]  /*d5c60*/  STL.64 [R1+0x4cf0], R14 ;  /* 0x004cf00e01007387 */ /* 0x000fe40000100a00 */
[----:B------:R0:W-:Y:S02]  /*d5c70*/  STL.64 [R1+0x4ce8], R12 ;  /* 0x004ce80c01007387 */ /* 0x0001e40000100a00 */
[----:B0-----:R-:W3:Y:S01]  /*d5c80*/  LDL.LU.64 R12, [R1+0x400] ;  /* 0x00040000010c7983 */ /* 0x001ee20000300a00 */
[----:B------:R-:W3:Y:S02]  /*d5c90*/  LDL.LU.64 R14, [R1+0x408] ;  /* 0x00040800010e7983 */ /* 0x000ee40000300a00 */
[----:B------:R0:W-:Y:S02]  /*d5ca0*/  STL [R1+0x3c28], R9 ;  /* 0x003c280901007387 */ /* 0x0001e40000100800 */
[----:B----4-:R1:W-:Y:S01]  /*d5cb0*/  STL.64 [R1+0x4d40], R10 ;  /* 0x004d400a01007387 */ /* 0x0103e20000100a00 */
[----:B------:R-:W3:Y:S04]  /*d5cc0*/  LDL.LU R8, [R1+0x1250] ;  /* 0x0012500001087983 */ /* 0x000ee80000300800 */
[----:B0-----:R-:W3:Y:S01]  /*d5cd0*/  LDL.LU R9, [R1+0x1254] ;  /* 0x0012540001097983 */ /* 0x001ee20000300800 */
[----:B-1----:R-:W3:Y:S02]  /*d5ce0*/  LDL.LU R10, [R1+0x1258] ;  /* 0x00125800010a7983 */ /* 0x002ee40000300800 */
[----:B------:R-:W3:Y:S02]  /*d5cf0*/  LDL.LU R11, [R1+0x125c] ;  /* 0x00125c00010b7983 */ /* 0x000ee40000300800 */
[----:B--2---:R-:W-:-:S02]  /*d5d00*/  IMAD.MOV.U32 R18, RZ, RZ, R6 ;  /* 0x000000ffff127224 */ /* 0x004fc400078e0006 */
[----:B------:R-:W-:Y:S01]  /*d5d10*/  IMAD.MOV.U32 R17, RZ, RZ, R7 ;  /* 0x000000ffff117224 */ /* 0x000fe200078e0007 */
[C---:B---3--:R-:W-:Y:S11]  /*d5d20*/  HMMA.16816.F32.BF16 R8, R12.reuse, R6, R8 ;  /* 0x000000060c08723c */ /* 0x048ff60000041808 */
[----:B------:R-:W-:Y:S11]  /*d5d30*/  @!UPT UIADD3 URZ, URZ, URZ, URZ ;  /* 0x0000003f3f3ff290 */ /* 0x000ff6000fffe03f */
[----:B------:R-:W-:Y:S01]  /*d5d40*/  @!UPT UIADD3 URZ, URZ, URZ, URZ ;  /* 0x0000003f3f3ff290 */ /* 0x000fe2000fffe03f */
[----:B------:R-:W-:Y:S01]  /*d5d50*/  STL.64 [R1+0x1600], R8 ;  /* 0x0016000801007387 */ /* 0x000fe20000100a00 */
[----:B------:R-:W-:Y:S02]  /*d5d60*/  STL.64 [R1+0x1608], R10 ;  /* 0x0016080a01007387 */ /* 0x000fe40000100a00 */
[----:B------:R-:W2:Y:S02]  /*d5d70*/  LDL.64 R6, [R1+0x8] ;  /* 0x0000080001067983 */ /* 0x000ea40000100a00 */
[----:B------:R-:W-:Y:S01]  /*d5d80*/  IMAD.MOV.U32 R19, RZ, RZ, R27 ;  /* 0x000000ffff137224 */ /* 0x000fe200078e001b */
[----:B--2---:R0:W-:Y:S02]  /*d5d90*/  STL.64 [R1+0x4d38], R6 ;  /* 0x004d380601007387 */ /* 0x0041e40000100a00 */
[C---:B0-----:R-:W-:Y:S07]  /*d5da0*/  HMMA.16816.F32.BF16 R4, R12.reuse, R26, R20 ;  /* 0x0000001a0c04723c */ /* 0x041fee0000041814 */
[----:B------:R-:W-:Y:S11]  /*d5db0*/  IMAD.MOV.U32 R20, RZ, RZ, R26 ;  /* 0x000000ffff147224 */ /* 0x000ff600078e001a */
[----:B------:R-:W-:Y:S05]  /*d5dc0*/  @!UPT UIADD3 URZ, URZ, URZ, URZ ;  /* 0x0000003f3f3ff290 */ /* 0x000fea000fffe03f */
[----:B------:R-:W-:Y:S01]  /*d5dd0*/  STL.64 [R1+0x15f0], R4 ;  /* 0x0015f00401007387 */ /* 0x000fe20000100a00 */
[----:B------:R-:W-:Y:S02]  /*d5de0*/  STL.64 [R1+0x15f8], R6 ;  /* 0x0015f80601007387 */ /* 0x000fe40000100a00 */
[----:B------:R0:W-:Y:S02]  /*d5df0*/  STL [R1+0x4d90], R20 ;  /* 0x004d901401007387 */ /* 0x0001e40000100800 */
[----:B------:R-:W2:Y:S01]  /*d5e00*/  LDL.LU R8, [R1+0x11d0] ;  /* 0x0011d00001087983 */ /* 0x000ea20000300800 */
[----:B------:R-:W2:Y:S01]  /*d5e10*/  LDL.LU R9, [R1+0x11d4] ;  /* 0x0011d40001097983 */ /* 0x000ea20000300800 */
[----:B------:R-:W3:Y:S02]  /*d5e20*/  LDL.LU R10, [R1+0x11d8] ;  /* 0x0011d800010a7983 */ /* 0x000ee40000300800 */
[----:B------:R-:W3:Y:S02]  /*d5e30*/  LDL.LU R11, [R1+0x11dc] ;  /* 0x0011dc00010b7983 */ /* 0x000ee40000300800 */
[----:B------:R-:W4:Y:S01]  /*d5e40*/  LDL.LU R24, [R1+0x1210] ;  /* 0x0012100001187983 */ /* 0x000f220000300800 */
[----:B------:R-:W4:Y:S01]  /*d5e50*/  LDL.LU R25, [R1+0x1214] ;  /* 0x0012140001197983 */ /* 0x000f220000300800 */
[----:B------:R-:W2:Y:S02]  /*d5e60*/  LDL.LU R26, [R1+0x1218] ;  /* 0x00121800011a7983 */ /* 0x000ea40000300800 */
[----:B------:R-:W2:Y:S01]  /*d5e70*/  LDL.LU R27, [R1+0x121c] ;  /* 0x00121c00011b7983 */ /* 0x000ea20000300800 */
[----:B0-----:R-:W3:Y:S01]  /*d5e80*/  LDL.LU R20, [R1+0x1220] ;  /* 0x0012200001147983 */ /* 0x001ee20000300800 */
[----:B------:R-:W3:Y:S02]  /*d5e90*/  LDL.LU R21, [R1+0x1224] ;  /* 0x0012240001157983 */ /* 0x000ee40000300800 */
[----:B------:R-:W3:Y:S02]  /*d5ea0*/  LDL.LU R22, [R1+0x1228] ;  /* 0x0012280001167983 */ /* 0x000ee40000300800 */
[----:B------:R-:W3:Y:S01]  /*d5eb0*/  LDL.LU R23, [R1+0x122c] ;  /* 0x00122c0001177983 */ /* 0x000ee20000300800 */
[----:B--2---:R0:W-:Y:S01]  /*d5ec0*/  STL.64 [R1+0x4d88], R26 ;  /* 0x004d881a01007387 */ /* 0x0041e20000100a00 */
[----:B----4-:R-:W-:Y:S03]  /*d5ed0*/  STL.64 [R1+0x4d80], R24 ;  /* 0x004d801801007387 */ /* 0x010fe60000100a00 */
[----:B0-----:R-:W2:Y:S01]  /*d5ee0*/  LDL.64 R26, [R1+0x58] ;  /* 0x00005800011a7983 */ /* 0x001ea20000100a00 */
[----:B---3--:R0:W-:Y:S02]  /*d5ef0*/  STL.64 [R1+0x4d50], R10 ;  /* 0x004d500a01007387 */ /* 0x0081e40000100a00 */
[----:B------:R-:W-:Y:S01]  /*d5f00*/  STL.64 [R1+0x4d48], R8 ;  /* 0x004d480801007387 */ /* 0x000fe20000100a00 */
[----:B0-----:R-:W3:Y:S04]  /*d5f10*/  LDL.64 R10, [R1+0x28] ;  /* 0x00002800010a7983 */ /* 0x001ee80000100a00 */
[----:B---3--:R0:W-:Y:S04]  /*d5f20*/  STL.64 [R1+0x4d60], R10 ;  /* 0x004d600a01007387 */ /* 0x0081e80000100a00 */
[----:B0-----:R-:W3:Y:S04]  /*d5f30*/  LDL.64 R10, [R1+0x38] ;  /* 0x00003800010a7983 */ /* 0x001ee80000100a00 */
[----:B---3--:R0:W-:Y:S01]  /*d5f40*/  STL.64 [R1+0x4d78], R10 ;  /* 0x004d780a01007387 */ /* 0x0081e20000100a00 */
[----:B------:R-:W3:Y:S03]  /*d5f50*/  LDL.64 R6, [R1+0x18] ;  /* 0x0000180001067983 */ /* 0x000ee60000100a00 */
[----:B0-----:R-:W4:Y:S04]  /*d5f60*/  LDL.64 R10, [R1+0x48] ;  /* 0x00004800010a7983 */ /* 0x001f280000100a00 */
[----:B---3--:R0:W-:Y:S01]  /*d5f70*/  STL.64 [R1+0x4d58], R6 ;  /* 0x004d580601007387 */ /* 0x0081e20000100a00 */
[----:B------:R-:W3:Y:S02]  /*d5f80*/  LDL.LU R4, [R1+0x11e0] ;  /* 0x0011e00001047983 */ /* 0x000ee40000300800 */
[----:B------:R-:W3:Y:S01]  /*d5f90*/  LDL.LU R5, [R1+0x11e4] ;  /* 0x0011e40001057983 */ /* 0x000ee20000300800 */
[----:B0-----:R-:W2:Y:S01]  /*d5fa0*/  LDL.LU R6, [R1+0x11e8] ;  /* 0x0011e80001067983 */ /* 0x001ea20000300800 */
[----:B------:R-:W2:Y:S03]  /*d5fb0*/  LDL.LU R7, [R1+0x11ec] ;  /* 0x0011ec0001077983 */ /* 0x000ea60000300800 */
[----:B--2---:R-:W-:Y:S01]  /*d5fc0*/  STL.64 [R1+0x4d70], R6 ;  /* 0x004d700601007387 */ /* 0x004fe20000100a00 */
[----:B---3--:R0:W-:Y:S03]  /*d5fd0*/  STL.64 [R1+0x4d68], R4 ;  /* 0x004d680401007387 */ /* 0x0081e60000100a00 */
        /* <DEDUP_REMOVED lines=25> */
[----:B0-----:R-:W3:Y:S01]  /*d6170*/  LDL.LU R20, [R1+0x4d90] ;  /* 0x004d900001147983 */ /* 0x001ee20000300800 */
[----:B-1----:R-:W-:-:S02]  /*d6180*/  IMAD.MOV.U32 R22, RZ, RZ, R26 ;  /* 0x000000ffff167224 */ /* 0x002fc400078e001a */
[----:B------:R-:W-:Y:S02]  /*d6190*/  IMAD.MOV.U32 R21, RZ, RZ, R27 ;  /* 0x000000ffff157224 */ /* 0x000fe400078e001b */
[----:B------:R-:W2:Y:S01]  /*d61a0*/  LDL.LU.64 R26, [R1+0x4d88] ;  /* 0x004d8800011a7983 */ /* 0x000ea20000300a00 */
[----:B------:R-:W2:Y:S02]  /*d61b0*/  LDL.LU.64 R24, [R1+0x4d80] ;  /* 0x004d800001187983 */ /* 0x000ea40000300a00 */
[----:B----4-:R-:W-:Y:S01]  /*d61c0*/  IMAD.MOV.U32 R23, RZ, RZ, R11 ;  /* 0x000000ffff177224 */ /* 0x010fe200078e000b */
[C---:B--2---:R-:W-:Y:S11]  /*d61d0*/  HMMA.16816.F32.BF16 R24, R12.reuse, R10, R24 ;  /* 0x0000000a0c18723c */ /* 0x044ff60000041818 */
[----:B------:R-:W-:Y:S11]  /*d61e0*/  @!UPT UIADD3 URZ, URZ, URZ, URZ ;  /* 0x0000003f3f3ff290 */ /* 0x000ff6000fffe03f */
[----:B------:R-:W-:Y:S01]  /*d61f0*/  @!UPT UIADD3 URZ, URZ, URZ, URZ ;  /* 0x0000003f3f3ff290 */ /* 0x000fe2000fffe03f */
        /* <DEDUP_REMOVED lines=40> */
[----:B------:R-:W2:Y:S01]  /*d6480*/  LDL.LU R5, [R1+0x4d18] ;  /* 0x004d180001057983 */ /* 0x000ea20000300800 */
[----:B----4-:R-:W-:Y:S11]  /*d6490*/  HMMA.16816.F32.BF16 R16, R12, R6, R16 ;  /* 0x000000060c10723c */ /* 0x010ff60000041810 */
[----:B------:R-:W-:Y:S11]  /*d64a0*/  @!UPT UIADD3 URZ, URZ, URZ, URZ ;  /* 0x0000003f3f3ff290 */ /* 0x000ff6000fffe03f */
[----:B------:R-:W-:Y:S01]  /*d64b0*/  @!UPT UIADD3 URZ, URZ, URZ, URZ ;  /* 0x0000003f3f3ff290 */ /* 0x000fe2000fffe03f */
[----:B------:R-:W-:Y:S01]  /*d64c0*/  STL.64 [R1+0x1440], R16 ;  /* 0x0014401001007387 */ /* 0x000fe20000100a00 */
[----:B------:R0:W-:Y:S03]  /*d64d0*/  STL.64 [R1+0x1448], R18 ;  /* 0x0014481201007387 */ /* 0x0001e60000100a00 */
[----:B0-----:R-:W2:Y:S01]  /*d64e0*/  LDL.LU.64 R18, [R1+0x4d10] ;  /* 0x004d100001127983 */ /* 0x001ea20000300a00 */
[----:B------:R-:W2:Y:S02]  /*d64f0*/  LDL.LU.64 R16, [R1+0x4d08] ;  /* 0x004d080001107983 */ /* 0x000ea40000300a00 */
[----:B------:R0:W-:Y:S02]  /*d6500*/  STL.64 [R1+0x4bd0], R6 ;  /* 0x004bd00601007387 */ /* 0x0001e40000100a00 */
[----:B------:R-:W-:Y:S02]  /*d6510*/  IMAD.MOV.U32 R4, RZ, RZ, R12 ;  /* 0x000000ffff047224 */ /* 0x000fe400078e000c */
[----:B------:R-:W-:-:S02]  /*d6520*/  IMAD.MOV.U32 R3, RZ, RZ, R13 ;  /* 0x000000ffff037224 */ /* 0x000fc400078e000d */
[----:B0-----:R-:W-:Y:S02]  /*d6530*/  IMAD.MOV.U32 R6, RZ, RZ, R2 ;  /* 0x000000ffff067224 */ /* 0x001fe400078e0002 */
[----:B------:R-:W-:Y:S02]  /*d6540*/  IMAD.MOV.U32 R7, RZ, RZ, R0 ;  /* 0x000000ffff077224 */ /* 0x000fe400078e0000 */
[----:B------:R-:W-:-:S03]  /*d6550*/  IMAD.MOV.U32 R2, RZ, RZ, R14 ;  /* 0x000000ffff027224 */ /* 0x000fc600078e000e */
[----:B------:R0:W-:Y:S01]  /*d6560*/  STL.64 [R1+0x4be0], R6 ;  /* 0x004be00601007387 */ /* 0x0001e20000100a00 */
[----:B------:R-:W-:Y:S02]  /*d6570*/  IMAD.MOV.U32 R0, RZ, RZ, R15 ;  /* 0x000000ffff007224 */ /* 0x000fe400078e000f */
[----:B0-----:R-:W-:Y:S02]  /*d6580*/  IMAD.MOV.U32 R6, RZ, RZ, R9 ;  /* 0x000000ffff067224 */ /* 0x001fe400078e0009 */
        /* <DEDUP_REMOVED lines=9> */
[----:B------:R-:W2:Y:S01]  /*d6620*/  LDL.LU.64 R12, [R1+0x4ce8] ;  /* 0x004ce800010c7983 */ /* 0x000ea20000300a00 */
[----:B------:R-:W-:Y:S01]  /*d6630*/  STL.64 [R1+0x4bf8], R6 ;  /* 0x004bf80601007387 */ /* 0x000fe20000100a00 */
[----:B------:R0:W-:Y:S02]  /*d6640*/  STL.64 [R1+0x4bd8], R10 ;  /* 0x004bd80a01007387 */ /* 0x0001e40000100a00 */
[----:B------:R-:W2:Y:S02]  /*d6650*/  LDL.LU R8, [R1+0x1000] ;  /* 0x0010000001087983 */ /* 0x000ea40000300800 */
[----:B------:R-:W2:Y:S01]  /*d6660*/  LDL.LU R9, [R1+0x1004] ;  /* 0x0010040001097983 */ /* 0x000ea20000300800 */
[----:B0-----:R-:W2:Y:S01]  /*d6670*/  LDL.LU R10, [R1+0x1008] ;  /* 0x00100800010a7983 */ /* 0x001ea20000300800 */
        /* <DEDUP_REMOVED lines=41> */
[----:B----4-:R-:W-:-:S05]  /*d6910*/  IMAD.MOV.U32 R7, RZ, RZ, R17 ;  /* 0x000000ffff077224 */ /* 0x010fca00078e0011 */
[----:B------:R0:W-:Y:S02]  /*d6920*/  STL.64 [R1+0x4c88], R6 ;  /* 0x004c880601007387 */ /* 0x0001e40000100a00 */
[----:B0-----:R-:W-:Y:S02]  /*d6930*/  IMAD.MOV.U32 R6, RZ, RZ, R16 ;  /* 0x000000ffff067224 */ /* 0x001fe400078e0010 */
[----:B---3--:R-:W-:Y:S01]  /*d6940*/  STL.64 [R1+0x4c50], R10 ;  /* 0x004c500a01007387 */ /* 0x008fe20000100a00 */
[----:B--2---:R0:W-:Y:S03]  /*d6950*/  STL.64 [R1+0x4c48], R8 ;  /* 0x004c480801007387 */ /* 0x0041e60000100a00 */
[----:B0-----:R-:W2:Y:S01]  /*d6960*/  LDL.LU R8, [R1+0x1080] ;  /* 0x0010800001087983 */ /* 0x001ea20000300800 */
[----:B------:R-:W2:Y:S02]  /*d6970*/  LDL.LU R9, [R1+0x1084] ;  /* 0x0010840001097983 */ /* 0x000ea40000300800 */
[----:B------:R-:W3:Y:S02]  /*d6980*/  LDL.LU R10, [R1+0x1088] ;  /* 0x00108800010a7983 */ /* 0x000ee40000300800 */
[----:B------:R-:W3:Y:S02]  /*d6990*/  LDL.LU R11, [R1+0x108c] ;  /* 0x00108c00010b7983 */ /* 0x000ee40000300800 */
[----:B------:R-:W-:-:S05]  /*d69a0*/  IMAD.MOV.U32 R7, RZ, RZ, R13 ;  /* 0x000000ffff077224 */ /* 0x000fca00078e000d */
[----:B------:R0:W-:Y:S02]  /*d69b0*/  STL.64 [R1+0x4ca0], R6 ;  /* 0x004ca00601007387 */ /* 0x0001e40000100a00 */
[----:B0-----:R-:W-:Y:S02]  /*d69c0*/  IMAD.MOV.U32 R6, RZ, RZ, R12 ;  /* 0x000000ffff067224 */ /* 0x001fe400078e000c */
[----:B------:R-:W-:-:S05]  /*d69d0*/  IMAD.MOV.U32 R7, RZ, RZ, R5 ;  /* 0x000000ffff077224 */ /* 0x000fca00078e0005 */
[----:B------:R-:W-:Y:S01]  /*d69e0*/  STL.64 [R1+0x4cb8], R6 ;  /* 0x004cb80601007387 */ /* 0x000fe20000100a00 */
        /* <DEDUP_REMOVED lines=30> */
[----:B------:R-:W-:-:S02]  /*d6bd0*/  IMAD.MOV.U32 R5, RZ, RZ, R3 ;  /* 0x000000ffff057224 */ /* 0x000fc400078e0003 */
[----:B------:R-:W-:Y:S02]  /*d6be0*/  IMAD.MOV.U32 R6, RZ, RZ, R2 ;  /* 0x000000ffff067224 */ /* 0x000fe400078e0002 */
        /* <DEDUP_REMOVED lines=24> */
[----:B------:R-:W4:Y:S01]  /*d6d70*/  LDL.LU.64 R16, [R1+0x2b0] ;  /* 0x0002b00001107983 */ /* 0x000f220000300a00 */
[----:B0-----:R-:W4:Y:S01]  /*d6d80*/  LDL.LU.64 R18, [R1+0x2b8] ;  /* 0x0002b80001127983 */ /* 0x001f220000300a00 */
        /* <DEDUP_REMOVED lines=12> */
[----:B------:R-:W4:Y:S01]  /*d6e50*/  LDL.LU.64 R10, [R1+0x4cc8] ;  /* 0x004cc800010a7983 */ /* 0x000f220000300a00 */
[----:B------:R-:W4:Y:S11]  /*d6e60*/  LDL.LU.64 R8, [R1+0x4cc0] ;  /* 0x004cc00001087983 */ /* 0x000f360000300a00 */
[----:B------:R-:W-:Y:S09]  /*d6e70*/  @!UPT UIADD3 URZ, URZ, URZ, URZ ;  /* 0x0000003f3f3ff290 */ /* 0x000ff2000fffe03f */
        /* <DEDUP_REMOVED lines=72> */
[----:B------:R-:W3:Y:S11]  /*d7300*/  LDL.LU.64 R10, [R1+0x4bd8] ;  /* 0x004bd800010a7983 */ /* 0x000ef60000300a00 */
[----:B------:R-:W-:Y:S10]  /*d7310*/  @!UPT UIADD3 URZ, URZ, URZ, URZ ;  /* 0x0000003f3f3ff290 */ /* 0x000ff4000fffe03f */
[----:B------:R-:W-:Y:S01]  /*d7320*/  STL.64 [R1+0x15d0], R4 ;  /* 0x0015d00401007387 */ /* 0x000fe20000100a00 */
[----:B------:R0:W-:Y:S03]  /*d7330*/  STL.64 [R1+0x15d8], R6 ;  /* 0x0015d80601007387 */ /* 0x0001e60000100a00 */
[----:B0-----:R-:W2:Y:S02]  /*d7340*/  LDL.LU.64 R6, [R1+0x4bd0] ;  /* 0x004bd00001067983 */ /* 0x001ea40000300a00 */
[C---:B--2---:R-:W-:Y:S02]  /*d7350*/  HMMA.16816.F32.BF16 R24, R16.reuse, R6, R24 ;  /* 0x000000061018723c */ /* 0x044fe40000041818 */
[----:B------:R3:W-:Y:S06]  /*d7360*/  STL.64 [R1+0x4b80], R6 ;  /* 0x004b800601007387 */ /* 0x0007ec0000100a00 */
[----:B---3--:R-:W-:Y:S11]  /*d7370*/  HMMA.16816.F32.BF16 R4, R16, R10, R20 ;  /* 0x0000000a1004723c */ /* 0x008ff60000041814 */
[----:B------:R-:W-:Y:S04]  /*d7380*/  @!UPT UIADD3 URZ, URZ, URZ, URZ ;  /* 0x0000003f3f3ff290 */ /* 0x000fe8000fffe03f */
[----:B------:R-:W-:Y:S01]  /*d7390*/  STL.64 [R1+0x15c0], R24 ;  /* 0x0015c01801007387 */ /* 0x000fe20000100a00 */
[----:B------:R-:W-:Y:S07]  /*d73a0*/  STL.64 [R1+0x15c8], R26 ;  /* 0x0015c81a01007387 */ /* 0x000fee0000100a00 */
        /* <DEDUP_REMOVED lines=8> */
[----:B------:R-:W4:Y:S01]  /*d7430*/  LDL.LU R16, [R1+0xfc0] ;  /* 0x000fc00001107983 */ /* 0x000f220000300800 */
[----:B------:R-:W-:Y:S02]  /*d7440*/  IMAD.MOV.U32 R2, RZ, RZ, R18 ;  /* 0x000000ffff027224 */ /* 0x000fe400078e0012 */
[----:B------:R-:W4:Y:S02]  /*d7450*/  LDL.LU R17, [R1+0xfc4] ;  /* 0x000fc40001117983 */ /* 0x000f240000300800 */
[----:B------:R-:W-:Y:S01]  /*d7460*/  IMAD.MOV.U32 R0, RZ, RZ, R19 ;  /* 0x000000ffff007224 */ /* 0x000fe200078e0013 */
[----:B------:R-:W4:Y:S01]  /*d7470*/  LDL.LU R18, [R1+0xfc8] ;  /* 0x000fc80001127983 */ /* 0x000f220000300800 */
[----:B------:R-:W4:Y:S02]  /*d7480*/  LDL.LU R19, [R1+0xfcc] ;  /* 0x000fcc0001137983 */ /* 0x000f240000300800 */
[----:B------:R-:W4:Y:S02]  /*d7490*/  LDL.LU R20, [R1+0xfa0] ;  /* 0x000fa00001147983 */ /* 0x000f240000300800 */
[----:B------:R-:W4:Y:S01]  /*d74a0*/  LDL.LU R21, [R1+0xfa4] ;  /* 0x000fa40001157983 */ /* 0x000f220000300800 */
[----:B------:R-:W4:Y:S01]  /*d74b0*/  LDL.LU R22, [R1+0xfa8] ;  /* 0x000fa80001167983 */ /* 0x000f220000300800 */
[----:B------:R-:W4:Y:S03]  /*d74c0*/  LDL.LU R23, [R1+0xfac] ;  /* 0x000fac0001177983 */ /* 0x000f260000300800 */
[----:B---3--:R0:W-:Y:S01]  /*d74d0*/  STL.64 [R1+0x4b90], R6 ;  /* 0x004b900601007387 */ /* 0x0081e20000100a00 */
[----:B--2---:R-:W-:Y:S03]  /*d74e0*/  STL.64 [R1+0x4b88], R4 ;  /* 0x004b880401007387 */ /* 0x004fe60000100a00 */
[----:B0-----:R-:W2:Y:S04]  /*d74f0*/  LDL.64 R6, [R1+0x98] ;  /* 0x0000980001067983 */ /* 0x001ea80000100a00 */
[----:B--2---:R-:W-:Y:S01]  /*d7500*/  STL.64 [R1+0x4ba0], R6 ;  /* 0x004ba00601007387 */ /* 0x004fe20000100a00 */
[----:B------:R-:W2:Y:S02]  /*d7510*/  LDL.LU R24, [R1+0xf80] ;  /* 0x000f800001187983 */ /* 0x000ea40000300800 */
[----:B------:R-:W2:Y:S02]  /*d7520*/  LDL.LU R25, [R1+0xf84] ;  /* 0x000f840001197983 */ /* 0x000ea40000300800 */
[----:B------:R-:W2:Y:S01]  /*d7530*/  LDL.LU R26, [R1+0xf88] ;  /* 0x000f8800011a7983 */ /* 0x000ea20000300800 */
[----:B------:R-:W2:Y:S01]  /*d7540*/  LDL.LU R27, [R1+0xf8c] ;  /* 0x000f8c00011b7983 */ /* 0x000ea20000300800 */
[----:B------:R0:W-:Y:S03]  /*d7550*/  STL.64 [R1+0x4af0], R10 ;  /* 0x004af00a01007387 */ /* 0x0001e60000100a00 */
[----:B0-----:R-:W3:Y:S04]  /*d7560*/  LDL.64 R10, [R1+0x58] ;  /* 0x00005800010a7983 */ /* 0x001ee80000100a00 */
[----:B---3--:R0:W-:Y:S04]  /*d7570*/  STL.64 [R1+0x4b70], R10 ;  /* 0x004b700a01007387 */ /* 0x0081e80000100a00 */
[----:B0-----:R-:W3:Y:S04]  /*d7580*/  LDL.64 R10, [R1+0x78] ;  /* 0x00007800010a7983 */ /* 0x001ee80000100a00 */
[----:B---3--:R0:W-:Y:S04]  /*d7590*/  STL.64 [R1+0x4b78], R10 ;  /* 0x004b780a01007387 */ /* 0x0081e80000100a00 */
[----:B0-----:R-:W3:Y:S01]  /*d75a0*/  LDL.64 R10, [R1+0x88] ;  /* 0x00008800010a7983 */ /* 0x001ee20000100a00 */
[----:B------:R-:W-:-:S02]  /*d75b0*/  IMAD.MOV.U32 R4, RZ, RZ, R8 ;  /* 0x000000ffff047224 */ /* 0x000fc400078e0008 */
[----:B------:R-:W-:Y:S02]  /*d75c0*/  IMAD.MOV.U32 R5, RZ, RZ, R3 ;  /* 0x000000ffff057224 */ /* 0x000fe400078e0003 */
[----:B------:R-:W-:Y:S02]  /*d75d0*/  IMAD.MOV.U32 R6, RZ, RZ, R2 ;  /* 0x000000ffff067224 */ /* 0x000fe400078e0002 */
[----:B------:R-:W-:-:S07]  /*d75e0*/  IMAD.MOV.U32 R7, RZ, RZ, R0 ;  /* 0x000000ffff077224 */ /* 0x000fce00078e0000 */
[C---:B----4-:R-:W-:Y:S01]  /*d75f0*/  HMMA.16816.F32.BF16 R16, R4.reuse, R14, R16 ;  /* 0x0000000e0410723c */ /* 0x050fe20000041810 */
[----:B---3--:R0:W-:Y:S01]  /*d7600*/  STL.64 [R1+0x4b98], R10 ;  /* 0x004b980a01007387 */ /* 0x0081e20000100a00 */
[----:B------:R-:W3:Y:S02]  /*d7610*/  LDL.LU R8, [R1+0xf30] ;  /* 0x000f300001087983 */ /* 0x000ee40000300800 */
[----:B------:R-:W3:Y:S01]  /*d7620*/  LDL.LU R9, [R1+0xf34] ;  /* 0x000f340001097983 */ /* 0x000ee20000300800 */
[----:B0-----:R-:W4:Y:S01]  /*d7630*/  LDL.LU R10, [R1+0xf38] ;  /* 0x000f3800010a7983 */ /* 0x001f220000300800 */
[----:B------:R-:W4:Y:S03]  /*d7640*/  LDL.LU R11, [R1+0xf3c] ;  /* 0x000f3c00010b7983 */ /* 0x000f260000300800 */
[----:B----4-:R-:W-:Y:S01]  /*d7650*/  STL.64 [R1+0x4bb0], R10 ;  /* 0x004bb00a01007387 */ /* 0x010fe20000100a00 */
[----:B---3--:R0:W-:Y:S03]  /*d7660*/  STL.64 [R1+0x4ba8], R8 ;  /* 0x004ba80801007387 */ /* 0x0081e60000100a00 */
[----:B0-----:R-:W3:Y:S01]  /*d7670*/  LDL.LU R8, [R1+0xf60] ;  /* 0x000f600001087983 */ /* 0x001ee20000300800 */
[----:B------:R-:W3:Y:S02]  /*d7680*/  LDL.LU R9, [R1+0xf64] ;  /* 0x000f640001097983 */ /* 0x000ee40000300800 */
[----:B------:R-:W3:Y:S02]  /*d7690*/  LDL.LU R10, [R1+0xf68] ;  /* 0x000f6800010a7983 */ /* 0x000ee40000300800 */
[----:B------:R-:W3:Y:S05]  /*d76a0*/  LDL.LU R11, [R1+0xf6c] ;  /* 0x000f6c00010b7983 */ /* 0x000eea0000300800 */
        /* <DEDUP_REMOVED lines=8> */
[C---:B----4-:R-:W-:Y:S11]  /*d7730*/  HMMA.16816.F32.BF16 R20, R4.reuse, R18, R20 ;  /* 0x000000120414723c */ /* 0x050ff60000041814 */
[----:B------:R-:W-:Y:S11]  /*d7740*/  @!UPT UIADD3 URZ, URZ, URZ, URZ ;  /* 0x0000003f3f3ff290 */ /* 0x000ff6000fffe03f */
[----:B------:R-:W-:Y:S01]  /*d7750*/  @!UPT UIADD3 URZ, URZ, URZ, URZ ;  /* 0x0000003f3f3ff290 */ /* 0x000fe2000fffe03f */
[----:B------:R-:W-:Y:S01]  /*d7760*/  STL.64 [R1+0x1590], R20 ;  /* 0x0015901401007387 */ /* 0x000fe20000100a00 */
[----:B------:R0:W-:Y:S03]  /*d7770*/  STL.64 [R1+0x1598], R22 ;  /* 0x0015981601007387 */ /* 0x0001e60000100a00 */
[----:B0-----:R-:W2:Y:S01]  /*d7780*/  LDL.LU.64 R22, [R1+0x4bc0] ;  /* 0x004bc00001167983 */ /* 0x001ea20000300a00 */
[----:B------:R0:W-:Y:S02]  /*d7790*/  STL [R1+0x4ac8], R18 ;  /* 0x004ac81201007387 */ /* 0x0001e40000100800 */
[----:B------:R1:W-:Y:S02]  /*d77a0*/  STL [R1+0x4ab0], R19 ;  /* 0x004ab01301007387 */ /* 0x0003e40000100800 */
[----:B------:R-:W4:Y:S01]  /*d77b0*/  LDL.LU R16, [R1+0xf10] ;  /* 0x000f100001107983 */ /* 0x000f220000300800 */
[----:B------:R-:W4:Y:S04]  /*d77c0*/  LDL.LU R17, [R1+0xf14] ;  /* 0x000f140001117983 */ /* 0x000f280000300800 */
[----:B0-----:R-:W4:Y:S01]  /*d77d0*/  LDL.LU R18, [R1+0xf18] ;  /* 0x000f180001127983 */ /* 0x001f220000300800 */
[----:B-1----:R-:W4:Y:S01]  /*d77e0*/  LDL.LU R19, [R1+0xf1c] ;  /* 0x000f1c0001137983 */ /* 0x002f220000300800 */
        /* <DEDUP_REMOVED lines=19> */
[----:B------:R-:W3:Y:S02]  /*d7920*/  LDL R24, [R1+0x650] ;  /* 0x0006500001187983 */ /* 0x000ee40000100800 */
[----:B------:R-:W3:Y:S01]  /*d7930*/  LDL R25, [R1+0x654] ;  /* 0x0006540001197983 */ /* 0x000ee20000100800 */
[----:B0-----:R-:W3:Y:S04]  /*d7940*/  LDL R26, [R1+0x658] ;  /* 0x00065800011a7983 */ /* 0x001ee80000100800 */
[----:B------:R-:W3:Y:S02]  /*d7950*/  LDL R27, [R1+0x65c] ;  /* 0x00065c00011b7983 */ /* 0x000ee40000100800 */
        /* <DEDUP_REMOVED lines=11> */
[----:B------:R-:W-:Y:S11]  /*d7a10*/  IMAD.MOV.U32 R3, RZ, RZ, R11 ;  /* 0x000000ffff037224 */ /* 0x000ff600078e000b */
[----:B------:R-:W-:Y:S11]  /*d7a20*/  @!UPT UIADD3 URZ, URZ, URZ, URZ ;  /* 0x0000003f3f3ff290 */ /* 0x000ff6000fffe03f */
[----:B------:R0:W-:Y:S01]  /*d7a30*/  STL.64 [R1+0xf20], R4 ;  /* 0x000f200401007387 */ /* 0x0001e20000100a00 */
[----:B------:R1:W-:Y:S02]  /*d7a40*/  STL.64 [R1+0xf28], R6 ;  /* 0x000f280601007387 */ /* 0x0003e40000100a00 */
[----:B0-----:R-:W-:Y:S01]  /*d7a50*/  IMAD.MOV.U32 R4, RZ, RZ, R10 ;  /* 0x000000ffff047224 */ /* 0x001fe200078e000a */
[----:B-1----:R-:W3:Y:S01]  /*d7a60*/  LDL.LU.64 R6, [R1+0x4b80] ;  /* 0x004b800001067983 */ /* 0x002ee20000300a00 */
[----:B------:R-:W4:Y:S02]  /*d7a70*/  LDL.LU.64 R10, [R1+0x4b78] ;  /* 0x004b7800010a7983 */ /* 0x000f240000300a00 */
[C---:B----4-:R-:W-:Y:S01]  /*d7a80*/  HMMA.16816.F32.BF16 R16, R24.reuse, R10, R16 ;  /* 0x0000000a1810723c */ /* 0x050fe20000041810 */
[----:B------:R-:W-:Y:S11]  /*d7a90*/  IMAD.MOV.U32 R5, RZ, RZ, R11 ;  /* 0x000000ffff057224 */ /* 0x000ff600078e000b */
[----:B------:R-:W-:Y:S11]  /*d7aa0*/  @!UPT UIADD3 URZ, URZ, URZ, URZ ;  /* 0x0000003f3f3ff290 */ /* 0x000ff6000fffe03f */
[----:B------:R0:W-:Y:S01]  /*d7ab0*/  STL.64 [R1+0xf10], R16 ;  /* 0x000f101001007387 */ /* 0x0001e20000100a00 */
[----:B------:R-:W-:Y:S02]  /*d7ac0*/  STL.64 [R1+0xf18], R18 ;  /* 0x000f181201007387 */ /* 0x000fe40000100a00 */
[----:B0-----:R-:W-:Y:S02]  /*d7ad0*/  IMAD.MOV.U32 R16, RZ, RZ, R10 ;  /* 0x000000ffff107224 */ /* 0x001fe400078e000a */
[----:B------:R-:W4:Y:S01]  /*d7ae0*/  LDL.LU.64 R10, [R1+0x4b70] ;  /* 0x004b7000010a7983 */ /* 0x000f220000300a00 */
[----:B---3--:R0:W-:Y:S02]  /*d7af0*/  STL.64 [R1+0x4b00], R6 ;  /* 0x004b000601007387 */ /* 0x0081e40000100a00 */
[----:B------:R-:W-:Y:S01]  /*d7b00*/  STL.64 [R1+0x4af8], R4 ;  /* 0x004af80401007387 */ /* 0x000fe20000100a00 */
[----:B0-----:R-:W2:Y:S02]  /*d7b10*/  LDL.64 R6, [R1+0x68] ;  /* 0x0000680001067983 */ /* 0x001ea40000100a00 */
[C---:B--2---:R-:W-:Y:S01]  /*d7b20*/  HMMA.16816.F32.BF16 R20, R24.reuse, R6, R20 ;  /* 0x000000061814723c */ /* 0x044fe20000041814 */
[----:B------:R-:W-:Y:S11]  /*d7b30*/  IMAD.MOV.U32 R17, RZ, RZ, R7 ;  /* 0x000000ffff117224 */ /* 0x000ff600078e0007 */
[----:B------:R-:W-:Y:S11]  /*d7b40*/  @!UPT UIADD3 URZ, URZ, URZ, URZ ;  /* 0x0000003f3f3ff290 */ /* 0x000ff6000fffe03f */
[----:B------:R0:W-:Y:S02]  /*d7b50*/  STL.64 [R1+0xef0], R20 ;  /* 0x000ef01401007387 */ /* 0x0001e40000100a00 */
[----:B0-----:R-:W-:Y:S02]  /*d7b60*/  IMAD.MOV.U32 R20, RZ, RZ, R6 ;  /* 0x000000ffff147224 */ /* 0x001fe400078e0006 */
[C---:B----4-:R-:W-:Y:S01]  /*d7b70*/  HMMA.16816.F32.BF16 R4, R24.reuse, R10, R12 ;  /* 0x0000000a1804723c */ /* 0x050fe2000004180c */
[----:B------:R0:W-:Y:S01]  /*d7b80*/  STL.64 [R1+0xef8], R22 ;  /* 0x000ef81601007387 */ /* 0x0001e20000100a00 */
[----:B------:R-:W-:Y:S02]  /*d7b90*/  IMAD.MOV.U32 R21, RZ, RZ, R11 ;  /* 0x000000ffff157224 */ /* 0x000fe400078e000b */
[----:B------:R-:W-:Y:S02]  /*d7ba0*/  STL.64 [R1+0x4b20], R16 ;  /* 0x004b201001007387 */ /* 0x000fe40000100a00 */
[----:B0-----:R-:W-:Y:S11]  /*d7bb0*/  IMAD.MOV.U32 R22, RZ, RZ, R10 ;  /* 0x000000ffff167224 */ /* 0x001ff600078e000a */
[----:B------:R-:W-:Y:S06]  /*d7bc0*/  @!UPT UIADD3 URZ, URZ, URZ, URZ ;  /* 0x0000003f3f3ff290 */ /* 0x000fec000fffe03f */
[----:B------:R-:W-:Y:S01]  /*d7bd0*/  STL.64 [R1+0xe30], R4 ;  /* 0x000e300401007387 */ /* 0x000fe20000100a00 */
[----:B------:R-:W-:Y:S02]  /*d7be0*/  STL.64 [R1+0xe38], R6 ;  /* 0x000e380601007387 */ /* 0x000fe40000100a00 */
[----:B------:R0:W-:Y:S02]  /*d7bf0*/  STL [R1+0x4b60], R22 ;  /* 0x004b601601007387 */ /* 0x0001e40000100800 */
[----:B------:R-:W-:Y:S01]  /*d7c00*/  STL.64 [R1+0x4b58], R20 ;  /* 0x004b581401007387 */ /* 0x000fe20000100a00 */
[----:B0-----:R-:W2:Y:S01]  /*d7c10*/  LDL.64 R22, [R1+0x48] ;  /* 0x0000480001167983 */ /* 0x001ea20000100a00 */
[----:B------:R-:W3:Y:S02]  /*d7c20*/  LDL.LU R12, [R1+0xe60] ;  /* 0x000e6000010c7983 */ /* 0x000ee40000300800 */
[----:B------:R-:W3:Y:S02]  /*d7c30*/  LDL.LU R13, [R1+0xe64] ;  /* 0x000e6400010d7983 */ /* 0x000ee40000300800 */
[----:B------:R-:W4:Y:S01]  /*d7c40*/  LDL.LU R14, [R1+0xe68] ;  /* 0x000e6800010e7983 */ /* 0x000f220000300800 */
[----:B------:R-:W4:Y:S01]  /*d7c50*/  LDL.LU R15, [R1+0xe6c] ;  /* 0x000e6c00010f7983 */ /* 0x000f220000300800 */
[----:B------:R-:W2:Y:S02]  /*d7c60*/  LDL.LU R16, [R1+0xe70] ;  /* 0x000e700001107983 */ /* 0x000ea40000300800 */
[----:B------:R-:W2:Y:S02]  /*d7c70*/  LDL.LU R17, [R1+0xe74] ;  /* 0x000e740001117983 */ /* 0x000ea40000300800 */
[----:B------:R-:W2:Y:S01]  /*d7c80*/  LDL.LU R18, [R1+0xe78] ;  /* 0x000e780001127983 */ /* 0x000ea20000300800 */
[----:B------:R-:W2:Y:S04]  /*d7c90*/  LDL.LU R19, [R1+0xe7c] ;  /* 0x000e7c0001137983 */ /* 0x000ea80000300800 */
[----:B--2---:R0:W-:Y:S01]  /*d7ca0*/  STL.64 [R1+0x4b30], R18 ;  /* 0x004b301201007387 */ /* 0x0041e20000100a00 */
[----:B------:R-:W-:Y:S03]  /*d7cb0*/  STL.64 [R1+0x4b28], R16 ;  /* 0x004b281001007387 */ /* 0x000fe60000100a00 */
        /* <DEDUP_REMOVED lines=8> */
[----:B----4-:R0:W-:Y:S02]  /*d7d40*/  STL.64 [R1+0x4b18], R14 ;  /* 0x004b180e01007387 */ /* 0x0101e40000100a00 */
[----:B---3--:R1:W-:Y:S01]  /*d7d50*/  STL.64 [R1+0x4b10], R12 ;  /* 0x004b100c01007387 */ /* 0x0083e20000100a00 */
[----:B0-----:R-:W3:Y:S04]  /*d7d60*/  LDL.64 R14, [R1+0x18] ;  /* 0x00001800010e7983 */ /* 0x001ee80000100a00 */
        /* <DEDUP_REMOVED lines=12> */
[----:B------:R-:W3:Y:S01]  /*d7e30*/  LDL.64 R6, [R1+0x8] ;  /* 0x0000080001067983 */ /* 0x000ee20000100a00 */
[----:B------:R-:W4:Y:S02]  /*d7e40*/  LDL.LU R8, [R1+0xe50] ;  /* 0x000e500001087983 */ /* 0x000f240000300800 */
[----:B------:R-:W4:Y:S02]  /*d7e50*/  LDL.LU R9, [R1+0xe54] ;  /* 0x000e540001097983 */ /* 0x000f240000300800 */
[----:B------:R-:W4:Y:S01]  /*d7e60*/  LDL.LU R10, [R1+0xe58] ;  /* 0x000e5800010a7983 */ /* 0x000f220000300800 */
[----:B------:R-:W4:Y:S01]  /*d7e70*/  LDL.LU R11, [R1+0xe5c] ;  /* 0x000e5c00010b7983 */ /* 0x000f220000300800 */
[----:B------:R-:W2:Y:S04]  /*d7e80*/  LDL.LU.64 R18, [R1+0x4b68] ;  /* 0x004b680001127983 */ /* 0x000ea80000300a00 */
[----:B------:R0:W-:Y:S02]  /*d7e90*/  STL.64 [R1+0xcd0], R24 ;  /* 0x000cd01801007387 */ /* 0x0001e40000100a00 */
[----:B------:R-:W-:Y:S02]  /*d7ea0*/  STL.64 [R1+0xcd8], R26 ;  /* 0x000cd81a01007387 */ /* 0x000fe40000100a00 */
[----:B0-----:R-:W-:-:S02]  /*d7eb0*/  IMAD.MOV.U32 R24, RZ, RZ, R22 ;  /* 0x000000ffff187224 */ /* 0x001fc400078e0016 */
[----:B------:R-:W2:Y:S01]  /*d7ec0*/  LDL.LU R22, [R1+0x4b60] ;  /* 0x004b600001167983 */ /* 0x000ea20000300800 */
[----:B------:R-:W3:Y:S03]  /*d7ed0*/  LDL.LU.64 R20, [R1+0x4b58] ;  /* 0x004b580001147983 */ /* 0x000ee60000300a00 */
        /* <DEDUP_REMOVED lines=8> */
[----:B0-----:R-:W2:Y:S01]  /*d7f60*/  LDL.LU.64 R20, [R1+0x650] ;  /* 0x0006500001147983 */ /* 0x001ea20000300a00 */
[----:B------:R-:W2:Y:S02]  /*d7f70*/  LDL.LU.64 R22, [R1+0x658] ;  /* 0x0006580001167983 */ /* 0x000ea40000300a00 */
[----:B------:R-:W-:-:S02]  /*d7f80*/  IMAD.MOV.U32 R26, RZ, RZ, R18 ;  /* 0x000000ffff1a7224 */ /* 0x000fc400078e0012 */
        /* <DEDUP_REMOVED lines=25> */
[----:B------:R-:W-:Y:S11]  /*d8120*/  IMAD.MOV.U32 R29, RZ, RZ, R15 ;  /* 0x000000ffff1d7224 */ /* 0x000ff600078e000f */
[----:B------:R-:W-:Y:S11]  /*d8130*/  @!UPT UIADD3 URZ, URZ, URZ, URZ ;  /* 0x0000003f3f3ff290 */ /* 0x000ff6000fffe03f */
[----:B------:R0:W-:Y:S01]  /*d8140*/  STL.64 [R1+0xcb0], R16 ;  /* 0x000cb01001007387 */ /* 0x0001e20000100a00 */
[----:B------:R1:W-:Y:S03]  /*d8150*/  STL.64 [R1+0xcb8], R18 ;  /* 0x000cb81201007387 */ /* 0x0003e60000100a00 */
[----:B0-----:R-:W2:Y:S01]  /*d8160*/  LDL.LU.64 R16, [R1+0x4b20] ;  /* 0x004b200001107983 */ /* 0x001ea20000300a00 */
[----:B-1----:R-:W-:Y:S02]  /*d8170*/  IMAD.MOV.U32 R19, RZ, RZ, R14 ;  /* 0x000000ffff137224 */ /* 0x002fe400078e000e */
        /* <DEDUP_REMOVED lines=11> */
[----:B------:R-:W2:Y:S01]  /*d8230*/  LDL.LU.64 R4, [R1+0x4af8] ;  /* 0x004af80001047983 */ /* 0x000ea20000300a00 */
[----:B----4-:R-:W-:Y:S11]  /*d8240*/  HMMA.16816.F32.BF16 R8, R20, R6, R8 ;  /* 0x000000061408723c */ /* 0x010ff60000041808 */
[----:B------:R-:W-:Y:S11]  /*d8250*/  @!UPT UIADD3 URZ, URZ, URZ, URZ ;  /* 0x0000003f3f3ff290 */ /* 0x000ff6000fffe03f */
[----:B------:R-:W-:Y:S01]  /*d8260*/  @!UPT UIADD3 URZ, URZ, URZ, URZ ;  /* 0x0000003f3f3ff290 */ /* 0x000fe2000fffe03f */
[----:B------:R-:W-:Y:S01]  /*d8270*/  STL.64 [R1+0xb80], R8 ;  /* 0x000b800801007387 */ /* 0x000fe20000100a00 */
[----:B------:R0:W-:Y:S03]  /*d8280*/  STL.64 [R1+0xb88], R10 ;  /* 0x000b880a01007387 */ /* 0x0001e60000100a00 */
[----:B0-----:R-:W3:Y:S01]  /*d8290*/  LDL.LU.64 R10, [R1+0x4af0] ;  /* 0x004af000010a7983 */ /* 0x001ee20000300a00 */
[----:B------:R0:W-:Y:S02]  /*d82a0*/  STL.64 [R1+0x4998], R6 ;  /* 0x0049980601007387 */ /* 0x0001e40000100a00 */
[----:B------:R-:W-:Y:S02]  /*d82b0*/  IMAD.MOV.U32 R2, RZ, RZ, R20 ;  /* 0x000000ffff027224 */ /* 0x000fe400078e0014 */
[----:B------:R-:W-:Y:S02]  /*d82c0*/  IMAD.MOV.U32 R18, RZ, RZ, R21 ;  /* 0x000000ffff127224 */ /* 0x000fe400078e0015 */
[----:B0-----:R-:W-:-:S02]  /*d82d0*/  IMAD.MOV.U32 R7, RZ, RZ, R22 ;  /* 0x000000ffff077224 */ /* 0x001fc400078e0016 */
[----:B------:R-:W-:Y:S01]  /*d82e0*/  IMAD.MOV.U32 R6, RZ, RZ, R23 ;  /* 0x000000ffff067224 */ /* 0x000fe200078e0017 */
[----:B---3--:R-:W-:Y:S11]  /*d82f0*/  HMMA.16816.F32.BF16 R24, R20, R10, R24 ;  /* 0x0000000a1418723c */ /* 0x008ff60000041818 */
[----:B------:R-:W-:Y:S11]  /*d8300*/  @!UPT UIADD3 URZ, URZ, URZ, URZ ;  /* 0x0000003f3f3ff290 */ /* 0x000ff6000fffe03f */
[----:B------:R-:W-:Y:S01]  /*d8310*/  @!UPT UIADD3 URZ, URZ, URZ, URZ ;  /* 0x0000003f3f3ff290 */ /* 0x000fe2000fffe03f */
[----:B------:R-:W-:Y:S01]  /*d8320*/  STL.64 [R1+0xb40], R24 ;  /* 0x000b401801007387 */ /* 0x000fe20000100a00 */
[----:B------:R0:W-:Y:S03]  /*d8330*/  STL.64 [R1+0xb48], R26 ;  /* 0x000b481a01007387 */ /* 0x0001e60000100a00 */
[----:B0-----:R-:W3:Y:S01]  /*d8340*/  LDL.LU.64 R26, [R1+0x4ae8] ;  /* 0x004ae800011a7983 */ /* 0x001ee20000300a00 */
[----:B------:R-:W4:Y:S02]  /*d8350*/  LDL.LU.64 R24, [R1+0x4ae0] ;  /* 0x004ae00001187983 */ /* 0x000f240000300a00 */
[----:B------:R-:W2:Y:S02]  /*d8360*/  LDL.LU.64 R22, [R1+0x4ad8] ;  /* 0x004ad80001167983 */ /* 0x000ea40000300a00 */
[----:B------:R-:W2:Y:S01]  /*d8370*/  LDL.LU.64 R20, [R1+0x4ad0] ;  /* 0x004ad00001147983 */ /* 0x000ea20000300a00 */
[----:B------:R0:W-:Y:S01]  /*d8380*/  STL.64 [R1+0x4980], R10 ;  /* 0x0049800a01007387 */ /* 0x0001e20000100a00 */
[----:B------:R-:W2:Y:S03]  /*d8390*/  LDL.LU.64 R8, [R1+0x500] ;  /* 0x0005000001087983 */ /* 0x000ea60000300a00 */
[----:B0-----:R-:W2:Y:S04]  /*d83a0*/  LDL.LU.64 R10, [R1+0x508] ;  /* 0x00050800010a7983 */ /* 0x001ea80000300a00 */
[----:B--2---:R0:W-:Y:S01]  /*d83b0*/  STL.64 [R1+0x4a90], R10 ;  /* 0x004a900a01007387 */ /* 0x0041e20000100a00 */
[----:B------:R1:W-:Y:S02]  /*d83c0*/  STL.64 [R1+0x4a88], R8 ;  /* 0x004a880801007387 */ /* 0x0003e40000100a00 */
[----:B0-----:R-:W-:-:S02]  /*d83d0*/  IMAD.MOV.U32 R10, RZ, RZ, R7 ;  /* 0x000000ffff0a7224 */ /* 0x001fc400078e0007 */
[----:B-1----:R-:W-:Y:S02]  /*d83e0*/  IMAD.MOV.U32 R8, RZ, RZ, R2 ;  /* 0x000000ffff087224 */ /* 0x002fe400078e0002 */
[----:B------:R-:W-:Y:S02]  /*d83f0*/  IMAD.MOV.U32 R9, RZ, RZ, R18 ;  /* 0x000000ffff097224 */ /* 0x000fe400078e0012 */
[----:B------:R-:W-:Y:S01]  /*d8400*/  IMAD.MOV.U32 R11, RZ, RZ, R6 ;  /* 0x000000ffff0b7224 */ /* 0x000fe200078e0006 */
[----:B------:R-:W2:Y:S01]  /*d8410*/  LDL.LU R2, [R1+0x4acc] ;  /* 0x004acc0001027983 */ /* 0x000ea20000300800 */
[----:B------:R-:W2:Y:S05]  /*d8420*/  LDL.LU R18, [R1+0x4ac8] ;  /* 0x004ac80001127983 */ /* 0x000eaa0000300800 */
[----:B------:R-:W-:Y:S01]  /*d8430*/  HMMA.16816.F32.BF16 R20, R8, R14, R20 ;  /* 0x0000000e0814723c */ /* 0x000fe20000041814 */
[----:B------:R-:W-:-:S02]  /*d8440*/  IMAD.MOV.U32 R6, RZ, RZ, R13 ;  /* 0x000000ffff067224 */ /* 0x000fc400078e000d */
[----:B------:R-:W-:Y:S11]  /*d8450*/  IMAD.MOV.U32 R7, RZ, RZ, R12 ;  /* 0x000000ffff077224 */ /* 0x000ff600078e000c */
[----:B------:R-:W-:Y:S09]  /*d8460*/  @!UPT UIADD3 URZ, URZ, URZ, URZ ;  /* 0x0000003f3f3ff290 */ /* 0x000ff2000fffe03f */
[----:B------:R-:W-:Y:S01]  /*d8470*/  STL.64 [R1+0xb20], R20 ;  /* 0x000b201401007387 */ /* 0x000fe20000100a00 */
[----:B------:R0:W-:Y:S03]  /*d8480*/  STL.64 [R1+0xb28], R22 ;  /* 0x000b281601007387 */ /* 0x0001e60000100a00 */
[----:B0-----:R-:W2:Y:S01]  /*d8490*/  LDL.LU.64 R22, [R1+0x4ac0] ;  /* 0x004ac00001167983 */ /* 0x001ea20000300a00 */
        /* <DEDUP_REMOVED lines=77> */
[----:B------:R-:W-:-:S02]  /*d8970*/  IMAD.MOV.U32 R6, RZ, RZ, R2 ;  /* 0x000000ffff067224 */ /* 0x000fc400078e0002 */
        /* <DEDUP_REMOVED lines=56> */
[----:B------:R-:W2:Y:S11]  /*d8d00*/  LDL.LU.64 R6, [R1+0x4a98] ;  /* 0x004a980001067983 */ /* 0x000eb60000300a00 */
[----:B------:R-:W-:Y:S10]  /*d8d10*/  @!UPT UIADD3 URZ, URZ, URZ, URZ ;  /* 0x0000003f3f3ff290 */ /* 0x000ff4000fffe03f */
[----:B------:R-:W-:Y:S01]  /*d8d20*/  STL.64 [R1+0xa20], R8 ;  /* 0x000a200801007387 */ /* 0x000fe20000100a00 */
[----:B------:R0:W-:Y:S03]  /*d8d30*/  STL.64 [R1+0xa28], R10 ;  /* 0x000a280a01007387 */ /* 0x0001e60000100a00 */
[----:B0-----:R-:W2:Y:S01]  /*d8d40*/  LDL.LU.64 R10, [R1+0x4a90] ;  /* 0x004a9000010a7983 */ /* 0x001ea20000300a00 */
        /* <DEDUP_REMOVED lines=81> */
[----:B------:R-:W-:Y:S01]  /*d9260*/  IMAD.MOV.U32 R3, RZ, RZ, R9 ;  /* 0x000000ffff037224 */ /* 0x000fe200078e0009 */
[----:B------:R0:W-:Y:S01]  /*d9270*/  STL.64 [R1+0x4918], R6 ;  /* 0x0049180601007387 */ /* 0x0001e20000100a00 */
[----:B------:R-:W-:-:S02]  /*d9280*/  IMAD.MOV.U32 R4, RZ, RZ, R8 ;  /* 0x000000ffff047224 */ /* 0x000fc400078e0008 */
[----:B------:R-:W-:Y:S02]  /*d9290*/  IMAD.MOV.U32 R5, RZ, RZ, R3 ;  /* 0x000000ffff057224 */ /* 0x000fe400078e0003 */
[----:B0-----:R-:W-:Y:S02]  /*d92a0*/  IMAD.MOV.U32 R6, RZ, RZ, R2 ;  /* 0x000000ffff067224 */ /* 0x001fe400078e0002 */
[----:B------:R-:W-:-:S07]  /*d92b0*/  IMAD.MOV.U32 R7, RZ, RZ, R0 ;  /* 0x000000ffff077224 */ /* 0x000fce00078e0000 */
[C---:B--2---:R-:W-:Y:S11]  /*d92c0*/  HMMA.16816.F32.BF16 R12, R4.reuse, R10, R12 ;  /* 0x0000000a040c723c */ /* 0x044ff6000004180c */
        /* <DEDUP_REMOVED lines=26> */
[----:B0-----:R-:W4:Y:S01]  /*d9470*/  LDL.LU.64 R22, [R1+0x4968] ;  /* 0x0049680001167983 */ /* 0x001f220000300a00 */
[----:B------:R0:W-:Y:S02]  /*d9480*/  STL.64 [R1+0x4960], R18 ;  /* 0x0049601201007387 */ /* 0x0001e40000100a00 */
[----:B------:R-:W3:Y:S01]  /*d9490*/  LDL.LU R16, [R1+0xc80] ;  /* 0x000c800001107983 */ /* 0x000ee20000300800 */
[C---:B----4-:R-:W-:Y:S11]  /*d94a0*/  HMMA.16816.F32.BF16 R12, R4.reuse, R22, R12 ;  /* 0x00000016040c723c */ /* 0x050ff6000004180c */
[----:B------:R-:W-:Y:S11]  /*d94b0*/  @!UPT UIADD3 URZ, URZ, URZ, URZ ;  /* 0x0000003f3f3ff290 */ /* 0x000ff6000fffe03f */
[----:B------:R-:W-:Y:S01]  /*d94c0*/  @!UPT UIADD3 URZ, URZ, URZ, URZ ;  /* 0x0000003f3f3ff290 */ /* 0x000fe2000fffe03f */
[----:B------:R-:W-:Y:S01]  /*d94d0*/  STL.64 [R1+0xd40], R12 ;  /* 0x000d400c01007387 */ /* 0x000fe20000100a00 */
[----:B------:R-:W-:Y:S02]  /*d94e0*/  STL.64 [R1+0xd48], R14 ;  /* 0x000d480e01007387 */ /* 0x000fe40000100a00 */
[----:B------:R-:W3:Y:S02]  /*d94f0*/  LDL.LU R17, [R1+0xc84] ;  /* 0x000c840001117983 */ /* 0x000ee40000300800 */
[----:B0-----:R-:W3:Y:S01]  /*d9500*/  LDL.LU R18, [R1+0xc88] ;  /* 0x000c880001127983 */ /* 0x001ee20000300800 */
[----:B------:R-:W3:Y:S01]  /*d9510*/  LDL.LU R19, [R1+0xc8c] ;  /* 0x000c8c0001137983 */ /* 0x000ee20000300800 */
[----:B------:R0:W-:Y:S02]  /*d9520*/  STL.64 [R1+0x4948], R22 ;  /* 0x0049481601007387 */ /* 0x0001e40000100a00 */
[----:B------:R-:W4:Y:S02]  /*d9530*/  LDL.LU R20, [R1+0xc70] ;  /* 0x000c700001147983 */ /* 0x000f240000300800 */
[----:B------:R-:W4:Y:S01]  /*d9540*/  LDL.LU R21, [R1+0xc74] ;  /* 0x000c740001157983 */ /* 0x000f220000300800 */
[----:B0-----:R-:W3:Y:S01]  /*d9550*/  LDL.LU R22, [R1+0xc78] ;  /* 0x000c780001167983 */ /* 0x001ee20000300800 */
[----:B------:R-:W3:Y:S01]  /*d9560*/  LDL.LU R23, [R1+0xc7c] ;  /* 0x000c7c0001177983 */ /* 0x000ee20000300800 */
[----:B--2---:R-:W-:Y:S02]  /*d9570*/  HMMA.16816.F32.BF16 R8, R4, R26, R8 ;  /* 0x0000001a0408723c */ /* 0x004fe40000041808 */
[----:B---3--:R0:W-:Y:S01]  /*d9580*/  STL.64 [R1+0x4958], R22 ;  /* 0x0049581601007387 */ /* 0x0081e20000100a00 */
[----:B----4-:R-:W-:Y:S03]  /*d9590*/  STL.64 [R1+0x4950], R20 ;  /* 0x0049501401007387 */ /* 0x010fe60000100a00 */
[----:B0-----:R-:W2:Y:S01]  /*d95a0*/  LDL.64 R22, [R1+0x98] ;  /* 0x0000980001167983 */ /* 0x001ea20000100a00 */
[----:B------:R-:W3:Y:S11]  /*d95b0*/  LDL.LU R4, [R1+0xc50] ;  /* 0x000c500001047983 */ /* 0x000ef60000300800 */
[----:B------:R-:W-:Y:S05]  /*d95c0*/  @!UPT UIADD3 URZ, URZ, URZ, URZ ;  /* 0x0000003f3f3ff290 */ /* 0x000fea000fffe03f */
[----:B------:R-:W-:Y:S02]  /*d95d0*/  STL.64 [R1+0xd20], R8 ;  /* 0x000d200801007387 */ /* 0x000fe40000100a00 */
[----:B------:R-:W-:Y:S01]  /*d95e0*/  STL.64 [R1+0xd28], R10 ;  /* 0x000d280a01007387 */ /* 0x000fe20000100a00 */
[----:B------:R-:W3:Y:S01]  /*d95f0*/  LDL.LU R5, [R1+0xc54] ;  /* 0x000c540001057983 */ /* 0x000ee20000300800 */
[----:B------:R-:W4:Y:S02]  /*d9600*/  LDL.LU R6, [R1+0xc58] ;  /* 0x000c580001067983 */ /* 0x000f240000300800 */
[----:B------:R-:W4:Y:S02]  /*d9610*/  LDL.LU R7, [R1+0xc5c] ;  /* 0x000c5c0001077983 */ /* 0x000f240000300800 */
[----:B----4-:R0:W-:Y:S01]  /*d9620*/  STL.64 [R1+0x4928], R6 ;  /* 0x0049280601007387 */ /* 0x0101e20000100a00 */
[----:B---3--:R-:W-:Y:S03]  /*d9630*/  STL.64 [R1+0x4920], R4 ;  /* 0x0049200401007387 */ /* 0x008fe60000100a00 */
[----:B0-----:R-:W3:Y:S04]  /*d9640*/  LDL.64 R6, [R1+0x78] ;  /* 0x0000780001067983 */ /* 0x001ee80000100a00 */
[----:B---3--:R0:W-:Y:S04]  /*d9650*/  STL.64 [R1+0x4940], R6 ;  /* 0x0049400601007387 */ /* 0x0081e80000100a00 */
[----:B0-----:R-:W3:Y:S01]  /*d9660*/  LDL.64 R6, [R1+0x88] ;  /* 0x0000880001067983 */ /* 0x001ee20000100a00 */
        /* <DEDUP_REMOVED lines=8> */
[----:B------:R-:W2:Y:S02]  /*d96f0*/  LDL.LU R14, [R1+0xc68] ;  /* 0x000c6800010e7983 */ /* 0x000ea40000300800 */
[----:B------:R-:W2:Y:S01]  /*d9700*/  LDL.LU R15, [R1+0xc6c] ;  /* 0x000c6c00010f7983 */ /* 0x000ea20000300800 */
[----:B------:R-:W4:Y:S01]  /*d9710*/  LDL.64 R10, [R1+0x48] ;  /* 0x00004800010a7983 */ /* 0x000f220000100a00 */
[----:B------:R-:W-:Y:S02]  /*d9720*/  STL [R1+0x484c], R26 ;  /* 0x00484c1a01007387 */ /* 0x000fe40000100800 */
[----:B------:R0:W-:Y:S02]  /*d9730*/  STL [R1+0x4848], R27 ;  /* 0x0048481b01007387 */ /* 0x0001e40000100800 */
[----:B------:R-:W2:Y:S01]  /*d9740*/  LDL.64 R24, [R1+0x3b0] ;  /* 0x0003b00001187983 */ /* 0x000ea20000100a00 */
[----:B0-----:R-:W2:Y:S01]  /*d9750*/  LDL.64 R26, [R1+0x3b8] ;  /* 0x0003b800011a7983 */ /* 0x001ea20000100a00 */
[----:B------:R-:W-:Y:S01]  /*d9760*/  IMAD.MOV.U32 R3, RZ, RZ, R23 ;  /* 0x000000ffff037224 */ /* 0x000fe200078e0017 */
[C---:B--2---:R-:W-:Y:S11]  /*d9770*/  HMMA.16816.F32.BF16 R16, R24.reuse, R22, R16 ;  /* 0x000000161810723c */ /* 0x044ff60000041810 */
[----:B------:R-:W-:Y:S11]  /*d9780*/  @!UPT UIADD3 URZ, URZ, URZ, URZ ;  /* 0x0000003f3f3ff290 */ /* 0x000ff6000fffe03f */
[----:B------:R-:W-:Y:S01]  /*d9790*/  @!UPT UIADD3 URZ, URZ, URZ, URZ ;  /* 0x0000003f3f3ff290 */ /* 0x000fe2000fffe03f */
[----:B------:R0:W-:Y:S01]  /*d97a0*/  STL.64 [R1+0x1310], R16 ;  /* 0x0013101001007387 */ /* 0x0001e20000100a00 */
[----:B------:R1:W-:Y:S02]  /*d97b0*/  STL.64 [R1+0x1318], R18 ;  /* 0x0013181201007387 */ /* 0x0003e40000100a00 */
[----:B0-----:R-:W-:Y:S01]  /*d97c0*/  IMAD.MOV.U32 R16, RZ, RZ, R22 ;  /* 0x000000ffff107224 */ /* 0x001fe200078e0016 */
[----:B-1----:R-:W2:Y:S01]  /*d97d0*/  LDL.LU.64 R18, [R1+0x4960] ;  /* 0x0049600001127983 */ /* 0x002ea20000300a00 */
[----:B------:R-:W2:Y:S02]  /*d97e0*/  LDL.LU.64 R22, [R1+0x4958] ;  /* 0x0049580001167983 */ /* 0x000ea40000300a00 */
[----:B------:R-:W2:Y:S02]  /*d97f0*/  LDL.LU.64 R20, [R1+0x4950] ;  /* 0x0049500001147983 */ /* 0x000ea40000300a00 */
[----:B------:R-:W-:Y:S01]  /*d9800*/  STL [R1+0x4854], R3 ;  /* 0x0048540301007387 */ /* 0x000fe20000100800 */
[----:B------:R-:W-:Y:S01]  /*d9810*/  STL [R1+0x4850], R16 ;  /* 0x0048501001007387 */ /* 0x000fe20000100800 */
[----:B---3--:R-:W-:Y:S01]  /*d9820*/  IMAD.MOV.U32 R17, RZ, RZ, R7 ;  /* 0x000000ffff117224 */ /* 0x008fe200078e0007 */
[----:B--2---:R-:W-:Y:S11]  /*d9830*/  HMMA.16816.F32.BF16 R20, R24, R6, R20 ;  /* 0x000000061814723c */ /* 0x004ff60000041814 */
[----:B------:R-:W-:Y:S11]  /*d9840*/  @!UPT UIADD3 URZ, URZ, URZ, URZ ;  /* 0x0000003f3f3ff290 */ /* 0x000ff6000fffe03f */
[----:B------:R-:W-:Y:S01]  /*d9850*/  @!UPT UIADD3 URZ, URZ, URZ, URZ ;  /* 0x0000003f3f3ff290 */ /* 0x000fe2000fffe03f */
[----:B------:R0:W-:Y:S01]  /*d9860*/  STL.64 [R1+0x1300], R20 ;  /* 0x0013001401007387 */ /* 0x0001e20000100a00 */
[----:B------:R1:W-:Y:S02]  /*d9870*/  STL.64 [R1+0x1308], R22 ;  /* 0x0013081601007387 */ /* 0x0003e40000100a00 */
[----:B0-----:R-:W-:Y:S01]  /*d9880*/  IMAD.MOV.U32 R20, RZ, RZ, R6 ;  /* 0x000000ffff147224 */ /* 0x001fe200078e0006 */
[----:B-1----:R-:W2:Y:S01]  /*d9890*/  LDL.LU.64 R22, [R1+0x4948] ;  /* 0x0049480001167983 */ /* 0x002ea20000300a00 */
[----:B------:R-:W3:Y:S02]  /*d98a0*/  LDL.LU.64 R6, [R1+0x4940] ;  /* 0x0049400001067983 */ /* 0x000ee40000300a00 */
[----:B------:R-:W-:Y:S02]  /*d98b0*/  STL [R1+0x485c], R17 ;  /* 0x00485c1101007387 */ /* 0x000fe40000100800 */
[----:B------:R0:W-:Y:S02]  /*d98c0*/  STL.64 [R1+0x48f8], R18 ;  /* 0x0048f81201007387 */ /* 0x0001e40000100a00 */
[----:B------:R-:W-:-:S02]  /*d98d0*/  IMAD.MOV.U32 R8, RZ, RZ, R24 ;  /* 0x000000ffff087224 */ /* 0x000fc400078e0018 */
[----:B------:R-:W-:Y:S01]  /*d98e0*/  IMAD.MOV.U32 R2, RZ, RZ, R26 ;  /* 0x000000ffff027224 */ /* 0x000fe200078e001a */
[----:B0-----:R-:W2:Y:S01]  /*d98f0*/  LDL.64 R18, [R1+0x58] ;  /* 0x0000580001127983 */ /* 0x001ea20000100a00 */
[----:B------:R-:W-:Y:S02]  /*d9900*/  STL [R1+0x4858], R20 ;  /* 0x0048581401007387 */ /* 0x000fe40000100800 */
[----:B------:R-:W-:Y:S01]  /*d9910*/  IMAD.MOV.U32 R0, RZ, RZ, R27 ;  /* 0x000000ffff007224 */ /* 0x000fe200078e001b */
[----:B---3--:R-:W-:Y:S01]  /*d9920*/  HMMA.16816.F32.BF16 R12, R24, R6, R12 ;  /* 0x00000006180c723c */ /* 0x008fe2000004180c */
[----:B------:R-:W-:-:S06]  /*d9930*/  IMAD.MOV.U32 R21, RZ, RZ, R7 ;  /* 0x000000ffff157224 */ /* 0x000fcc00078e0007 */
[----:B------:R-:W-:Y:S11]  /*d9940*/  IMAD.MOV.U32 R24, RZ, RZ, R6 ;  /* 0x000000ffff187224 */ /* 0x000ff600078e0006 */
[----:B------:R-:W-:Y:S05]  /*d9950*/  @!UPT UIADD3 URZ, URZ, URZ, URZ ;  /* 0x0000003f3f3ff290 */ /* 0x000fea000fffe03f */
[----:B------:R-:W-:Y:S01]  /*d9960*/  STL.64 [R1+0x12e0], R12 ;  /* 0x0012e00c01007387 */ /* 0x000fe20000100a00 */
[----:B------:R0:W-:Y:S03]  /*d9970*/  STL.64 [R1+0x12e8], R14 ;  /* 0x0012e80e01007387 */ /* 0x0001e60000100a00 */
[----:B0-----:R-:W4:Y:S01]  /*d9980*/  LDL.LU.64 R14, [R1+0x4938] ;  /* 0x00493800010e7983 */ /* 0x001f220000300a00 */
[----:B------:R-:W4:Y:S02]  /*d9990*/  LDL.LU.64 R12, [R1+0x4930] ;  /* 0x00493000010c7983 */ /* 0x000f240000300a00 */
[----:B------:R-:W3:Y:S02]  /*d99a0*/  LDL.LU.64 R6, [R1+0x4928] ;  /* 0x0049280001067983 */ /* 0x000ee40000300a00 */
[----:B------:R-:W3:Y:S01]  /*d99b0*/  LDL.LU.64 R4, [R1+0x4920] ;  /* 0x0049200001047983 */ /* 0x000ee20000300a00 */
[----:B--2---:R-:W-:Y:S01]  /*d99c0*/  STL.64 [R1+0x48d8], R22 ;  /* 0x0048d81601007387 */ /* 0x004fe20000100a00 */
[----:B------:R0:W-:Y:S02]  /*d99d0*/  STL [R1+0x48d0], R21 ;  /* 0x0048d01501007387 */ /* 0x0001e40000100800 */
[----:B------:R-:W-:Y:S02]  /*d99e0*/  STL [R1+0x4860], R24 ;  /* 0x0048601801007387 */ /* 0x000fe40000100800 */
[----:B------:R-:W3:Y:S02]  /*d99f0*/  LDL.64 R26, [R1+0x68] ;  /* 0x00006800011a7983 */ /* 0x000ee40000100a00 */
[----:B------:R-:W-:-:S02]  /*d9a00*/  IMAD.MOV.U32 R3, RZ, RZ, R25 ;  /* 0x000000ffff037224 */ /* 0x000fc400078e0019 */
[----:B------:R-:W-:Y:S02]  /*d9a10*/  IMAD.MOV.U32 R20, RZ, RZ, R8 ;  /* 0x000000ffff147224 */ /* 0x000fe400078e0008 */
[----:B0-----:R-:W-:Y:S02]  /*d9a20*/  IMAD.MOV.U32 R21, RZ, RZ, R3 ;  /* 0x000000ffff157224 */ /* 0x001fe400078e0003 */
[----:B------:R-:W-:Y:S02]  /*d9a30*/  IMAD.MOV.U32 R22, RZ, RZ, R2 ;  /* 0x000000ffff167224 */ /* 0x000fe400078e0002 */
[----:B------:R-:W-:-:S07]  /*d9a40*/  IMAD.MOV.U32 R23, RZ, RZ, R0 ;  /* 0x000000ffff177224 */ /* 0x000fce00078e0000 */
[C---:B---3--:R-:W-:Y:S01]  /*d9a50*/  HMMA.16816.F32.BF16 R4, R20.reuse, R26, R4 ;  /* 0x0000001a1404723c */ /* 0x048fe20000041804 */
[----:B------:R-:W-:Y:S02]  /*d9a60*/  IMAD.MOV.U32 R25, RZ, RZ, R27 ;  /* 0x000000ffff197224 */ /* 0x000fe400078e001b */
[----:B------:R-:W-:Y:S11]  /*d9a70*/  IMAD.MOV.U32 R28, RZ, RZ, R26 ;  /* 0x000000ffff1c7224 */ /* 0x000ff600078e001a */
[----:B------:R-:W-:Y:S09]  /*d9a80*/  @!UPT UIADD3 URZ, URZ, URZ, URZ ;  /* 0x0000003f3f3ff290 */ /* 0x000ff2000fffe03f */
[----:B------:R-:W-:Y:S01]  /*d9a90*/  STL.64 [R1+0x12d0], R4 ;  /* 0x0012d00401007387 */ /* 0x000fe20000100a00 */
[----:B------:R0:W-:Y:S03]  /*d9aa0*/  STL.64 [R1+0x12d8], R6 ;  /* 0x0012d80601007387 */ /* 0x0001e60000100a00 */
[----:B0-----:R-:W2:Y:S01]  /*d9ab0*/  LDL.LU.64 R6, [R1+0x4918] ;  /* 0x0049180001067983 */ /* 0x001ea20000300a00 */
[----:B------:R0:W-:Y:S02]  /*d9ac0*/  STL [R1+0x4910], R25 ;  /* 0x0049101901007387 */ /* 0x0001e40000100800 */
[----:B------:R-:W3:Y:S01]  /*d9ad0*/  LDL.LU R24, [R1+0xc40] ;  /* 0x000c400001187983 */ /* 0x000ee20000300800 */
[----:B0-----:R-:W3:Y:S01]  /*d9ae0*/  LDL.LU R25, [R1+0xc44] ;  /* 0x000c440001197983 */ /* 0x001ee20000300800 */
[----:B------:R-:W3:Y:S02]  /*d9af0*/  LDL.LU R26, [R1+0xc48] ;  /* 0x000c4800011a7983 */ /* 0x000ee40000300800 */
[----:B------:R-:W3:Y:S01]  /*d9b00*/  LDL.LU R27, [R1+0xc4c] ;  /* 0x000c4c00011b7983 */ /* 0x000ee20000300800 */
[----:B----4-:R-:W-:Y:S01]  /*d9b10*/  HMMA.16816.F32.BF16 R12, R20, R10, R12 ;  /* 0x0000000a140c723c */ /* 0x010fe2000004180c */
[----:B------:R-:W-:-:S02]  /*d9b20*/  IMAD.MOV.U32 R2, RZ, RZ, R18 ;  /* 0x000000ffff027224 */ /* 0x000fc400078e0012 */
[----:B------:R-:W-:-:S05]  /*d9b30*/  IMAD.MOV.U32 R0, RZ, RZ, R19 ;  /* 0x000000ffff007224 */ /* 0x000fca00078e0013 */
[----:B---3--:R-:W-:Y:S11]  /*d9b40*/  HMMA.16816.F32.BF16 R24, R20, R18, R24 ;  /* 0x000000121418723c */ /* 0x008ff60000041818 */
[----:B------:R-:W-:Y:S11]  /*d9b50*/  @!UPT UIADD3 URZ, URZ, URZ, URZ ;  /* 0x0000003f3f3ff290 */ /* 0x000ff6000fffe03f */
[----:B------:R-:W-:Y:S01]  /*d9b60*/  @!UPT UIADD3 URZ, URZ, URZ, URZ ;  /* 0x0000003f3f3ff290 */ /* 0x000fe2000fffe03f */
[----:B------:R0:W-:Y:S01]  /*d9b70*/  STL.64 [R1+0x11f0], R24 ;  /* 0x0011f01801007387 */ /* 0x0001e20000100a00 */
[----:B------:R1:W-:Y:S02]  /*d9b80*/  STL.64 [R1+0x11f8], R26 ;  /* 0x0011f81a01007387 */ /* 0x0003e40000100a00 */
[----:B------:R-:W-:Y:S02]  /*d9b90*/  STL.64 [R1+0x1150], R12 ;  /* 0x0011500c01007387 */ /* 0x000fe40000100a00 */
[----:B------:R-:W-:Y:S01]  /*d9ba0*/  STL.64 [R1+0x1158], R14 ;  /* 0x0011580e01007387 */ /* 0x000fe20000100a00 */
[----:B------:R-:W3:Y:S01]  /*d9bb0*/  LDL.LU R16, [R1+0xc10] ;  /* 0x000c100001107983 */ /* 0x000ee20000300800 */
[----:B------:R-:W3:Y:S02]  /*d9bc0*/  LDL.LU R17, [R1+0xc14] ;  /* 0x000c140001117983 */ /* 0x000ee40000300800 */
[----:B------:R-:W4:Y:S02]  /*d9bd0*/  LDL.LU R18, [R1+0xc18] ;  /* 0x000c180001127983 */ /* 0x000f240000300800 */
[----:B------:R-:W4:Y:S02]  /*d9be0*/  LDL.LU R19, [R1+0xc1c] ;  /* 0x000c1c0001137983 */ /* 0x000f240000300800 */
[----:B------:R-:W-:-:S02]  /*d9bf0*/  IMAD.MOV.U32 R5, RZ, RZ, R10 ;  /* 0x000000ffff057224 */ /* 0x000fc400078e000a */
[----:B------:R-:W-:Y:S01]  /*d9c00*/  IMAD.MOV.U32 R4, RZ, RZ, R11 ;  /* 0x000000ffff047224 */ /* 0x000fe200078e000b */
[----:B0-----:R-:W2:Y:S01]  /*d9c10*/  LDL.LU R24, [R1+0xc20] ;  /* 0x000c200001187983 */ /* 0x001ea20000300800 */
[----:B------:R-:W2:Y:S02]  /*d9c20*/  LDL.LU R25, [R1+0xc24] ;  /* 0x000c240001197983 */ /* 0x000ea40000300800 */
[----:B-1----:R-:W2:Y:S02]  /*d9c30*/  LDL.LU R26, [R1+0xc28] ;  /* 0x000c2800011a7983 */ /* 0x002ea40000300800 */
[----:B------:R-:W2:Y:S01]  /*d9c40*/  LDL.LU R27, [R1+0xc2c] ;  /* 0x000c2c00011b7983 */ /* 0x000ea20000300800 */
[----:B----4-:R0:W-:Y:S01]  /*d9c50*/  STL.64 [R1+0x4908], R18 ;  /* 0x0049081201007387 */ /* 0x0101e20000100a00 */
[----:B---3--:R-:W-:Y:S03]  /*d9c60*/  STL.64 [R1+0x4900], R16 ;  /* 0x0049001001007387 */ /* 0x008fe60000100a00 */
[----:B0-----:R-:W3:Y:S01]  /*d9c70*/  LDL.64 R18, [R1+0x38] ;  /* 0x0000380001127983 */ /* 0x001ee20000100a00 */
[----:B--2---:R0:W-:Y:S02]  /*d9c80*/  STL.64 [R1+0x48b0], R6 ;  /* 0x0048b00601007387 */ /* 0x0041e40000100a00 */
[----:B------:R-:W-:Y:S01]  /*d9c90*/  STL.64 [R1+0x48a8], R4 ;  /* 0x0048a80401007387 */ /* 0x000fe20000100a00 */
[----:B0-----:R-:W2:Y:S04]  /*d9ca0*/  LDL.64 R6, [R1+0x8] ;  /* 0x0000080001067983 */ /* 0x001ea80000100a00 */
[----:B--2---:R0:W-:Y:S04]  /*d9cb0*/  STL.64 [R1+0x48c8], R6 ;  /* 0x0048c80601007387 */ /* 0x0041e80000100a00 */
[----:B0-----:R-:W2:Y:S04]  /*d9cc0*/  LDL.64 R6, [R1+0x18] ;  /* 0x0000180001067983 */ /* 0x001ea80000100a00 */
[----:B--2---:R0:W-:Y:S04]  /*d9cd0*/  STL.64 [R1+0x48f0], R6 ;  /* 0x0048f00601007387 */ /* 0x0041e80000100a00 */
[----:B0-----:R-:W2:Y:S01]  /*d9ce0*/  LDL.64 R6, [R1+0x28] ;  /* 0x0000280001067983 */ /* 0x001ea20000100a00 */
[----:B------:R-:W4:Y:S02]  /*d9cf0*/  LDL.LU R8, [R1+0xbe0] ;  /* 0x000be00001087983 */ /* 0x000f240000300800 */
[----:B------:R-:W4:Y:S02]  /*d9d00*/  LDL.LU R9, [R1+0xbe4] ;  /* 0x000be40001097983 */ /* 0x000f240000300800 */
[----:B------:R-:W2:Y:S01]  /*d9d10*/  LDL.LU R10, [R1+0xbe8] ;  /* 0x000be800010a7983 */ /* 0x000ea20000300800 */
[----:B------:R-:W2:Y:S01]  /*d9d20*/  LDL.LU R11, [R1+0xbec] ;  /* 0x000bec00010b7983 */ /* 0x000ea20000300800 */
[----:B---3--:R-:W-:Y:S03]  /*d9d30*/  HMMA.16816.F32.BF16 R24, R20, R18, R24 ;  /* 0x000000121418723c */ /* 0x008fe60000041818 */
[----:B--2---:R-:W-:Y:S01]  /*d9d40*/  STL.64 [R1+0x48c0], R10 ;  /* 0x0048c00a01007387 */ /* 0x004fe20000100a00 */
[----:B----4-:R0:W-:Y:S03]  /*d9d50*/  STL.64 [R1+0x48b8], R8 ;  /* 0x0048b80801007387 */ /* 0x0101e60000100a00 */
        /* <DEDUP_REMOVED lines=20> */
[----:B------:R-:W2:Y:S02]  /*d9ea0*/  LDL.LU.64 R16, [R1+0x4900] ;  /* 0x0049000001107983 */ /* 0x000ea40000300a00 */
        /* <DEDUP_REMOVED lines=9> */
[----:B--2---:R-:W-:Y:S01]  /*d9f40*/  HMMA.16816.F32.BF16 R20, R20, R6, R8 ;  /* 0x000000061414723c */ /* 0x004fe20000041808 */
[----:B------:R-:W2:Y:S01]  /*d9f50*/  LDL.LU.64 R10, [R1+0x48e8] ;  /* 0x0048e800010a7983 */ /* 0x000ea20000300a00 */
[----:B------:R-:W2:Y:S11]  /*d9f60*/  LDL.LU.64 R8, [R1+0x48e0] ;  /* 0x0048e00001087983 */ /* 0x000eb60000300a00 */
[----:B------:R-:W-:Y:S10]  /*d9f70*/  @!UPT UIADD3 URZ, URZ, URZ, URZ ;  /* 0x0000003f3f3ff290 */ /* 0x000ff4000fffe03f */
[----:B------:R-:W-:Y:S01]  /*d9f80*/  STL.64 [R1+0x1120], R20 ;  /* 0x0011201401007387 */ /* 0x000fe20000100a00 */
[----:B------:R0:W-:Y:S03]  /*d9f90*/  STL.64 [R1+0x1128], R22 ;  /* 0x0011281601007387 */ /* 0x0001e60000100a00 */
[----:B0-----:R-:W2:Y:S01]  /*d9fa0*/  LDL.LU.64 R22, [R1+0x48d8] ;  /* 0x0048d80001167983 */ /* 0x001ea20000300a00 */
[----:B------:R-:W3:Y:S02]  /*d9fb0*/  LDL.LU R21, [R1+0x48d0] ;  /* 0x0048d00001157983 */ /* 0x000ee40000300800 */
[----:B------:R-:W-:Y:S02]  /*d9fc0*/  IMAD.MOV.U32 R20, RZ, RZ, R6 ;  /* 0x000000ffff147224 */ /* 0x000fe400078e0006 */
[----:B------:R-:W-:Y:S02]  /*d9fd0*/  IMAD.MOV.U32 R3, RZ, RZ, R7 ;  /* 0x000000ffff037224 */ /* 0x000fe400078e0007 */
[----:B------:R-:W4:Y:S04]  /*d9fe0*/  LDL.LU.64 R6, [R1+0x48c8] ;  /* 0x0048c80001067983 */ /* 0x000f280000300a00 */
        /* <DEDUP_REMOVED lines=16> */
[----:B----4-:R-:W-:-:S02]  /*da0f0*/  IMAD.MOV.U32 R24, RZ, RZ, R6 ;  /* 0x000000ffff187224 */ /* 0x010fc400078e0006 */
        /* <DEDUP_REMOVED lines=9> */
[----:B------:R-:W3:Y:S01]  /*da190*/  LDL.LU.64 R4, [R1+0x48a8] ;  /* 0x0048a80001047983 */ /* 0x000ee20000300a00 */
[C---:B--2---:R-:W-:Y:S11]  /*da1a0*/  HMMA.16816.F32.BF16 R8, R20.reuse, R6, R8 ;  /* 0x000000061408723c */ /* 0x044ff60000041808 */
[----:B------:R-:W-:Y:S11]  /*da1b0*/  @!UPT UIADD3 URZ, URZ, URZ, URZ ;  /* 0x0000003f3f3ff290 */ /* 0x000ff6000fffe03f */
[----:B------:R-:W-:Y:S01]  /*da1c0*/  @!UPT UIADD3 URZ, URZ, URZ, URZ ;  /* 0x0000003f3f3ff290 */ /* 0x000fe2000fffe03f */
[----:B------:R-:W-:Y:S01]  /*da1d0*/  STL.64 [R1+0x10c0], R8 ;  /* 0x0010c00801007387 */ /* 0x000fe20000100a00 */
[----:B------:R0:W-:Y:S03]  /*da1e0*/  STL.64 [R1+0x10c8], R10 ;  /* 0x0010c80a01007387 */ /* 0x0001e60000100a00 */
[----:B0-----:R-:W2:Y:S01]  /*da1f0*/  LDL.LU.64 R10, [R1+0x48a0] ;  /* 0x0048a000010a7983 */ /* 0x001ea20000300a00 */
[----:B------:R0:W-:Y:S02]  /*da200*/  STL.64 [R1+0x4768], R6 ;  /* 0x0047680601007387 */ /* 0x0001e40000100a00 */
[----:B0-----:R-:W-:Y:S02]  /*da210*/  IMAD.MOV.U32 R7, RZ, RZ, R22 ;  /* 0x000000ffff077224 */ /* 0x001fe400078e0016 */
        /* <DEDUP_REMOVED lines=12> */
[----:B------:R-:W4:Y:S03]  /*da2e0*/  LDL.LU.64 R8, [R1+0x260] ;  /* 0x0002600001087983 */ /* 0x000f260000300a00 */
[----:B0-----:R-:W2:Y:S04]  /*da2f0*/  LDL.LU.64 R10, [R1+0x268] ;  /* 0x00026800010a7983 */ /* 0x001ea80000300a00 */
[----:B--2---:R0:W-:Y:S01]  /*da300*/  STL.64 [R1+0x4838], R10 ;  /* 0x0048380a01007387 */ /* 0x0041e20000100a00 */
[----:B----4-:R1:W-:Y:S02]  /*da310*/  STL.64 [R1+0x4830], R8 ;  /* 0x0048300801007387 */ /* 0x0103e40000100a00 */
        /* <DEDUP_REMOVED lines=10> */
[----:B------:R-:W2:Y:S02]  /*da3c0*/  LDL.LU.64 R20, [R1+0x4878] ;  /* 0x0048780001147983 */ /* 0x000ea40000300a00 */
[----:B------:R0:W-:Y:S02]  /*da3d0*/  STL.64 [R1+0x4748], R14 ;  /* 0x0047480e01007387 */ /* 0x0001e40000100a00 */
[----:B------:R-:W4:Y:S01]  /*da3e0*/  LDL.LU R12, [R1+0xb90] ;  /* 0x000b9000010c7983 */ /* 0x000f220000300800 */
[----:B------:R-:W4:Y:S04]  /*da3f0*/  LDL.LU R13, [R1+0xb94] ;  /* 0x000b9400010d7983 */ /* 0x000f280000300800 */
[----:B0-----:R-:W4:Y:S01]  /*da400*/  LDL.LU R14, [R1+0xb98] ;  /* 0x000b9800010e7983 */ /* 0x001f220000300800 */
[----:B------:R-:W4:Y:S01]  /*da410*/  LDL.LU R15, [R1+0xb9c] ;  /* 0x000b9c00010f7983 */ /* 0x000f220000300800 */
[C---:B--2---:R-:W-:Y:S11]  /*da420*/  HMMA.16816.F32.BF16 R20, R8.reuse, R18, R20 ;  /* 0x000000120814723c */ /* 0x044ff60000041814 */
[----:B------:R-:W-:Y:S11]  /*da430*/  @!UPT UIADD3 URZ, URZ, URZ, URZ ;  /* 0x0000003f3f3ff290 */ /* 0x000ff6000fffe03f */
[----:B------:R-:W-:Y:S01]  /*da440*/  @!UPT UIADD3 URZ, URZ, URZ, URZ ;  /* 0x0000003f3f3ff290 */ /* 0x000fe2000fffe03f */
[----:B------:R-:W-:Y:S01]  /*da450*/  STL.64 [R1+0xbf0], R20 ;  /* 0x000bf01401007387 */ /* 0x000fe20000100a00 */
[----:B------:R0:W-:Y:S03]  /*da460*/  STL.64 [R1+0xbf8], R22 ;  /* 0x000bf81601007387 */ /* 0x0001e60000100a00 */
[----:B0-----:R-:W4:Y:S01]  /*da470*/  LDL.LU.64 R22, [R1+0x4870] ;  /* 0x0048700001167983 */ /* 0x001f220000300a00 */
[----:B------:R-:W2:Y:S02]  /*da480*/  LDL.LU.64 R20, [R1+0x4868] ;  /* 0x0048680001147983 */ /* 0x000ea40000300a00 */
        /* <DEDUP_REMOVED lines=8> */
[----:B-1----:R-:W3:Y:S02]  /*da510*/  LDL.LU R14, [R1+0xa58] ;  /* 0x000a5800010e7983 */ /* 0x002ee40000300800 */
[----:B------:R-:W3:Y:S02]  /*da520*/  LDL.LU R15, [R1+0xa5c] ;  /* 0x000a5c00010f7983 */ /* 0x000ee40000300800 */
[----:B------:R-:W-:-:S02]  /*da530*/  IMAD.MOV.U32 R6, RZ, RZ, R24 ;  /* 0x000000ffff067224 */ /* 0x000fc400078e0018 */
[----:B------:R-:W-:Y:S01]  /*da540*/  IMAD.MOV.U32 R7, RZ, RZ, R17 ;  /* 0x000000ffff077224 */ /* 0x000fe200078e0011 */
[----:B------:R-:W4:Y:S01]  /*da550*/  LDL.LU R24, [R1+0x4860] ;  /* 0x0048600001187983 */ /* 0x000f220000300800 */
[----:B------:R-:W4:Y:S03]  /*da560*/  LDL.LU R17, [R1+0x485c] ;  /* 0x00485c0001117983 */ /* 0x000f260000300800 */
[----:B------:R2:W-:Y:S02]  /*da570*/  STL.64 [R1+0x4780], R6 ;  /* 0x0047800601007387 */ /* 0x0005e40000100a00 */
[----:B--2---:R-:W-:Y:S02]  /*da580*/  IMAD.MOV.U32 R6, RZ, RZ, R20 ;  /* 0x000000ffff067224 */ /* 0x004fe400078e0014 */
[----:B------:R-:W-:Y:S01]  /*da590*/  IMAD.MOV.U32 R7, RZ, RZ, R3 ;  /* 0x000000ffff077224 */ /* 0x000fe200078e0003 */
[----:B------:R-:W2:Y:S01]  /*da5a0*/  LDL.LU R20, [R1+0x4858] ;  /* 0x0048580001147983 */ /* 0x000ea20000300800 */
[----:B------:R-:W2:Y:S03]  /*da5b0*/  LDL.LU R3, [R1+0x4854] ;  /* 0x0048540001037983 */ /* 0x000ea60000300800 */
[----:B------:R-:W-:Y:S04]  /*da5c0*/  STL.64 [R1+0x4798], R6 ;  /* 0x0047980601007387 */ /* 0x000fe80000100a00 */
[----:B---3--:R-:W-:Y:S01]  /*da5d0*/  STL.64 [R1+0x4760], R14 ;  /* 0x0047600e01007387 */ /* 0x008fe20000100a00 */
[----:B----4-:R0:W-:Y:S03]  /*da5e0*/  STL.64 [R1+0x4758], R12 ;  /* 0x0047580c01007387 */ /* 0x0101e60000100a00 */
[----:B0-----:R-:W3:Y:S01]  /*da5f0*/  LDL.LU R12, [R1+0xa60] ;  /* 0x000a6000010c7983 */ /* 0x001ee20000300800 */
[----:B------:R-:W3:Y:S02]  /*da600*/  LDL.LU R13, [R1+0xa64] ;  /* 0x000a6400010d7983 */ /* 0x000ee40000300800 */
[----:B------:R-:W4:Y:S02]  /*da610*/  LDL.LU R14, [R1+0xa68] ;  /* 0x000a6800010e7983 */ /* 0x000f240000300800 */
[----:B------:R-:W4:Y:S02]  /*da620*/  LDL.LU R15, [R1+0xa6c] ;  /* 0x000a6c00010f7983 */ /* 0x000f240000300800 */
[----:B------:R-:W-:-:S02]  /*da630*/  IMAD.MOV.U32 R6, RZ, RZ, R16 ;  /* 0x000000ffff067224 */ /* 0x000fc400078e0010 */
[----:B------:R-:W-:Y:S01]  /*da640*/  IMAD.MOV.U32 R7, RZ, RZ, R26 ;  /* 0x000000ffff077224 */ /* 0x000fe200078e001a */
[----:B------:R-:W2:Y:S01]  /*da650*/  LDL.LU R16, [R1+0x4850] ;  /* 0x0048500001107983 */ /* 0x000ea20000300800 */
[----:B------:R-:W2:Y:S03]  /*da660*/  LDL.LU R26, [R1+0x484c] ;  /* 0x00484c00011a7983 */ /* 0x000ea60000300800 */
[----:B------:R-:W-:Y:S04]  /*da670*/  STL.64 [R1+0x47b0], R6 ;  /* 0x0047b00601007387 */ /* 0x000fe80000100a00 */
        /* <DEDUP_REMOVED lines=8> */
[----:B------:R-:W2:Y:S04]  /*da700*/  LDL.LU R27, [R1+0x4848] ;  /* 0x00484800011b7983 */ /* 0x000ea80000300800 */
[----:B------:R0:W-:Y:S02]  /*da710*/  STL.64 [R1+0x47c8], R6 ;  /* 0x0047c80601007387 */ /* 0x0001e40000100a00 */
[----:B0-----:R-:W-:Y:S02]  /*da720*/  IMAD.MOV.U32 R6, RZ, RZ, R5 ;  /* 0x000000ffff067224 */ /* 0x001fe400078e0005 */
[----:B------:R-:W-:Y:S01]  /*da730*/  IMAD.MOV.U32 R7, RZ, RZ, R4 ;  /* 0x000000ffff077224 */ /* 0x000fe200078e0004 */
[----:B----4-:R-:W-:Y:S01]  /*da740*/  STL.64 [R1+0x4790], R14 ;  /* 0x0047900e01007387 */ /* 0x010fe20000100a00 */
[----:B---3--:R0:W-:Y:S03]  /*da750*/  STL.64 [R1+0x4788], R12 ;  /* 0x0047880c01007387 */ /* 0x0081e60000100a00 */
[----:B0-----:R-:W3:Y:S01]  /*da760*/  LDL.LU R12, [R1+0xa80] ;  /* 0x000a8000010c7983 */ /* 0x001ee20000300800 */
[----:B------:R-:W3:Y:S02]  /*da770*/  LDL.LU R13, [R1+0xa84] ;  /* 0x000a8400010d7983 */ /* 0x000ee40000300800 */
[----:B------:R-:W4:Y:S02]  /*da780*/  LDL.LU R14, [R1+0xa88] ;  /* 0x000a8800010e7983 */ /* 0x000f240000300800 */
[----:B------:R-:W4:Y:S01]  /*da790*/  LDL.LU R15, [R1+0xa8c] ;  /* 0x000a8c00010f7983 */ /* 0x000f220000300800 */
[----:B------:R0:W-:Y:S01]  /*da7a0*/  STL.64 [R1+0x47e0], R6 ;  /* 0x0047e00601007387 */ /* 0x0001e20000100a00 */
[----:B------:R-:W3:Y:S02]  /*da7b0*/  LDL.LU R4, [R1+0xae0] ;  /* 0x000ae00001047983 */ /* 0x000ee40000300800 */
[----:B------:R-:W3:Y:S01]  /*da7c0*/  LDL.LU R5, [R1+0xae4] ;  /* 0x000ae40001057983 */ /* 0x000ee20000300800 */
[----:B0-----:R-:W3:Y:S01]  /*da7d0*/  LDL.LU R6, [R1+0xae8] ;  /* 0x000ae80001067983 */ /* 0x001ee20000300800 */
[----:B------:R-:W3:Y:S02]  /*da7e0*/  LDL.LU R7, [R1+0xaec] ;  /* 0x000aec0001077983 */ /* 0x000ee40000300800 */
[----:B--2---:R-:W-:-:S02]  /*da7f0*/  IMAD.MOV.U32 R18, RZ, RZ, R20 ;  /* 0x000000ffff127224 */ /* 0x004fc400078e0014 */
[----:B------:R-:W-:Y:S01]  /*da800*/  IMAD.MOV.U32 R19, RZ, RZ, R17 ;  /* 0x000000ffff137224 */ /* 0x000fe200078e0011 */
[----:B---3--:R0:W-:Y:S01]  /*da810*/  STL.64 [R1+0x47f0], R6 ;  /* 0x0047f00601007387 */ /* 0x0081e20000100a00 */
[----:B------:R-:W-:Y:S02]  /*da820*/  STL.64 [R1+0x47e8], R4 ;  /* 0x0047e80401007387 */ /* 0x000fe40000100a00 */
[----:B0-----:R-:W-:Y:S02]  /*da830*/  IMAD.MOV.U32 R6, RZ, RZ, R28 ;  /* 0x000000ffff067224 */ /* 0x001fe400078e001c */
[----:B------:R-:W-:-:S05]  /*da840*/  IMAD.MOV.U32 R7, RZ, RZ, R25 ;  /* 0x000000ffff077224 */ /* 0x000fca00078e0019 */
[----:B------:R-:W-:Y:S01]  /*da850*/  STL.64 [R1+0x4808], R6 ;  /* 0x0048080601007387 */ /* 0x000fe20000100a00 */
[----:B----4-:R-:W-:Y:S02]  /*da860*/  STL.64 [R1+0x47a8], R14 ;  /* 0x0047a80e01007387 */ /* 0x010fe40000100a00 */
[----:B------:R0:W-:Y:S02]  /*da870*/  STL.64 [R1+0x47a0], R12 ;  /* 0x0047a00c01007387 */ /* 0x0001e40000100a00 */
[----:B0-----:R-:W2:Y:S01]  /*da880*/  LDL.LU R12, [R1+0xaa0] ;  /* 0x000aa000010c7983 */ /* 0x001ea20000300800 */
[----:B------:R-:W2:Y:S02]  /*da890*/  LDL.LU R13, [R1+0xaa4] ;  /* 0x000aa400010d7983 */ /* 0x000ea40000300800 */
[----:B------:R-:W3:Y:S02]  /*da8a0*/  LDL.LU R14, [R1+0xaa8] ;  /* 0x000aa800010e7983 */ /* 0x000ee40000300800 */
[----:B------:R-:W3:Y:S02]  /*da8b0*/  LDL.LU R15, [R1+0xaac] ;  /* 0x000aac00010f7983 */ /* 0x000ee40000300800 */
[----:B------:R-:W-:-:S02]  /*da8c0*/  IMAD.MOV.U32 R6, RZ, RZ, R24 ;  /* 0x000000ffff067224 */ /* 0x000fc400078e0018 */
[----:B------:R-:W-:-:S05]  /*da8d0*/  IMAD.MOV.U32 R7, RZ, RZ, R21 ;  /* 0x000000ffff077224 */ /* 0x000fca00078e0015 */
[----:B------:R0:W-:Y:S01]  /*da8e0*/  STL.64 [R1+0x4820], R6 ;  /* 0x0048200601007387 */ /* 0x0001e20000100a00 */
[----:B------:R-:W-:Y:S02]  /*da8f0*/  STL.64 [R1+0x4828], R18 ;  /* 0x0048281201007387 */ /* 0x000fe40000100a00 */
[----:B0-----:R-:W-:Y:S02]  /*da900*/  IMAD.MOV.U32 R6, RZ, RZ, R16 ;  /* 0x000000ffff067224 */ /* 0x001fe400078e0010 */
[----:B------:R-:W-:-:S05]  /*da910*/  IMAD.MOV.U32 R7, RZ, RZ, R3 ;  /* 0x000000ffff077224 */ /* 0x000fca00078e0003 */
[----:B------:R0:W-:Y:S01]  /*da920*/  STL.64 [R1+0x4840], R6 ;  /* 0x0048400601007387 */ /* 0x0001e20000100a00 */
[----:B------:R-:W4:Y:S02]  /*da930*/  LDL.LU R4, [R1+0xb70] ;  /* 0x000b700001047983 */ /* 0x000f240000300800 */
[----:B------:R-:W4:Y:S01]  /*da940*/  LDL.LU R5, [R1+0xb74] ;  /* 0x000b740001057983 */ /* 0x000f220000300800 */
[----:B0-----:R-:W4:Y:S01]  /*da950*/  LDL.LU R6, [R1+0xb78] ;  /* 0x000b780001067983 */ /* 0x001f220000300800 */
[----:B------:R-:W4:Y:S02]  /*da960*/  LDL.LU R7, [R1+0xb7c] ;  /* 0x000b7c0001077983 */ /* 0x000f240000300800 */
[----:B------:R-:W4:Y:S02]  /*da970*/  LDL.LU R16, [R1+0xb60] ;  /* 0x000b600001107983 */ /* 0x000f240000300800 */
[----:B------:R-:W4:Y:S01]  /*da980*/  LDL.LU R17, [R1+0xb64] ;  /* 0x000b640001117983 */ /* 0x000f220000300800 */
[----:B------:R-:W4:Y:S01]  /*da990*/  LDL.LU R18, [R1+0xb68] ;  /* 0x000b680001127983 */ /* 0x000f220000300800 */
        /* <DEDUP_REMOVED lines=31> */
[----:B------:R-:W4:Y:S02]  /*dab90*/  LDL.LU.64 R6, [R1+0x4840] ;  /* 0x0048400001067983 */ /* 0x000f240000300a00 */
[----:B------:R-:W-:Y:S01]  /*daba0*/  STL.64 [R1+0xc10], R8 ;  /* 0x000c100801007387 */ /* 0x000fe20000100a00 */
[----:B------:R0:W-:Y:S04]  /*dabb0*/  STL.64 [R1+0xc18], R10 ;  /* 0x000c180a01007387 */ /* 0x0001e80000100a00 */
[----:B0-----:R-:W4:Y:S01]  /*dabc0*/  LDL.LU.64 R10, [R1+0x4838] ;  /* 0x00483800010a7983 */ /* 0x001f220000300a00 */
[----:B------:R-:W4:Y:S02]  /*dabd0*/  LDL.LU.64 R8, [R1+0x4830] ;  /* 0x0048300001087983 */ /* 0x000f240000300a00 */
[----:B------:R-:W-:Y:S01]  /*dabe0*/  STL.64 [R1+0x4730], R26 ;  /* 0x0047301a01007387 */ /* 0x000fe20000100a00 */
[C---:B----4-:R-:W-:Y:S01]  /*dabf0*/  HMMA.16816.F32.BF16 R4, R8.reuse, R6, R16 ;  /* 0x000000060804723c */ /* 0x050fe20000041810 */
[----:B------:R-:W3:Y:S11]  /*dac00*/  LDL.LU.64 R18, [R1+0x4828] ;  /* 0x0048280001127983 */ /* 0x000ef60000300a00 */
[----:B------:R-:W-:Y:S11]  /*dac10*/  @!UPT UIADD3 URZ, URZ, URZ, URZ ;  /* 0x0000003f3f3ff290 */ /* 0x000ff6000fffe03f */
[----:B------:R-:W-:Y:S01]  /*dac20*/  STL.64 [R1+0x1560], R4 ;  /* 0x0015600401007387 */ /* 0x000fe20000100a00 */
[----:B------:R0:W-:Y:S03]  /*dac30*/  STL.64 [R1+0x1568], R6 ;  /* 0x0015680601007387 */ /* 0x0001e60000100a00 */
[----:B0-----:R-:W2:Y:S01]  /*dac40*/  LDL.LU.64 R6, [R1+0x4820] ;  /* 0x0048200001067983 */ /* 0x001ea20000300a00 */
[----:B------:R-:W4:Y:S01]  /*dac50*/  LDL.LU R16, [R1+0xa30] ;  /* 0x000a300001107983 */ /* 0x000f220000300800 */
[C---:B---3--:R-:W-:Y:S11]  /*dac60*/  HMMA.16816.F32.BF16 R20, R8.reuse, R18, R20 ;  /* 0x000000120814723c */ /* 0x048ff60000041814 */
[----:B------:R-:W-:Y:S11]  /*dac70*/  @!UPT UIADD3 URZ, URZ, URZ, URZ ;  /* 0x0000003f3f3ff290 */ /* 0x000ff6000fffe03f */
[----:B------:R-:W-:Y:S01]  /*dac80*/  @!UPT UIADD3 URZ, URZ, URZ, URZ ;  /* 0x0000003f3f3ff290 */ /* 0x000fe2000fffe03f */
[----:B------:R0:W-:Y:S01]  /*dac90*/  STL.64 [R1+0x1550], R20 ;  /* 0x0015501401007387 */ /* 0x0001e20000100a00 */
[C---:B--2---:R-:W-:Y:S03]  /*daca0*/  HMMA.16816.F32.BF16 R4, R8.reuse, R6, R12 ;  /* 0x000000060804723c */ /* 0x044fe6000004180c */
[----:B------:R1:W-:Y:S01]  /*dacb0*/  STL.64 [R1+0x1558], R22 ;  /* 0x0015581601007387 */ /* 0x0003e20000100a00 */
[----:B------:R-:W4:Y:S02]  /*dacc0*/  LDL.LU R17, [R1+0xa34] ;  /* 0x000a340001117983 */ /* 0x000f240000300800 */
[----:B------:R-:W4:Y:S02]  /*dacd0*/  LDL.LU R18, [R1+0xa38] ;  /* 0x000a380001127983 */ /* 0x000f240000300800 */
[----:B------:R-:W4:Y:S01]  /*dace0*/  LDL.LU R19, [R1+0xa3c] ;  /* 0x000a3c0001137983 */ /* 0x000f220000300800 */
[----:B0-----:R-:W2:Y:S01]  /*dacf0*/  LDL.LU R20, [R1+0xa10] ;  /* 0x000a100001147983 */ /* 0x001ea20000300800 */
[----:B------:R-:W2:Y:S03]  /*dad00*/  LDL.LU R21, [R1+0xa14] ;  /* 0x000a140001157983 */ /* 0x000ea60000300800 */
[----:B-1----:R-:W2:Y:S01]  /*dad10*/  LDL.LU R22, [R1+0xa18] ;  /* 0x000a180001167983 */ /* 0x002ea20000300800 */
[----:B------:R-:W2:Y:S02]  /*dad20*/  LDL.LU R23, [R1+0xa1c] ;  /* 0x000a1c0001177983 */ /* 0x000ea40000300800 */
[----:B------:R-:W3:Y:S02]  /*dad30*/  LDL.LU.64 R14, [R1+0x4818] ;  /* 0x00481800010e7983 */ /* 0x000ee40000300a00 */
[----:B------:R-:W3:Y:S05]  /*dad40*/  LDL.LU.64 R12, [R1+0x4810] ;  /* 0x00481000010c7983 */ /* 0x000eea0000300a00 */
        /* <DEDUP_REMOVED lines=57> */
[----:B------:R-:W-:Y:S02]  /*db0e0*/  IMAD.MOV.U32 R2, RZ, RZ, R10 ;  /* 0x000000ffff027224 */ /* 0x000fe400078e000a */
[----:B------:R-:W-:Y:S01]  /*db0f0*/  IMAD.MOV.U32 R0, RZ, RZ, R11 ;  /* 0x000000ffff007224 */ /* 0x000fe200078e000b */
        /* <DEDUP_REMOVED lines=8> */
[----:B------:R-:W-:Y:S01]  /*db180*/  IMAD.MOV.U32 R3, RZ, RZ, R9 ;  /* 0x000000ffff037224 */ /* 0x000fe200078e0009 */
[----:B------:R0:W-:Y:S01]  /*db190*/  STL.64 [R1+0x4720], R6 ;  /* 0x0047200601007387 */ /* 0x0001e20000100a00 */
[----:B------:R-:W-:-:S02]  /*db1a0*/  IMAD.MOV.U32 R4, RZ, RZ, R8 ;  /* 0x000000ffff047224 */ /* 0x000fc400078e0008 */
[----:B------:R-:W-:Y:S02]  /*db1b0*/  IMAD.MOV.U32 R5, RZ, RZ, R3 ;  /* 0x000000ffff057224 */ /* 0x000fe400078e0003 */
[----:B0-----:R-:W-:Y:S02]  /*db1c0*/  IMAD.MOV.U32 R6, RZ, RZ, R2 ;  /* 0x000000ffff067224 */ /* 0x001fe400078e0002 */
[----:B------:R-:W-:-:S07]  /*db1d0*/  IMAD.MOV.U32 R7, RZ, RZ, R0 ;  /* 0x000000ffff077224 */ /* 0x000fce00078e0000 */
        /* <DEDUP_REMOVED lines=9> */
[----:B---3--:R0:W-:Y:S01]  /*db270*/  STL.64 [R1+0x4728], R10 ;  /* 0x0047280a01007387 */ /* 0x0081e20000100a00 */
[----:B------:R-:W3:Y:S02]  /*db280*/  LDL.LU R8, [R1+0x9f0] ;  /* 0x0009f00001087983 */ /* 0x000ee40000300800 */
[----:B------:R-:W3:Y:S01]  /*db290*/  LDL.LU R9, [R1+0x9f4] ;  /* 0x0009f40001097983 */ /* 0x000ee20000300800 */
[----:B0-----:R-:W3:Y:S01]  /*db2a0*/  LDL.LU R10, [R1+0x9f8] ;  /* 0x0009f800010a7983 */ /* 0x001ee20000300800 */
[----:B------:R-:W3:Y:S11]  /*db2b0*/  LDL.LU R11, [R1+0x9fc] ;  /* 0x0009fc00010b7983 */ /* 0x000ef60000300800 */
[----:B------:R-:W-:Y:S04]  /*db2c0*/  @!UPT UIADD3 URZ, URZ, URZ, URZ ;  /* 0x0000003f3f3ff290 */ /* 0x000fe8000fffe03f */
[----:B------:R-:W-:Y:S02]  /*db2d0*/  STL.64 [R1+0x13a0], R16 ;  /* 0x0013a01001007387 */ /* 0x000fe40000100a00 */
[----:B------:R0:W-:Y:S02]  /*db2e0*/  STL.64 [R1+0x13a8], R18 ;  /* 0x0013a81201007387 */ /* 0x0001e40000100a00 */
[----:B0-----:R-:W4:Y:S01]  /*db2f0*/  LDL.LU.64 R18, [R1+0x4740] ;  /* 0x0047400001127983 */ /* 0x001f220000300a00 */
[----:B------:R0:W-:Y:S02]  /*db300*/  STL.64 [R1+0x4660], R14 ;  /* 0x0046600e01007387 */ /* 0x0001e40000100a00 */
[----:B------:R-:W2:Y:S01]  /*db310*/  LDL.64 R12, [R1+0x600] ;  /* 0x00060000010c7983 */ /* 0x000ea20000100a00 */
[----:B0-----:R-:W2:Y:S01]  /*db320*/  LDL.64 R14, [R1+0x608] ;  /* 0x00060800010e7983 */ /* 0x001ea20000100a00 */
        /* <DEDUP_REMOVED lines=20> */
[----:B---3--:R-:W-:Y:S03]  /*db470*/  HMMA.16816.F32.BF16 R4, R4, R26, R8 ;  /* 0x0000001a0404723c */ /* 0x008fe60000041808 */
[----:B------:R-:W4:Y:S11]  /*db480*/  LDL.LU.64 R10, [R1+0x4728] ;  /* 0x00472800010a7983 */ /* 0x000f360000300a00 */
[----:B------:R-:W-:Y:S09]  /*db490*/  @!UPT UIADD3 URZ, URZ, URZ, URZ ;  /* 0x0000003f3f3ff290 */ /* 0x000ff2000fffe03f */
        /* <DEDUP_REMOVED lines=15> */
[----:B------:R-:W-:Y:S02]  /*db590*/  STL [R1+0x4644], R4 ;  /* 0x0046440401007387 */ /* 0x000fe40000100800 */
[----:B------:R-:W-:Y:S01]  /*db5a0*/  STL [R1+0x4640], R5 ;  /* 0x0046400501007387 */ /* 0x000fe20000100800 */
[----:B------:R4:W-:Y:S02]  /*db5b0*/  STL.64 [R1+0x46b0], R6 ;  /* 0x0046b00601007387 */ /* 0x0009e40000100a00 */
[----:B----4-:R-:W-:Y:S07]  /*db5c0*/  HMMA.16816.F32.BF16 R4, R12, R10, R16 ;  /* 0x0000000a0c04723c */ /* 0x010fee0000041810 */
[----:B------:R-:W-:-:S02]  /*db5d0*/  IMAD.MOV.U32 R17, RZ, RZ, R11 ;  /* 0x000000ffff117224 */ /* 0x000fc400078e000b */
[----:B------:R-:W-:Y:S11]  /*db5e0*/  IMAD.MOV.U32 R20, RZ, RZ, R10 ;  /* 0x000000ffff147224 */ /* 0x000ff600078e000a */
[----:B------:R-:W-:Y:S03]  /*db5f0*/  @!UPT UIADD3 URZ, URZ, URZ, URZ ;  /* 0x0000003f3f3ff290 */ /* 0x000fe6000fffe03f */
[----:B------:R-:W-:Y:S01]  /*db600*/  STL.64 [R1+0x9c0], R4 ;  /* 0x0009c00401007387 */ /* 0x000fe20000100a00 */
[----:B------:R-:W-:Y:S02]  /*db610*/  STL.64 [R1+0x9c8], R6 ;  /* 0x0009c80601007387 */ /* 0x000fe40000100a00 */
[----:B------:R-:W-:Y:S02]  /*db620*/  STL [R1+0x46c8], R17 ;  /* 0x0046c81101007387 */ /* 0x000fe40000100800 */
[----:B------:R-:W2:Y:S01]  /*db630*/  LDL.LU R8, [R1+0x930] ;  /* 0x0009300001087983 */ /* 0x000ea20000300800 */
[----:B------:R-:W2:Y:S01]  /*db640*/  LDL.LU R9, [R1+0x934] ;  /* 0x0009340001097983 */ /* 0x000ea20000300800 */
[----:B------:R-:W3:Y:S02]  /*db650*/  LDL.LU R10, [R1+0x938] ;  /* 0x00093800010a7983 */ /* 0x000ee40000300800 */
[----:B------:R-:W3:Y:S02]  /*db660*/  LDL.LU R11, [R1+0x93c] ;  /* 0x00093c00010b7983 */ /* 0x000ee40000300800 */
[----:B---3--:R0:W-:Y:S01]  /*db670*/  STL.64 [R1+0x4678], R10 ;  /* 0x0046780a01007387 */ /* 0x0081e20000100a00 */
[----:B--2---:R-:W-:Y:S03]  /*db680*/  STL.64 [R1+0x4670], R8 ;  /* 0x0046700801007387 */ /* 0x004fe60000100a00 */
[----:B0-----:R-:W2:Y:S04]  /*db690*/  LDL.64 R10, [R1+0x8] ;  /* 0x00000800010a7983 */ /* 0x001ea80000100a00 */
[----:B--2---:R0:W-:Y:S04]  /*db6a0*/  STL.64 [R1+0x4690], R10 ;  /* 0x0046900a01007387 */ /* 0x0041e80000100a00 */
[----:B0-----:R-:W2:Y:S01]  /*db6b0*/  LDL.64 R10, [R1+0x18] ;  /* 0x00001800010a7983 */ /* 0x001ea20000100a00 */
        /* <DEDUP_REMOVED lines=9> */
[----:B------:R-:W4:Y:S02]  /*db750*/  LDL.LU R4, [R1+0x960] ;  /* 0x0009600001047983 */ /* 0x000f240000300800 */
[----:B------:R-:W4:Y:S02]  /*db760*/  LDL.LU R5, [R1+0x964] ;  /* 0x0009640001057983 */ /* 0x000f240000300800 */
        /* <DEDUP_REMOVED lines=11> */
[----:B------:R-:W-:Y:S03]  /*db820*/  STL.64 [R1+0x4710], R24 ;  /* 0x0047101801007387 */ /* 0x000fe60000100a00 */
[----:B0-----:R-:W2:Y:S01]  /*db830*/  LDL.64 R26, [R1+0x78] ;  /* 0x00007800011a7983 */ /* 0x001ea20000100a00 */
[----:B------:R0:W-:Y:S02]  /*db840*/  STL.64 [R1+0x46d8], R18 ;  /* 0x0046d81201007387 */ /* 0x0001e40000100a00 */
[----:B------:R-:W-:Y:S01]  /*db850*/  STL.64 [R1+0x46d0], R16 ;  /* 0x0046d01001007387 */ /* 0x000fe20000100a00 */
        /* <DEDUP_REMOVED lines=8> */
[----:B----4-:R-:W-:Y:S01]  /*db8e0*/  STL.64 [R1+0x46e0], R6 ;  /* 0x0046e00601007387 */ /* 0x010fe20000100a00 */
[----:B------:R-:W4:Y:S03]  /*db8f0*/  LDL.64 R10, [R1+0x28] ;  /* 0x00002800010a7983 */ /* 0x000f260000100a00 */
        /* <DEDUP_REMOVED lines=24> */
[----:B------:R0:W-:Y:S04]  /*dba80*/  STL [R1+0x4648], R20 ;  /* 0x0046481401007387 */ /* 0x0001e80000100800 */
[----:B0-----:R-:W4:Y:S01]  /*dba90*/  LDL.LU R20, [R1+0x9b0] ;  /* 0x0009b00001147983 */ /* 0x001f220000300800 */
[----:B------:R-:W4:Y:S02]  /*dbaa0*/  LDL.LU R21, [R1+0x9b4] ;  /* 0x0009b40001157983 */ /* 0x000f240000300800 */
[----:B------:R-:W4:Y:S02]  /*dbab0*/  LDL.LU R22, [R1+0x9b8] ;  /* 0x0009b80001167983 */ /* 0x000f240000300800 */
[----:B------:R-:W4:Y:S02]  /*dbac0*/  LDL.LU R23, [R1+0x9bc] ;  /* 0x0009bc0001177983 */ /* 0x000f240000300800 */
[----:B------:R-:W-:-:S02]  /*dbad0*/  IMAD.MOV.U32 R5, RZ, RZ, R3 ;  /* 0x000000ffff057224 */ /* 0x000fc400078e0003 */
[----:B------:R-:W-:Y:S02]  /*dbae0*/  IMAD.MOV.U32 R6, RZ, RZ, R2 ;  /* 0x000000ffff067224 */ /* 0x000fe400078e0002 */
[----:B------:R-:W-:-:S07]  /*dbaf0*/  IMAD.MOV.U32 R7, RZ, RZ, R0 ;  /* 0x000000ffff077224 */ /* 0x000fce00078e0000 */
[C---:B----4-:R-:W-:Y:S11]  /*dbb00*/  HMMA.16816.F32.BF16 R20, R4.reuse, R26, R20 ;  /* 0x0000001a0414723c */ /* 0x050ff60000041814 */
[----:B------:R-:W-:Y:S11]  /*dbb10*/  @!UPT UIADD3 URZ, URZ, URZ, URZ ;  /* 0x0000003f3f3ff290 */ /* 0x000ff6000fffe03f */
[----:B------:R-:W-:Y:S01]  /*dbb20*/  @!UPT UIADD3 URZ, URZ, URZ, URZ ;  /* 0x0000003f3f3ff290 */ /* 0x000fe2000fffe03f */
[----:B------:R0:W-:Y:S01]  /*dbb30*/  STL.64 [R1+0x9b0], R20 ;  /* 0x0009b01401007387 */ /* 0x0001e20000100a00 */
[----:B------:R1:W-:Y:S02]  /*dbb40*/  STL.64 [R1+0x9b8], R22 ;  /* 0x0009b81601007387 */ /* 0x0003e40000100a00 */
[----:B0-----:R-:W-:Y:S02]  /*dbb50*/  IMAD.MOV.U32 R21, RZ, RZ, R27 ;  /* 0x000000ffff157224 */ /* 0x001fe400078e001b */
[----:B-1----:R-:W-:Y:S02]  /*dbb60*/  IMAD.MOV.U32 R22, RZ, RZ, R26 ;  /* 0x000000ffff167224 */ /* 0x002fe400078e001a */
[----:B------:R-:W4:Y:S01]  /*dbb70*/  LDL.LU.64 R26, [R1+0x4718] ;  /* 0x00471800011a7983 */ /* 0x000f220000300a00 */
[----:B------:R-:W4:Y:S02]  /*dbb80*/  LDL.LU.64 R24, [R1+0x4710] ;  /* 0x0047100001187983 */ /* 0x000f240000300a00 */
[----:B------:R-:W-:Y:S01]  /*dbb90*/  IMAD.MOV.U32 R23, RZ, RZ, R19 ;  /* 0x000000ffff177224 */ /* 0x000fe200078e0013 */
[C---:B----4-:R-:W-:Y:S11]  /*dbba0*/  HMMA.16816.F32.BF16 R24, R4.reuse, R18, R24 ;  /* 0x000000120418723c */ /* 0x050ff60000041818 */
        /* <DEDUP_REMOVED lines=20> */
[----:B------:R-:W-:Y:S01]  /*dbcf0*/  STL.64 [R1+0x1b0], R4 ;  /* 0x0001b00401007387 */ /* 0x000fe20000100a00 */
[----:B------:R0:W-:Y:S03]  /*dbd00*/  STL.64 [R1+0x1b8], R6 ;  /* 0x0001b80601007387 */ /* 0x0001e60000100a00 */
[----:B0-----:R-:W4:Y:S01]  /*dbd10*/  LDL.LU.64 R6, [R1+0x46e0] ;  /* 0x0046e00001067983 */ /* 0x001f220000300a00 */
[----:B------:R-:W4:Y:S02]  /*dbd20*/  LDL.LU.64 R18, [R1+0x46d8] ;  /* 0x0046d80001127983 */ /* 0x000f240000300a00 */
[----:B------:R-:W4:Y:S02]  /*dbd30*/  LDL.LU.64 R16, [R1+0x46d0] ;  /* 0x0046d00001107983 */ /* 0x000f240000300a00 */
[----:B------:R-:W-:Y:S01]  /*dbd40*/  STL.64 [R1+0x4658], R26 ;  /* 0x0046581a01007387 */ /* 0x000fe20000100a00 */
[----:B------:R0:W-:Y:S04]  /*dbd50*/  STL.64 [R1+0x4650], R24 ;  /* 0x0046501801007387 */ /* 0x0001e80000100a00 */
[----:B0-----:R-:W4:Y:S01]  /*dbd60*/  LDL.LU.64 R24, [R1+0x600] ;  /* 0x0006000001187983 */ /* 0x001f220000300a00 */
[----:B------:R-:W4:Y:S02]  /*dbd70*/  LDL.LU.64 R26, [R1+0x608] ;  /* 0x00060800011a7983 */ /* 0x000f240000300a00 */
[C---:B----4-:R-:W-:Y:S01]  /*dbd80*/  HMMA.16816.F32.BF16 R16, R24.reuse, R6, R16 ;  /* 0x000000061810723c */ /* 0x050fe20000041810 */
[----:B------:R-:W-:Y:S11]  /*dbd90*/  IMAD.MOV.U32 R29, RZ, RZ, R7 ;  /* 0x000000ffff1d7224 */ /* 0x000ff600078e0007 */
[----:B------:R-:W-:Y:S11]  /*dbda0*/  @!UPT UIADD3 URZ, URZ, URZ, URZ ;  /* 0x0000003f3f3ff290 */ /* 0x000ff6000fffe03f */
[----:B------:R0:W-:Y:S01]  /*dbdb0*/  STL.64 [R1+0x970], R16 ;  /* 0x0009701001007387 */ /* 0x0001e20000100a00 */
[----:B------:R1:W-:Y:S03]  /*dbdc0*/  STL.64 [R1+0x978], R18 ;  /* 0x0009781201007387 */ /* 0x0003e60000100a00 */
[----:B0-----:R-:W4:Y:S01]  /*dbdd0*/  LDL.LU R17, [R1+0x46c8] ;  /* 0x0046c80001117983 */ /* 0x001f220000300800 */
[----:B-1----:R-:W-:Y:S02]  /*dbde0*/  IMAD.MOV.U32 R19, RZ, RZ, R6 ;  /* 0x000000ffff137224 */ /* 0x002fe400078e0006 */
[----:B------:R-:W3:Y:S02]  /*dbdf0*/  LDL.LU.64 R6, [R1+0x46c0] ;  /* 0x0046c00001067983 */ /* 0x000ee40000300a00 */
[----:B------:R-:W3:Y:S02]  /*dbe00*/  LDL.LU.64 R4, [R1+0x46b8] ;  /* 0x0046b80001047983 */ /* 0x000ee40000300a00 */
[----:B--2---:R-:W-:Y:S01]  /*dbe10*/  IMAD.MOV.U32 R18, RZ, RZ, R11 ;  /* 0x000000ffff127224 */ /* 0x004fe200078e000b */
[C---:B---3--:R-:W-:Y:S11]  /*dbe20*/  HMMA.16816.F32.BF16 R4, R24.reuse, R10, R4 ;  /* 0x0000000a1804723c */ /* 0x048ff60000041804 */
[----:B------:R-:W-:Y:S11]  /*dbe30*/  @!UPT UIADD3 URZ, URZ, URZ, URZ ;  /* 0x0000003f3f3ff290 */ /* 0x000ff6000fffe03f */
[----:B------:R-:W-:Y:S01]  /*dbe40*/  @!UPT UIADD3 URZ, URZ, URZ, URZ ;  /* 0x0000003f3f3ff290 */ /* 0x000fe2000fffe03f */
[----:B------:R0:W-:Y:S01]  /*dbe50*/  STL.64 [R1+0x500], R4 ;  /* 0x0005000401007387 */ /* 0x0001e20000100a00 */
[----:B------:R1:W-:Y:S02]  /*dbe60*/  STL.64 [R1+0x508], R6 ;  /* 0x0005080601007387 */ /* 0x0003e40000100a00 */
[----:B0-----:R-:W-:Y:S01]  /*dbe70*/  IMAD.MOV.U32 R5, RZ, RZ, R10 ;  /* 0x000000ffff057224 */ /* 0x001fe200078e000a */
[----:B-1----:R-:W2:Y:S01]  /*dbe80*/  LDL.LU.64 R6, [R1+0x46b0] ;  /* 0x0046b00001067983 */ /* 0x002ea20000300a00 */
        /* <DEDUP_REMOVED lines=26> */
[----:B------:R-:W-:Y:S01]  /*dc030*/  STL.64 [R1+0x4548], R6 ;  /* 0x0045480601007387 */ /* 0x000fe20000100a00 */
[----:B---3--:R-:W-:Y:S11]  /*dc040*/  HMMA.16816.F32.BF16 R12, R24, R10, R12 ;  /* 0x0000000a180c723c */ /* 0x008ff6000004180c */
[----:B------:R-:W-:Y:S11]  /*dc050*/  @!UPT UIADD3 URZ, URZ, URZ, URZ ;  /* 0x0000003f3f3ff290 */ /* 0x000ff6000fffe03f */
[----:B------:R-:W-:Y:S01]  /*dc060*/  @!UPT UIADD3 URZ, URZ, URZ, URZ ;  /* 0x0000003f3f3ff290 */ /* 0x000fe2000fffe03f */
        /* <DEDUP_REMOVED lines=98> */
[----:B------:R0:W-:Y:S02]  /*dc690*/  STL.64 [R1+0x4620], R6 ;  /* 0x0046200601007387 */ /* 0x0001e40000100a00 */
        /* <DEDUP_REMOVED lines=22> */
[----:B------:R0:W-:Y:S02]  /*dc800*/  STL.64 [R1+0x4538], R14 ;  /* 0x0045380e01007387 */ /* 0x0001e40000100a00 */
[----:B0-----:R-:W-:-:S02]  /*dc810*/  IMAD.MOV.U32 R14, RZ, RZ, R16 ;  /* 0x000000ffff0e7224 */ /* 0x001fc400078e0010 */
[----:B------:R-:W-:-:S07]  /*dc820*/  IMAD.MOV.U32 R15, RZ, RZ, R3 ;  /* 0x000000ffff0f7224 */ /* 0x000fce00078e0003 */
[C---:B----4-:R-:W-:Y:S11]  /*dc830*/  HMMA.16816.F32.BF16 R20, R12.reuse, R18, R20 ;  /* 0x000000120c14723c */ /* 0x050ff60000041814 */
[----:B------:R-:W-:Y:S11]  /*dc840*/  @!UPT UIADD3 URZ, URZ, URZ, URZ ;  /* 0x0000003f3f3ff290 */ /* 0x000ff6000fffe03f */
[----:B------:R-:W-:Y:S01]  /*dc850*/  @!UPT UIADD3 URZ, URZ, URZ, URZ ;  /* 0x0000003f3f3ff290 */ /* 0x000fe2000fffe03f */
[----:B------:R-:W-:Y:S01]  /*dc860*/  STL.64 [R1+0x900], R20 ;  /* 0x0009001401007387 */ /* 0x000fe20000100a00 */
[----:B------:R0:W-:Y:S03]  /*dc870*/  STL.64 [R1+0x908], R22 ;  /* 0x0009081601007387 */ /* 0x0001e60000100a00 */
[----:B0-----:R-:W3:Y:S01]  /*dc880*/  LDL.LU.64 R22, [R1+0x4630] ;  /* 0x0046300001167983 */ /* 0x001ee20000300a00 */
[----:B------:R-:W-:Y:S01]  /*dc890*/  STL.64 [R1+0x4530], R18 ;  /* 0x0045301201007387 */ /* 0x000fe20000100a00 */
        /* <DEDUP_REMOVED lines=20> */
[----:B------:R0:W-:Y:S01]  /*dc9e0*/  STL.64 [R1+0x4520], R26 ;  /* 0x0045201a01007387 */ /* 0x0001e20000100a00 */
[----:B------:R-:W2:Y:S03]  /*dc9f0*/  LDL.LU.64 R24, [R1+0x4b0] ;  /* 0x0004b00001187983 */ /* 0x000ea60000300a00 */
        /* <DEDUP_REMOVED lines=58> */
[----:B------:R-:W-:Y:S02]  /*dcda0*/  IMAD.MOV.U32 R19, RZ, RZ, R0 ;  /* 0x000000ffff137224 */ /* 0x000fe400078e0000 */
[----:B------:R-:W3:Y:S05]  /*dcdb0*/  LDL.LU R16, [R1+0x810] ;  /* 0x0008100001107983 */ /* 0x000eea0000300800 */
[C---:B----4-:R-:W-:Y:S11]  /*dcdc0*/  HMMA.16816.F32.BF16 R20, R24.reuse, R18, R20 ;  /* 0x000000121814723c */ /* 0x050ff60000041814 */
        /* <DEDUP_REMOVED lines=18> */
[----:B------:R-:W-:Y:S02]  /*dcef0*/  IMAD.MOV.U32 R4, RZ, RZ, R24 ;  /* 0x000000ffff047224 */ /* 0x000fe400078e0018 */
[----:B------:R-:W-:Y:S02]  /*dcf00*/  IMAD.MOV.U32 R3, RZ, RZ, R25 ;  /* 0x000000ffff037224 */ /* 0x000fe400078e0019 */
[----:B------:R-:W-:Y:S02]  /*dcf10*/  IMAD.MOV.U32 R2, RZ, RZ, R26 ;  /* 0x000000ffff027224 */ /* 0x000fe400078e001a */
[----:B------:R-:W-:Y:S01]  /*dcf20*/  IMAD.MOV.U32 R0, RZ, RZ, R27 ;  /* 0x000000ffff007224 */ /* 0x000fe200078e001b */
[----:B--2---:R-:W-:Y:S11]  /*dcf30*/  HMMA.16816.F32.BF16 R8, R24, R6, R8 ;  /* 0x000000061808723c */ /* 0x004ff60000041808 */
[----:B------:R-:W-:Y:S11]  /*dcf40*/  @!UPT UIADD3 URZ, URZ, URZ, URZ ;  /* 0x0000003f3f3ff290 */ /* 0x000ff6000fffe03f */
[----:B------:R-:W-:Y:S01]  /*dcf50*/  @!UPT UIADD3 URZ, URZ, URZ, URZ ;  /* 0x0000003f3f3ff290 */ /* 0x000fe2000fffe03f */
[----:B------:R-:W-:Y:S01]  /*dcf60*/  STL.64 [R1+0xa10], R8 ;  /* 0x000a100801007387 */ /* 0x000fe20000100a00 */
[----:B------:R0:W-:Y:S03]  /*dcf70*/  STL.64 [R1+0xa18], R10 ;  /* 0x000a180a01007387 */ /* 0x0001e60000100a00 */
[----:B0-----:R-:W3:Y:S01]  /*dcf80*/  LDL.LU.64 R10, [R1+0x4540] ;  /* 0x00454000010a7983 */ /* 0x001ee20000300a00 */
[----:B------:R-:W2:Y:S02]  /*dcf90*/  LDL.LU R24, [R1+0x7f0] ;  /* 0x0007f00001187983 */ /* 0x000ea40000300800 */
[----:B------:R-:W2:Y:S02]  /*dcfa0*/  LDL.LU R25, [R1+0x7f4] ;  /* 0x0007f40001197983 */ /* 0x000ea40000300800 */
[----:B------:R-:W2:Y:S01]  /*dcfb0*/  LDL.LU R26, [R1+0x7f8] ;  /* 0x0007f800011a7983 */ /* 0x000ea20000300800 */
[----:B------:R-:W2:Y:S01]  /*dcfc0*/  LDL.LU R27, [R1+0x7fc] ;  /* 0x0007fc00011b7983 */ /* 0x000ea20000300800 */
[----:B------:R0:W-:Y:S03]  /*dcfd0*/  STL.64 [R1+0x44f8], R6 ;  /* 0x0044f80601007387 */ /* 0x0001e60000100a00 */
[----:B0-----:R-:W2:Y:S01]  /*dcfe0*/  LDL.64 R6, [R1+0x98] ;  /* 0x0000980001067983 */ /* 0x001ea20000100a00 */
[----:B------:R-:W-:-:S03]  /*dcff0*/  IMAD.MOV.U32 R5, RZ, RZ, R3 ;  /* 0x000000ffff057224 */ /* 0x000fc600078e0003 */
[----:B--2---:R0:W-:Y:S02]  /*dd000*/  STL.64 [R1+0x4508], R6 ;  /* 0x0045080601007387 */ /* 0x0041e40000100a00 */
        /* <DEDUP_REMOVED lines=9> */
[----:B0-----:R-:W2:Y:S04]  /*dd0a0*/  LDL.64 R10, [R1+0x68] ;  /* 0x00006800010a7983 */ /* 0x001ea80000100a00 */
[----:B--2---:R0:W-:Y:S04]  /*dd0b0*/  STL.64 [R1+0x44e0], R10 ;  /* 0x0044e00a01007387 */ /* 0x0041e80000100a00 */
[----:B0-----:R-:W2:Y:S01]  /*dd0c0*/  LDL.64 R10, [R1+0x88] ;  /* 0x00008800010a7983 */ /* 0x001ea20000100a00 */
[C---:B----4-:R-:W-:Y:S03]  /*dd0d0*/  HMMA.16816.F32.BF16 R16, R4.reuse, R14, R16 ;  /* 0x0000000e0410723c */ /* 0x050fe60000041810 */
        /* <DEDUP_REMOVED lines=50> */
[----:B----4-:R-:W-:Y:S01]  /*dd400*/  HMMA.16816.F32.BF16 R8, R16, R6, R8 ;  /* 0x000000061008723c */ /* 0x010fe20000041808 */
[----:B------:R-:W-:-:S02]  /*dd410*/  IMAD.MOV.U32 R12, RZ, RZ, R6 ;  /* 0x000000ffff0c7224 */ /* 0x000fc400078e0006 */
[----:B------:R-:W-:Y:S11]  /*dd420*/  IMAD.MOV.U32 R5, RZ, RZ, R7 ;  /* 0x000000ffff057224 */ /* 0x000ff600078e0007 */
[----:B------:R-:W-:Y:S09]  /*dd430*/  @!UPT UIADD3 URZ, URZ, URZ, URZ ;  /* 0x0000003f3f3ff290 */ /* 0x000ff2000fffe03f */
[----:B------:R-:W-:Y:S01]  /*dd440*/  STL.64 [R1+0xc40], R8 ;  /* 0x000c400801007387 */ /* 0x000fe20000100a00 */
[----:B------:R0:W-:Y:S03]  /*dd450*/  STL.64 [R1+0xc48], R10 ;  /* 0x000c480a01007387 */ /* 0x0001e60000100a00 */
[----:B0-----:R-:W2:Y:S01]  /*dd460*/  LDL.LU.64 R10, [R1+0x4500] ;  /* 0x00450000010a7983 */ /* 0x001ea20000300a00 */
[----:B------:R-:W4:Y:S01]  /*dd470*/  LDL.LU.64 R6, [R1+0x44f8] ;  /* 0x0044f80001067983 */ /* 0x000f220000300a00 */
[----:B--2---:R-:W-:Y:S02]  /*dd480*/  HMMA.16816.F32.BF16 R16, R16, R10, R20 ;  /* 0x0000000a1010723c */ /* 0x004fe40000041814 */
[----:B----4-:R-:W-:Y:S01]  /*dd490*/  STL.64 [R1+0x4468], R6 ;  /* 0x0044680601007387 */ /* 0x010fe20000100a00 */
[----:B------:R0:W-:Y:S02]  /*dd4a0*/  STL [R1+0x4460], R5 ;  /* 0x0044600501007387 */ /* 0x0001e40000100800 */
[----:B------:R-:W3:Y:S02]  /*dd4b0*/  LDL.LU R4, [R1+0x7b0] ;  /* 0x0007b00001047983 */ /* 0x000ee40000300800 */
[----:B------:R-:W-:Y:S01]  /*dd4c0*/  IMAD.MOV.U32 R13, RZ, RZ, R11 ;  /* 0x000000ffff0d7224 */ /* 0x000fe200078e000b */
[----:B0-----:R-:W3:Y:S01]  /*dd4d0*/  LDL.LU R5, [R1+0x7b4] ;  /* 0x0007b40001057983 */ /* 0x001ee20000300800 */
[----:B------:R-:W3:Y:S02]  /*dd4e0*/  LDL.LU R6, [R1+0x7b8] ;  /* 0x0007b80001067983 */ /* 0x000ee40000300800 */
[----:B------:R-:W3:Y:S02]  /*dd4f0*/  LDL.LU R7, [R1+0x7bc] ;  /* 0x0007bc0001077983 */ /* 0x000ee40000300800 */
[----:B------:R-:W2:Y:S01]  /*dd500*/  LDL.LU.64 R22, [R1+0x44f0] ;  /* 0x0044f00001167983 */ /* 0x000ea20000300a00 */
[----:B------:R-:W2:Y:S09]  /*dd510*/  LDL.LU.64 R20, [R1+0x44e8] ;  /* 0x0044e80001147983 */ /* 0x000eb20000300a00 */
[----:B------:R0:W-:Y:S01]  /*dd520*/  STL.64 [R1+0xc60], R16 ;  /* 0x000c601001007387 */ /* 0x0001e20000100a00 */
[----:B------:R-:W-:Y:S02]  /*dd530*/  STL.64 [R1+0xc68], R18 ;  /* 0x000c681201007387 */ /* 0x000fe40000100a00 */
[----:B0-----:R-:W-:-:S02]  /*dd540*/  IMAD.MOV.U32 R16, RZ, RZ, R10 ;  /* 0x000000ffff107224 */ /* 0x001fc400078e000a */
[----:B------:R-:W4:Y:S01]  /*dd550*/  LDL.LU.64 R10, [R1+0x44e0] ;  /* 0x0044e000010a7983 */ /* 0x000f220000300a00 */
[----:B------:R-:W-:Y:S02]  /*dd560*/  STL.64 [R1+0x4438], R14 ;  /* 0x0044380e01007387 */ /* 0x000fe40000100a00 */
[----:B------:R0:W-:Y:S02]  /*dd570*/  STL.64 [R1+0x4430], R12 ;  /* 0x0044300c01007387 */ /* 0x0001e40000100a00 */
[----:B0-----:R-:W3:Y:S01]  /*dd580*/  LDL.LU.64 R12, [R1+0x360] ;  /* 0x00036000010c7983 */ /* 0x001ee20000300a00 */
[----:B------:R-:W3:Y:S02]  /*dd590*/  LDL.LU.64 R14, [R1+0x368] ;  /* 0x00036800010e7983 */ /* 0x000ee40000300a00 */
[C---:B---3--:R-:W-:Y:S11]  /*dd5a0*/  HMMA.16816.F32.BF16 R4, R12.reuse, R26, R4 ;  /* 0x0000001a0c04723c */ /* 0x048ff60000041804 */
[----:B------:R-:W-:Y:S11]  /*dd5b0*/  @!UPT UIADD3 URZ, URZ, URZ, URZ ;  /* 0x0000003f3f3ff290 */ /* 0x000ff6000fffe03f */
[----:B------:R-:W-:Y:S01]  /*dd5c0*/  @!UPT UIADD3 URZ, URZ, URZ, URZ ;  /* 0x0000003f3f3ff290 */ /* 0x000fe2000fffe03f */
[----:B------:R-:W-:Y:S01]  /*dd5d0*/  STL.64 [R1+0xc80], R4 ;  /* 0x000c800401007387 */ /* 0x000fe20000100a00 */
[----:B------:R0:W-:Y:S03]  /*dd5e0*/  STL.64 [R1+0xc88], R6 ;  /* 0x000c880601007387 */ /* 0x0001e60000100a00 */
[----:B0-----:R-:W3:Y:S01]  /*dd5f0*/  LDL.64 R6, [R1+0x8] ;  /* 0x0000080001067983 */ /* 0x001ee20000100a00 */
[----:B----4-:R-:W-:Y:S02]  /*dd600*/  IMAD.MOV.U32 R19, RZ, RZ, R11 ;  /* 0x000000ffff137224 */ /* 0x010fe400078e000b */
[----:B------:R-:W-:Y:S02]  /*dd610*/  IMAD.MOV.U32 R18, RZ, RZ, R26 ;  /* 0x000000ffff127224 */ /* 0x000fe400078e001a */
[----:B------:R-:W-:Y:S01]  /*dd620*/  IMAD.MOV.U32 R17, RZ, RZ, R27 ;  /* 0x000000ffff117224 */ /* 0x000fe200078e001b */
[----:B---3--:R2:W-:Y:S02]  /*dd630*/  STL.64 [R1+0x4480], R6 ;  /* 0x0044800601007387 */ /* 0x0085e40000100a00 */
[C---:B--2---:R-:W-:Y:S07]  /*dd640*/  HMMA.16816.F32.BF16 R4, R12.reuse, R10, R20 ;  /* 0x0000000a0c04723c */ /* 0x044fee0000041814 */
        /* <DEDUP_REMOVED lines=266> */
[----:B--2---:R-:W-:Y:S03]  /*de6f0*/  HMMA.16816.F32.BF16 R4, R4, R26, R8 ;  /* 0x0000001a0404723c */ /* 0x004fe60000041808 */
[----:B------:R-:W3:Y:S01]  /*de700*/  LDL.LU.64 R10, [R1+0x4410] ;  /* 0x00441000010a7983 */ /* 0x000ee20000300a00 */
[----:B------:R-:W3:Y:S11]  /*de710*/  LDL.LU.64 R8, [R1+0x4408] ;  /* 0x0044080001087983 */ /* 0x000ef60000300a00 */
[----:B------:R-:W-:Y:S08]  /*de720*/  @!UPT UIADD3 URZ, URZ, URZ, URZ ;  /* 0x0000003f3f3ff290 */ /* 0x000ff0000fffe03f */
        /* <DEDUP_REMOVED lines=84> */
[----:B------:R0:W-:Y:S02]  /*dec70*/  STL.64 [R1+0x4230], R6 ;  /* 0x0042300601007387 */ /* 0x0001e40000100a00 */
[----:B------:R-:W3:Y:S02]  /*dec80*/  LDL.LU R4, [R1+0x5e0] ;  /* 0x0005e00001047983 */ /* 0x000ee40000300800 */
[----:B------:R-:W3:Y:S02]  /*dec90*/  LDL.LU R5, [R1+0x5e4] ;  /* 0x0005e40001057983 */ /* 0x000ee40000300800 */
[----:B------:R-:W-:-:S02]  /*deca0*/  IMAD.MOV.U32 R8, RZ, RZ, R20 ;  /* 0x000000ffff087224 */ /* 0x000fc400078e0014 */
[----:B------:R-:W-:Y:S02]  /*decb0*/  IMAD.MOV.U32 R3, RZ, RZ, R21 ;  /* 0x000000ffff037224 */ /* 0x000fe400078e0015 */
[----:B------:R-:W-:Y:S02]  /*decc0*/  IMAD.MOV.U32 R2, RZ, RZ, R22 ;  /* 0x000000ffff027224 */ /* 0x000fe400078e0016 */
[----:B------:R-:W-:Y:S01]  /*decd0*/  IMAD.MOV.U32 R0, RZ, RZ, R23 ;  /* 0x000000ffff007224 */ /* 0x000fe200078e0017 */
[----:B0-----:R-:W3:Y:S01]  /*dece0*/  LDL.LU R6, [R1+0x5e8] ;  /* 0x0005e80001067983 */ /* 0x001ee20000300800 */
[----:B------:R-:W3:Y:S01]  /*decf0*/  LDL.LU R7, [R1+0x5ec] ;  /* 0x0005ec0001077983 */ /* 0x000ee20000300800 */
[----:B--2---:R-:W-:Y:S11]  /*ded00*/  HMMA.16816.F32.BF16 R24, R20, R10, R24 ;  /* 0x0000000a1418723c */ /* 0x004ff60000041818 */
[----:B------:R-:W-:Y:S11]  /*ded10*/  @!UPT UIADD3 URZ, URZ, URZ, URZ ;  /* 0x0000003f3f3ff290 */ /* 0x000ff6000fffe03f */
[----:B------:R-:W-:Y:S01]  /*ded20*/  @!UPT UIADD3 URZ, URZ, URZ, URZ ;  /* 0x0000003f3f3ff290 */ /* 0x000fe2000fffe03f */
[----:B------:R0:W-:Y:S01]  /*ded30*/  STL.64 [R1+0x1140], R24 ;  /* 0x0011401801007387 */ /* 0x0001e20000100a00 */
[----:B------:R1:W-:Y:S02]  /*ded40*/  STL.64 [R1+0x1148], R26 ;  /* 0x0011481a01007387 */ /* 0x0003e40000100a00 */
[----:B------:R-:W2:Y:S02]  /*ded50*/  LDL.LU R20, [R1+0x5d0] ;  /* 0x0005d00001147983 */ /* 0x000ea40000300800 */
[----:B------:R-:W2:Y:S01]  /*ded60*/  LDL.LU R21, [R1+0x5d4] ;  /* 0x0005d40001157983 */ /* 0x000ea20000300800 */
[----:B------:R-:W2:Y:S01]  /*ded70*/  LDL.LU R22, [R1+0x5d8] ;  /* 0x0005d80001167983 */ /* 0x000ea20000300800 */
[----:B------:R-:W2:Y:S03]  /*ded80*/  LDL.LU R23, [R1+0x5dc] ;  /* 0x0005dc0001177983 */ /* 0x000ea60000300800 */
[----:B0-----:R-:W4:Y:S01]  /*ded90*/  LDL.LU R24, [R1+0x5c0] ;  /* 0x0005c00001187983 */ /* 0x001f220000300800 */
[----:B------:R-:W4:Y:S02]  /*deda0*/  LDL.LU R25, [R1+0x5c4] ;  /* 0x0005c40001197983 */ /* 0x000f240000300800 */
[----:B-1----:R-:W4:Y:S02]  /*dedb0*/  LDL.LU R26, [R1+0x5c8] ;  /* 0x0005c800011a7983 */ /* 0x002f240000300800 */
[----:B------:R-:W4:Y:S01]  /*dedc0*/  LDL.LU R27, [R1+0x5cc] ;  /* 0x0005cc00011b7983 */ /* 0x000f220000300800 */
[----:B------:R0:W-:Y:S04]  /*dedd0*/  STL.64 [R1+0x4228], R10 ;  /* 0x0042280a01007387 */ /* 0x0001e80000100a00 */
[----:B0-----:R-:W2:Y:S01]  /*dede0*/  LDL.64 R10, [R1+0x98] ;  /* 0x00009800010a7983 */ /* 0x001ea20000100a00 */
[----:B------:R-:W-:-:S03]  /*dedf0*/  IMAD.MOV.U32 R9, RZ, RZ, R3 ;  /* 0x000000ffff097224 */ /* 0x000fc600078e0003 */
[----:B--2---:R0:W-:Y:S02]  /*dee00*/  STL.64 [R1+0x42e0], R10 ;  /* 0x0042e00a01007387 */ /* 0x0041e40000100a00 */
[----:B0-----:R-:W-:Y:S02]  /*dee10*/  IMAD.MOV.U32 R10, RZ, RZ, R2 ;  /* 0x000000ffff0a7224 */ /* 0x001fe400078e0002 */
[----:B------:R-:W-:-:S07]  /*dee20*/  IMAD.MOV.U32 R11, RZ, RZ, R0 ;  /* 0x000000ffff0b7224 */ /* 0x000fce00078e0000 */
[C---:B---3--:R-:W-:Y:S01]  /*dee30*/  HMMA.16816.F32.BF16 R4, R8.reuse, R14, R4 ;  /* 0x0000000e0804723c */ /* 0x048fe20000041804 */
[----:B------:R0:W-:Y:S01]  /*dee40*/  STL.64 [R1+0x42d8], R14 ;  /* 0x0042d80e01007387 */ /* 0x0001e20000100a00 */
[----:B------:R-:W2:Y:S11]  /*dee50*/  LDL.LU R12, [R1+0x580] ;  /* 0x00058000010c7983 */ /* 0x000eb60000300800 */
[----:B------:R-:W-:Y:S10]  /*dee60*/  @!UPT UIADD3 URZ, URZ, URZ, URZ ;  /* 0x0000003f3f3ff290 */ /* 0x000ff4000fffe03f */
[----:B------:R-:W-:Y:S01]  /*dee70*/  STL.64 [R1+0x1110], R4 ;  /* 0x0011100401007387 */ /* 0x000fe20000100a00 */
[----:B------:R-:W-:Y:S02]  /*dee80*/  STL.64 [R1+0x1118], R6 ;  /* 0x0011180601007387 */ /* 0x000fe40000100a00 */
[----:B------:R-:W2:Y:S02]  /*dee90*/  LDL.LU R13, [R1+0x584] ;  /* 0x00058400010d7983 */ /* 0x000ea40000300800 */
[----:B0-----:R-:W3:Y:S01]  /*deea0*/  LDL.LU R14, [R1+0x588] ;  /* 0x00058800010e7983 */ /* 0x001ee20000300800 */
[----:B------:R-:W3:Y:S04]  /*deeb0*/  LDL.LU R15, [R1+0x58c] ;  /* 0x00058c00010f7983 */ /* 0x000ee80000300800 */
[----:B---3--:R-:W-:Y:S01]  /*deec0*/  STL.64 [R1+0x42f0], R14 ;  /* 0x0042f00e01007387 */ /* 0x008fe20000100a00 */
[----:B--2---:R0:W-:Y:S03]  /*deed0*/  STL.64 [R1+0x42e8], R12 ;  /* 0x0042e80c01007387 */ /* 0x0041e60000100a00 */
[----:B0-----:R-:W2:Y:S01]  /*deee0*/  LDL.LU R12, [R1+0x590] ;  /* 0x00059000010c7983 */ /* 0x001ea20000300800 */
[----:B------:R-:W2:Y:S02]  /*deef0*/  LDL.LU R13, [R1+0x594] ;  /* 0x00059400010d7983 */ /* 0x000ea40000300800 */
[----:B------:R-:W2:Y:S02]  /*def00*/  LDL.LU R14, [R1+0x598] ;  /* 0x00059800010e7983 */ /* 0x000ea40000300800 */
[----:B------:R-:W2:Y:S01]  /*def10*/  LDL.LU R15, [R1+0x59c] ;  /* 0x00059c00010f7983 */ /* 0x000ea20000300800 */
[----:B------:R-:W3:Y:S01]  /*def20*/  LDL.64 R6, [R1+0x68] ;  /* 0x0000680001067983 */ /* 0x000ee20000100a00 */
[C---:B------:R-:W-:Y:S03]  /*def30*/  HMMA.16816.F32.BF16 R20, R8.reuse, R18, R20 ;  /* 0x000000120814723c */ /* 0x040fe60000041814 */
[----:B---3--:R0:W-:Y:S01]  /*def40*/  STL.64 [R1+0x42b0], R6 ;  /* 0x0042b00601007387 */ /* 0x0081e20000100a00 */
[----:B------:R-:W3:Y:S02]  /*def50*/  LDL.LU R4, [R1+0x560] ;  /* 0x0005600001047983 */ /* 0x000ee40000300800 */
[----:B------:R-:W3:Y:S01]  /*def60*/  LDL.LU R5, [R1+0x564] ;  /* 0x0005640001057983 */ /* 0x000ee20000300800 */
[----:B0-----:R-:W2:Y:S01]  /*def70*/  LDL.LU R6, [R1+0x568] ;  /* 0x0005680001067983 */ /* 0x001ea20000300800 */
[----:B------:R-:W2:Y:S03]  /*def80*/  LDL.LU R7, [R1+0x56c] ;  /* 0x00056c0001077983 */ /* 0x000ea60000300800 */
[----:B--2---:R0:W-:Y:S01]  /*def90*/  STL.64 [R1+0x42c0], R6 ;  /* 0x0042c00601007387 */ /* 0x0041e20000100a00 */
[----:B---3--:R-:W-:Y:S03]  /*defa0*/  STL.64 [R1+0x42b8], R4 ;  /* 0x0042b80401007387 */ /* 0x008fe60000100a00 */
[----:B0-----:R-:W2:Y:S08]  /*defb0*/  LDL.64 R6, [R1+0x88] ;  /* 0x0000880001067983 */ /* 0x001eb00000100a00 */
[----:B------:R-:W-:Y:S02]  /*defc0*/  STL.64 [R1+0x10e0], R20 ;  /* 0x0010e01401007387 */ /* 0x000fe40000100a00 */
[----:B------:R0:W-:Y:S02]  /*defd0*/  STL.64 [R1+0x10e8], R22 ;  /* 0x0010e81601007387 */ /* 0x0001e40000100a00 */
[----:B0-----:R-:W4:Y:S01]  /*defe0*/  LDL.LU.64 R22, [R1+0x4300] ;  /* 0x0043000001167983 */ /* 0x001f220000300a00 */
[----:B------:R0:W-:Y:S02]  /*deff0*/  STL.64 [R1+0x42c8], R18 ;  /* 0x0042c81201007387 */ /* 0x0001e40000100a00 */
[----:B------:R-:W3:Y:S02]  /*df000*/  LDL R16, [R1+0x5a0] ;  /* 0x0005a00001107983 */ /* 0x000ee40000100800 */
[----:B------:R-:W3:Y:S01]  /*df010*/  LDL R17, [R1+0x5a4] ;  /* 0x0005a40001117983 */ /* 0x000ee20000100800 */
[----:B0-----:R-:W3:Y:S04]  /*df020*/  LDL R18, [R1+0x5a8] ;  /* 0x0005a80001127983 */ /* 0x001ee80000100800 */
[----:B------:R-:W3:Y:S01]  /*df030*/  LDL R19, [R1+0x5ac] ;  /* 0x0005ac0001137983 */ /* 0x000ee20000100800 */
        /* <DEDUP_REMOVED lines=11> */
[----:B----4-:R-:W-:Y:S02]  /*df0f0*/  HMMA.16816.F32.BF16 R8, R8, R26, R12 ;  /* 0x0000001a0808723c */ /* 0x010fe4000004180c */
[----:B------:R-:W3:Y:S01]  /*df100*/  LDL.LU.64 R14, [R1+0x42f0] ;  /* 0x0042f000010e7983 */ /* 0x000ee20000300a00 */
[----:B------:R-:W3:Y:S11]  /*df110*/  LDL.LU.64 R12, [R1+0x42e8] ;  /* 0x0042e800010c7983 */ /* 0x000ef60000300a00 */
[----:B------:R-:W-:Y:S09]  /*df120*/  @!UPT UIADD3 URZ, URZ, URZ, URZ ;  /* 0x0000003f3f3ff290 */ /* 0x000ff2000fffe03f */
[----:B------:R-:W-:Y:S01]  /*df130*/  STL.64 [R1+0x1080], R8 ;  /* 0x0010800801007387 */ /* 0x000fe20000100a00 */
[----:B------:R0:W-:Y:S03]  /*df140*/  STL.64 [R1+0x1088], R10 ;  /* 0x0010880a01007387 */ /* 0x0001e60000100a00 */
[----:B0-----:R-:W3:Y:S01]  /*df150*/  LDL.LU.64 R10, [R1+0x42e0] ;  /* 0x0042e000010a7983 */ /* 0x001ee20000300a00 */
[----:B------:R0:W-:Y:S02]  /*df160*/  STL [R1+0x41d8], R26 ;  /* 0x0041d81a01007387 */ /* 0x0001e40000100800 */
[----:B------:R1:W-:Y:S02]  /*df170*/  STL [R1+0x41d4], R27 ;  /* 0x0041d41b01007387 */ /* 0x0003e40000100800 */
[----:B------:R-:W4:Y:S01]  /*df180*/  LDL.LU R24, [R1+0x540] ;  /* 0x0005400001187983 */ /* 0x000f220000300800 */
[----:B------:R-:W4:Y:S04]  /*df190*/  LDL.LU R25, [R1+0x544] ;  /* 0x0005440001197983 */ /* 0x000f280000300800 */
[----:B0-----:R-:W4:Y:S01]  /*df1a0*/  LDL.LU R26, [R1+0x548] ;  /* 0x00054800011a7983 */ /* 0x001f220000300800 */
[----:B-1----:R-:W4:Y:S01]  /*df1b0*/  LDL.LU R27, [R1+0x54c] ;  /* 0x00054c00011b7983 */ /* 0x002f220000300800 */
[C---:B---3--:R-:W-:Y:S11]  /*df1c0*/  HMMA.16816.F32.BF16 R12, R16.reuse, R10, R12 ;  /* 0x0000000a100c723c */ /* 0x048ff6000004180c */
[----:B------:R-:W-:Y:S11]  /*df1d0*/  @!UPT UIADD3 URZ, URZ, URZ, URZ ;  /* 0x0000003f3f3ff290 */ /* 0x000ff6000fffe03f */
[----:B------:R-:W-:Y:S01]  /*df1e0*/  @!UPT UIADD3 URZ, URZ, URZ, URZ ;  /* 0x0000003f3f3ff290 */ /* 0x000fe2000fffe03f */
[----:B------:R-:W-:Y:S01]  /*df1f0*/  STL.64 [R1+0x670], R12 ;  /* 0x0006700c01007387 */ /* 0x000fe20000100a00 */
[----:B------:R0:W-:Y:S03]  /*df200*/  STL.64 [R1+0x678], R14 ;  /* 0x0006780e01007387 */ /* 0x0001e60000100a00 */
[----:B0-----:R-:W3:Y:S01]  /*df210*/  LDL.LU.64 R14, [R1+0x42d8] ;  /* 0x0042d800010e7983 */ /* 0x001ee20000300a00 */
[----:B--2---:R-:W-:Y:S01]  /*df220*/  HMMA.16816.F32.BF16 R16, R16, R6, R20 ;  /* 0x000000061010723c */ /* 0x004fe20000041814 */
[----:B------:R-:W-:Y:S02]  /*df230*/  IMAD.MOV.U32 R12, RZ, RZ, R11 ;  /* 0x000000ffff0c7224 */ /* 0x000fe400078e000b */
[----:B------:R-:W-:Y:S02]  /*df240*/  IMAD.MOV.U32 R13, RZ, RZ, R10 ;  /* 0x000000ffff0d7224 */ /* 0x000fe400078e000a */
[----:B------:R-:W2:Y:S01]  /*df250*/  LDL.64 R10, [R1+0x58] ;  /* 0x00005800010a7983 */ /* 0x000ea20000100a00 */
[----:B------:R-:W-:Y:S02]  /*df260*/  STL [R1+0x41e0], R12 ;  /* 0x0041e00c01007387 */ /* 0x000fe40000100800 */
[----:B------:R-:W-:Y:S01]  /*df270*/  STL [R1+0x41dc], R13 ;  /* 0x0041dc0d01007387 */ /* 0x000fe20000100800 */
[----:B---3--:R0:W-:Y:S04]  /*df280*/  STL.64 [R1+0x4290], R14 ;  /* 0x0042900e01007387 */ /* 0x0081e80000100a00 */
[----:B0-----:R-:W3:Y:S01]  /*df290*/  LDL.64 R14, [R1+0x78] ;  /* 0x00007800010e7983 */ /* 0x001ee20000100a00 */
[----:B------:R-:W2:Y:S09]  /*df2a0*/  LDL.LU.64 R22, [R1+0x42d0] ;  /* 0x0042d00001167983 */ /* 0x000eb20000300a00 */
[----:B------:R-:W-:Y:S02]  /*df2b0*/  STL.64 [R1+0x660], R16 ;  /* 0x0006601001007387 */ /* 0x000fe40000100a00 */
[----:B------:R0:W-:Y:S02]  /*df2c0*/  STL.64 [R1+0x668], R18 ;  /* 0x0006681201007387 */ /* 0x0001e40000100a00 */
[----:B0-----:R-:W2:Y:S01]  /*df2d0*/  LDL.LU.64 R18, [R1+0x42c8] ;  /* 0x0042c80001127983 */ /* 0x001ea20000300a00 */
[----:B------:R-:W-:-:S02]  /*df2e0*/  IMAD.MOV.U32 R16, RZ, RZ, R7 ;  /* 0x000000ffff107224 */ /* 0x000fc400078e0007 */
[----:B------:R-:W-:Y:S02]  /*df2f0*/  IMAD.MOV.U32 R17, RZ, RZ, R6 ;  /* 0x000000ffff117224 */ /* 0x000fe400078e0006 */
[----:B------:R-:W3:Y:S01]  /*df300*/  LDL.LU.64 R6, [R1+0x42c0] ;  /* 0x0042c00001067983 */ /* 0x000ee20000300a00 */
[----:B------:R-:W3:Y:S02]  /*df310*/  LDL.LU.64 R4, [R1+0x42b8] ;  /* 0x0042b80001047983 */ /* 0x000ee40000300a00 */
[----:B------:R-:W-:Y:S02]  /*df320*/  STL [R1+0x41e8], R16 ;  /* 0x0041e81001007387 */ /* 0x000fe40000100800 */
[----:B------:R0:W-:Y:S01]  /*df330*/  STL [R1+0x41e4], R17 ;  /* 0x0041e41101007387 */ /* 0x0001e20000100800 */
[----:B--2---:R1:W-:Y:S01]  /*df340*/  STL.64 [R1+0x4278], R18 ;  /* 0x0042781201007387 */ /* 0x0043e20000100a00 */
[----:B0-----:R-:W3:Y:S03]  /*df350*/  LDL.64 R16, [R1+0x5a0] ;  /* 0x0005a00001107983 */ /* 0x001ee60000100a00 */
[----:B-1----:R-:W3:Y:S02]  /*df360*/  LDL.64 R18, [R1+0x5a8] ;  /* 0x0005a80001127983 */ /* 0x002ee40000100a00 */
[----:B---3--:R-:W-:Y:S11]  /*df370*/  HMMA.16816.F32.BF16 R4, R16, R14, R4 ;  /* 0x0000000e1004723c */ /* 0x008ff60000041804 */
[----:B------:R-:W-:Y:S11]  /*df380*/  @!UPT UIADD3 URZ, URZ, URZ, URZ ;  /* 0x0000003f3f3ff290 */ /* 0x000ff6000fffe03f */
[----:B------:R-:W-:Y:S01]  /*df390*/  @!UPT UIADD3 URZ, URZ, URZ, URZ ;  /* 0x0000003f3f3ff290 */ /* 0x000fe2000fffe03f */
[----:B------:R-:W-:Y:S01]  /*df3a0*/  STL.64 [R1+0x650], R4 ;  /* 0x0006500401007387 */ /* 0x000fe20000100a00 */
[----:B------:R0:W-:Y:S03]  /*df3b0*/  STL.64 [R1+0x658], R6 ;  /* 0x0006580601007387 */ /* 0x0001e60000100a00 */
[----:B0-----:R-:W4:Y:S01]  /*df3c0*/  LDL.LU.64 R6, [R1+0x42b0] ;  /* 0x0042b00001067983 */ /* 0x001f220000300a00 */
[----:B------:R-:W-:Y:S02]  /*df3d0*/  IMAD.MOV.U32 R21, RZ, RZ, R14 ;  /* 0x000000ffff157224 */ /* 0x000fe400078e000e */
[----:B------:R-:W-:-:S05]  /*df3e0*/  IMAD.MOV.U32 R20, RZ, RZ, R15 ;  /* 0x000000ffff147224 */ /* 0x000fca00078e000f */
[----:B------:R0:W-:Y:S01]  /*df3f0*/  STL [R1+0x41f0], R20 ;  /* 0x0041f01401007387 */ /* 0x0001e20000100800 */
[----:B------:R1:W-:Y:S02]  /*df400*/  STL [R1+0x41ec], R21 ;  /* 0x0041ec1501007387 */ /* 0x0003e40000100800 */
[----:B------:R2:W-:Y:S01]  /*df410*/  STL.64 [R1+0x4260], R22 ;  /* 0x0042601601007387 */ /* 0x0005e20000100a00 */
[----:B0-----:R-:W3:Y:S01]  /*df420*/  LDL.LU R20, [R1+0x530] ;  /* 0x0005300001147983 */ /* 0x001ee20000300800 */
[----:B-1----:R-:W3:Y:S03]  /*df430*/  LDL.LU R21, [R1+0x534] ;  /* 0x0005340001157983 */ /* 0x002ee60000300800 */
[----:B--2---:R-:W3:Y:S01]  /*df440*/  LDL.LU R22, [R1+0x538] ;  /* 0x0005380001167983 */ /* 0x004ee20000300800 */
[----:B------:R-:W3:Y:S01]  /*df450*/  LDL.LU R23, [R1+0x53c] ;  /* 0x00053c0001177983 */ /* 0x000ee20000300800 */
[----:B----4-:R-:W-:Y:S11]  /*df460*/  HMMA.16816.F32.BF16 R12, R16, R6, R24 ;  /* 0x00000006100c723c */ /* 0x010ff60000041818 */
[----:B------:R-:W-:Y:S11]  /*df470*/  @!UPT UIADD3 URZ, URZ, URZ, URZ ;  /* 0x0000003f3f3ff290 */ /* 0x000ff6000fffe03f */
[----:B------:R-:W-:Y:S01]  /*df480*/  @!UPT UIADD3 URZ, URZ, URZ, URZ ;  /* 0x0000003f3f3ff290 */ /* 0x000fe2000fffe03f */
[----:B------:R0:W-:Y:S01]  /*df490*/  STL.64 [R1+0x640], R12 ;  /* 0x0006400c01007387 */ /* 0x0001e20000100a00 */
[----:B------:R1:W-:Y:S03]  /*df4a0*/  STL.64 [R1+0x648], R14 ;  /* 0x0006480e01007387 */ /* 0x0003e60000100a00 */
[----:B0-----:R-:W2:Y:S01]  /*df4b0*/  LDL.LU R12, [R1+0x510] ;  /* 0x00051000010c7983 */ /* 0x001ea20000300800 */
[----:B------:R-:W2:Y:S02]  /*df4c0*/  LDL.LU R13, [R1+0x514] ;  /* 0x00051400010d7983 */ /* 0x000ea40000300800 */
[----:B-1----:R-:W4:Y:S02]  /*df4d0*/  LDL.LU R14, [R1+0x518] ;  /* 0x00051800010e7983 */ /* 0x002f240000300800 */
[----:B------:R-:W4:Y:S02]  /*df4e0*/  LDL.LU R15, [R1+0x51c] ;  /* 0x00051c00010f7983 */ /* 0x000f240000300800 */
[----:B------:R-:W-:-:S02]  /*df4f0*/  IMAD.MOV.U32 R25, RZ, RZ, R6 ;  /* 0x000000ffff197224 */ /* 0x000fc400078e0006 */
[----:B------:R-:W-:Y:S01]  /*df500*/  IMAD.MOV.U32 R24, RZ, RZ, R7 ;  /* 0x000000ffff187224 */ /* 0x000fe200078e0007 */
[----:B---3--:R-:W-:Y:S01]  /*df510*/  HMMA.16816.F32.BF16 R20, R16, R10, R20 ;  /* 0x0000000a1014723c */ /* 0x008fe20000041814 */
[----:B----4-:R0:W-:Y:S01]  /*df520*/  STL.64 [R1+0x42a0], R14 ;  /* 0x0042a00e01007387 */ /* 0x0101e20000100a00 */
[----:B--2---:R-:W-:Y:S02]  /*df530*/  STL.64 [R1+0x4298], R12 ;  /* 0x0042980c01007387 */ /* 0x004fe40000100a00 */
[----:B------:R-:W2:Y:S02]  /*df540*/  LDL.64 R6, [R1+0x8] ;  /* 0x0000080001067983 */ /* 0x000ea40000100a00 */
[----:B------:R-:W-:Y:S01]  /*df550*/  IMAD.MOV.U32 R4, RZ, RZ, R16 ;  /* 0x000000ffff047224 */ /* 0x000fe200078e0010 */
[----:B0-----:R-:W3:Y:S01]  /*df560*/  LDL.64 R14, [R1+0x48] ;  /* 0x00004800010e7983 */ /* 0x001ee20000100a00 */
[----:B------:R-:W-:Y:S02]  /*df570*/  IMAD.MOV.U32 R3, RZ, RZ, R17 ;  /* 0x000000ffff037224 */ /* 0x000fe400078e0011 */
[----:B------:R-:W-:-:S02]  /*df580*/  IMAD.MOV.U32 R2, RZ, RZ, R18 ;  /* 0x000000ffff027224 */ /* 0x000fc400078e0012 */
[----:B------:R-:W-:Y:S01]  /*df590*/  IMAD.MOV.U32 R0, RZ, RZ, R19 ;  /* 0x000000ffff007224 */ /* 0x000fe200078e0013 */
[----:B--2---:R-:W-:Y:S01]  /*df5a0*/  STL.64 [R1+0x4258], R6 ;  /* 0x0042580601007387 */ /* 0x004fe20000100a00 */
[----:B------:R-:W-:Y:S02]  /*df5b0*/  STL [R1+0x41f4], R25 ;  /* 0x0041f41901007387 */ /* 0x000fe40000100800 */
[----:B------:R0:W-:Y:S02]  /*df5c0*/  STL [R1+0x42a8], R24 ;  /* 0x0042a81801007387 */ /* 0x0001e40000100800 */
[----:B0-----:R-:W3:Y:S01]  /*df5d0*/  LDL.LU R24, [R1+0x520] ;  /* 0x0005200001187983 */ /* 0x001ee20000300800 */
[----:B------:R-:W3:Y:S02]  /*df5e0*/  LDL.LU R25, [R1+0x524] ;  /* 0x0005240001197983 */ /* 0x000ee40000300800 */
[----:B------:R-:W3:Y:S02]  /*df5f0*/  LDL.LU R26, [R1+0x528] ;  /* 0x00052800011a7983 */ /* 0x000ee40000300800 */
[----:B------:R-:W3:Y:S01]  /*df600*/  LDL.LU R27, [R1+0x52c] ;  /* 0x00052c00011b7983 */ /* 0x000ee20000300800 */
[----:B------:R-:W-:Y:S01]  /*df610*/  STL.64 [R1+0x590], R20 ;  /* 0x0005901401007387 */ /* 0x000fe20000100a00 */
[----:B------:R-:W-:Y:S02]  /*df620*/  STL.64 [R1+0x598], R22 ;  /* 0x0005981601007387 */ /* 0x000fe40000100a00 */
[----:B------:R-:W2:Y:S02]  /*df630*/  LDL.LU R16, [R1+0x4f0] ;  /* 0x0004f00001107983 */ /* 0x000ea40000300800 */
[----:B------:R-:W2:Y:S01]  /*df640*/  LDL.LU R17, [R1+0x4f4] ;  /* 0x0004f40001117983 */ /* 0x000ea20000300800 */
[----:B------:R-:W4:Y:S01]  /*df650*/  LDL.LU R18, [R1+0x4f8] ;  /* 0x0004f80001127983 */ /* 0x000f220000300800 */
[----:B------:R-:W4:Y:S03]  /*df660*/  LDL.LU R19, [R1+0x4fc] ;  /* 0x0004fc0001137983 */ /* 0x000f260000300800 */
[----:B----4-:R0:W-:Y:S01]  /*df670*/  STL.64 [R1+0x4288], R18 ;  /* 0x0042881201007387 */ /* 0x0101e20000100a00 */
[----:B--2---:R-:W-:Y:S03]  /*df680*/  STL.64 [R1+0x4280], R16 ;  /* 0x0042801001007387 */ /* 0x004fe60000100a00 */
[----:B0-----:R-:W2:Y:S01]  /*df690*/  LDL.64 R18, [R1+0x38] ;  /* 0x0000380001127983 */ /* 0x001ea20000100a00 */
[----:B------:R-:W4:Y:S02]  /*df6a0*/  LDL.LU R20, [R1+0x4e0] ;  /* 0x0004e00001147983 */ /* 0x000f240000300800 */
[----:B------:R-:W4:Y:S02]  /*df6b0*/  LDL.LU R21, [R1+0x4e4] ;  /* 0x0004e40001157983 */ /* 0x000f240000300800 */
[----:B------:R-:W2:Y:S01]  /*df6c0*/  LDL.LU R22, [R1+0x4e8] ;  /* 0x0004e80001167983 */ /* 0x000ea20000300800 */
[----:B------:R-:W2:Y:S01]  /*df6d0*/  LDL.LU R23, [R1+0x4ec] ;  /* 0x0004ec0001177983 */ /* 0x000ea20000300800 */
[----:B------:R-:W-:-:S02]  /*df6e0*/  IMAD.MOV.U32 R29, RZ, RZ, R10 ;  /* 0x000000ffff1d7224 */ /* 0x000fc400078e000a */
[----:B------:R-:W-:Y:S01]  /*df6f0*/  IMAD.MOV.U32 R28, RZ, RZ, R11 ;  /* 0x000000ffff1c7224 */ /* 0x000fe200078e000b */
[----:B--2---:R0:W-:Y:S01]  /*df700*/  STL.64 [R1+0x4270], R22 ;  /* 0x0042701601007387 */ /* 0x0041e20000100a00 */
[----:B----4-:R-:W-:Y:S02]  /*df710*/  STL.64 [R1+0x4268], R20 ;  /* 0x0042681401007387 */ /* 0x010fe40000100a00 */
[----:B------:R-:W2:Y:S01]  /*df720*/  LDL.64 R6, [R1+0x18] ;  /* 0x0000180001067983 */ /* 0x000ea20000100a00 */
[----:B0-----:R-:W4:Y:S01]  /*df730*/  LDL.64 R22, [R1+0x28] ;  /* 0x0000280001167983 */ /* 0x001f220000100a00 */
[----:B------:R-:W2:Y:S02]  /*df740*/  LDL.LU R8, [R1+0x4c0] ;  /* 0x0004c00001087983 */ /* 0x000ea40000300800 */
[----:B------:R-:W2:Y:S02]  /*df750*/  LDL.LU R9, [R1+0x4c4] ;  /* 0x0004c40001097983 */ /* 0x000ea40000300800 */
[----:B------:R-:W2:Y:S01]  /*df760*/  LDL.LU R10, [R1+0x4c8] ;  /* 0x0004c800010a7983 */ /* 0x000ea20000300800 */
[----:B------:R-:W2:Y:S04]  /*df770*/  LDL.LU R11, [R1+0x4cc] ;  /* 0x0004cc00010b7983 */ /* 0x000ea80000300800 */
[----:B--2---:R0:W-:Y:S01]  /*df780*/  STL.64 [R1+0x4240], R10 ;  /* 0x0042400a01007387 */ /* 0x0041e20000100a00 */
[----:B------:R1:W-:Y:S02]  /*df790*/  STL.64 [R1+0x4238], R8 ;  /* 0x0042380801007387 */ /* 0x0003e40000100a00 */
[----:B0-----:R-:W-:-:S02]  /*df7a0*/  IMAD.MOV.U32 R10, RZ, RZ, R2 ;  /* 0x000000ffff0a7224 */ /* 0x001fc400078e0002 */
[----:B-1----:R-:W-:Y:S02]  /*df7b0*/  IMAD.MOV.U32 R8, RZ, RZ, R4 ;  /* 0x000000ffff087224 */ /* 0x002fe400078e0004 */
[----:B------:R-:W-:Y:S02]  /*df7c0*/  IMAD.MOV.U32 R9, RZ, RZ, R3 ;  /* 0x000000ffff097224 */ /* 0x000fe400078e0003 */
[----:B------:R-:W-:-:S07]  /*df7d0*/  IMAD.MOV.U32 R11, RZ, RZ, R0 ;  /* 0x000000ffff0b7224 */ /* 0x000fce00078e0000 */
[C---:B---3--:R-:W-:Y:S01]  /*df7e0*/  HMMA.16816.F32.BF16 R24, R8.reuse, R14, R24 ;  /* 0x0000000e0818723c */ /* 0x048fe20000041818 */
[----:B------:R-:W-:Y:S11]  /*df7f0*/  IMAD.MOV.U32 R3, RZ, RZ, R15 ;  /* 0x000000ffff037224 */ /* 0x000ff600078e000f */
[----:B------:R-:W-:Y:S11]  /*df800*/  @!UPT UIADD3 URZ, URZ, URZ, URZ ;  /* 0x0000003f3f3ff290 */ /* 0x000ff6000fffe03f */
[----:B------:R0:W-:Y:S01]  /*df810*/  STL.64 [R1+0x560], R24 ;  /* 0x0005601801007387 */ /* 0x0001e20000100a00 */
[----:B------:R1:W-:Y:S03]  /*df820*/  STL.64 [R1+0x568], R26 ;  /* 0x0005681a01007387 */ /* 0x0003e60000100a00 */
[----:B0-----:R-:W2:Y:S01]  /*df830*/  LDL.LU R24, [R1+0x42a8] ;  /* 0x0042a80001187983 */ /* 0x001ea20000300800 */
[----:B-1----:R-:W-:Y:S02]  /*df840*/  IMAD.MOV.U32 R27, RZ, RZ, R14 ;  /* 0x000000ffff1b7224 */ /* 0x002fe400078e000e */
[----:B------:R-:W3:Y:S02]  /*df850*/  LDL.LU.64 R14, [R1+0x42a0] ;  /* 0x0042a000010e7983 */ /* 0x000ee40000300a00 */
[----:B------:R-:W3:Y:S02]  /*df860*/  LDL.LU.64 R12, [R1+0x4298] ;  /* 0x00429800010c7983 */ /* 0x000ee40000300a00 */
        /* <DEDUP_REMOVED lines=8> */
[----:B------:R-:W3:Y:S02]  /*df8f0*/  LDL.LU.64 R18, [R1+0x4288] ;  /* 0x0042880001127983 */ /* 0x000ee40000300a00 */
[----:B------:R-:W3:Y:S02]  /*df900*/  LDL.LU.64 R16, [R1+0x4280] ;  /* 0x0042800001107983 */ /* 0x000ee40000300a00 */
[----:B------:R-:W-:Y:S01]  /*df910*/  STL.64 [R1+0x4250], R26 ;  /* 0x0042501a01007387 */ /* 0x000fe20000100a00 */
[----:B--2---:R0:W-:Y:S01]  /*df920*/  STL [R1+0x4248], R24 ;  /* 0x0042481801007387 */ /* 0x0041e20000100800 */
[----:B----4-:R-:W-:-:S03]  /*df930*/  IMAD.MOV.U32 R12, RZ, RZ, R23 ;  /* 0x000000ffff0c7224 */ /* 0x010fc600078e0017 */
        /* <DEDUP_REMOVED lines=11> */
[----:B------:R-:W4:Y:S02]  /*df9f0*/  LDL.LU.64 R22, [R1+0x4270] ;  /* 0x0042700001167983 */ /* 0x000f240000300a00 */
[----:B------:R-:W4:Y:S02]  /*dfa00*/  LDL.LU.64 R20, [R1+0x4268] ;  /* 0x0042680001147983 */ /* 0x000f240000300a00 */
[----:B------:R-:W-:Y:S01]  /*dfa10*/  STL.64 [R1+0x4220], R14 ;  /* 0x0042200e01007387 */ /* 0x000fe20000100a00 */
[----:B------:R0:W-:Y:S01]  /*dfa20*/  STL.64 [R1+0x4218], R12 ;  /* 0x0042180c01007387 */ /* 0x0001e20000100a00 */
[----:B------:R-:W-:-:S03]  /*dfa30*/  IMAD.MOV.U32 R16, RZ, RZ, R7 ;  /* 0x000000ffff107224 */ /* 0x000fc600078e0007 */
        /* <DEDUP_REMOVED lines=8> */
[----:B------:R1:W-:Y:S02]  /*dfac0*/  STL.64 [R1+0x558], R22 ;  /* 0x0005581601007387 */ /* 0x0003e40000100a00 */
[----:B0-----:R-:W-:Y:S01]  /*dfad0*/  IMAD.MOV.U32 R21, RZ, RZ, R6 ;  /* 0x000000ffff157224 */ /* 0x001fe200078e0006 */
[----:B-1----:R-:W4:Y:S01]  /*dfae0*/  LDL.LU.64 R22, [R1+0x4260] ;  /* 0x0042600001167983 */ /* 0x002f220000300a00 */
[----:B------:R-:W2:Y:S02]  /*dfaf0*/  LDL.LU.64 R6, [R1+0x4258] ;  /* 0x0042580001067983 */ /* 0x000ea40000300a00 */
[----:B---3--:R-:W-:Y:S02]  /*dfb00*/  STL.64 [R1+0x4210], R18 ;  /* 0x0042101201007387 */ /* 0x008fe40000100a00 */
[----:B------:R0:W-:Y:S02]  /*dfb10*/  STL.64 [R1+0x4208], R16 ;  /* 0x0042081001007387 */ /* 0x0001e40000100a00 */
[----:B0-----:R-:W3:Y:S01]  /*dfb20*/  LDL.LU R16, [R1+0x490] ;  /* 0x0004900001107983 */ /* 0x001ee20000300800 */
[----:B------:R-:W3:Y:S02]  /*dfb30*/  LDL.LU R17, [R1+0x494] ;  /* 0x0004940001117983 */ /* 0x000ee40000300800 */
[----:B------:R-:W3:Y:S02]  /*dfb40*/  LDL.LU R18, [R1+0x498] ;  /* 0x0004980001127983 */ /* 0x000ee40000300800 */
[----:B------:R-:W3:Y:S01]  /*dfb50*/  LDL.LU R19, [R1+0x49c] ;  /* 0x00049c0001137983 */ /* 0x000ee20000300800 */
[----:B--2---:R-:W-:Y:S01]  /*dfb60*/  HMMA.16816.F32.BF16 R8, R8, R6, R24 ;  /* 0x000000060808723c */ /* 0x004fe20000041818 */
[----:B------:R-:W2:Y:S01]  /*dfb70*/  LDL.LU.64 R26, [R1+0x4250] ;  /* 0x00425000011a7983 */ /* 0x000ea20000300a00 */
[----:B------:R-:W3:Y:S02]  /*dfb80*/  LDL.LU R24, [R1+0x4248] ;  /* 0x0042480001187983 */ /* 0x000ee40000300800 */
[----:B------:R-:W-:-:S03]  /*dfb90*/  IMAD.MOV.U32 R20, RZ, RZ, R7 ;  /* 0x000000ffff147224 */ /* 0x000fc600078e0007 */
[----:B------:R-:W-:Y:S11]  /*dfba0*/  IMAD.MOV.U32 R25, RZ, RZ, R6 ;  /* 0x000000ffff197224 */ /* 0x000ff600078e0006 */
[----:B------:R-:W-:Y:S05]  /*dfbb0*/  @!UPT UIADD3 URZ, URZ, URZ, URZ ;  /* 0x0000003f3f3ff290 */ /* 0x000fea000fffe03f */
[----:B------:R-:W-:Y:S01]  /*dfbc0*/  STL.64 [R1+0x540], R8 ;  /* 0x0005400801007387 */ /* 0x000fe20000100a00 */
[----:B------:R0:W-:Y:S03]  /*dfbd0*/  STL.64 [R1+0x548], R10 ;  /* 0x0005480a01007387 */ /* 0x0001e60000100a00 */
[----:B0-----:R-:W4:Y:S01]  /*dfbe0*/  LDL.LU.64 R10, [R1+0x4240] ;  /* 0x00424000010a7983 */ /* 0x001f220000300a00 */
[----:B------:R-:W4:Y:S02]  /*dfbf0*/  LDL.LU.64 R8, [R1+0x4238] ;  /* 0x0042380001087983 */ /* 0x000f240000300a00 */
[----:B------:R-:W4:Y:S01]  /*dfc00*/  LDL.LU.64 R6, [R1+0x4230] ;  /* 0x0042300001067983 */ /* 0x000f220000300a00 */
[----:B--2---:R-:W-:Y:S01]  /*dfc10*/  STL.64 [R1+0x4200], R26 ;  /* 0x0042001a01007387 */ /* 0x004fe20000100a00 */
[----:B---3--:R0:W-:Y:S03]  /*dfc20*/  STL.64 [R1+0x41f8], R24 ;  /* 0x0041f81801007387 */ /* 0x0081e60000100a00 */
[----:B0-----:R-:W4:Y:S01]  /*dfc30*/  LDL.LU.64 R24, [R1+0x5a0] ;  /* 0x0005a00001187983 */ /* 0x001f220000300a00 */
        /* <DEDUP_REMOVED lines=29> */
[----:B0-----:R-:W3:Y:S01]  /*dfe10*/  LDL.LU.64 R18, [R1+0x4210] ;  /* 0x0042100001127983 */ /* 0x001ee20000300a00 */
[----:B------:R-:W2:Y:S02]  /*dfe20*/  LDL.LU.64 R16, [R1+0x4208] ;  /* 0x0042080001107983 */ /* 0x000ea40000300a00 */
[----:B------:R-:W-:Y:S02]  /*dfe30*/  STL.64 [R1+0x40b8], R14 ;  /* 0x0040b80e01007387 */ /* 0x000fe40000100a00 */
[----:B------:R-:W-:Y:S02]  /*dfe40*/  IMAD.MOV.U32 R2, RZ, RZ, R26 ;  /* 0x000000ffff027224 */ /* 0x000fe400078e001a */
[----:B------:R-:W-:Y:S01]  /*dfe50*/  IMAD.MOV.U32 R0, RZ, RZ, R27 ;  /* 0x000000ffff007224 */ /* 0x000fe200078e001b */
[C---:B---3--:R-:W-:Y:S01]  /*dfe60*/  HMMA.16816.F32.BF16 R8, R24.reuse, R18, R8 ;  /* 0x000000121808723c */ /* 0x048fe20000041808 */
[----:B------:R-:W-:Y:S11]  /*dfe70*/  STL.64 [R1+0x40b0], R18 ;  /* 0x0040b01201007387 */ /* 0x000ff60000100a00 */
[----:B------:R-:W-:Y:S11]  /*dfe80*/  @!UPT UIADD3 URZ, URZ, URZ, URZ ;  /* 0x0000003f3f3ff290 */ /* 0x000ff6000fffe03f */
[----:B------:R-:W-:Y:S01]  /*dfe90*/  STL.64 [R1+0x460], R8 ;  /* 0x0004600801007387 */ /* 0x000fe20000100a00 */
[----:B------:R0:W-:Y:S02]  /*dfea0*/  STL.64 [R1+0x468], R10 ;  /* 0x0004680a01007387 */ /* 0x0001e40000100a00 */
[----:B0-----:R-:W-:Y:S07]  /*dfeb0*/  HMMA.16816.F32.BF16 R8, R24, R22, R4 ;  /* 0x000000161808723c */ /* 0x001fee0000041804 */
[----:B------:R-:W-:-:S02]  /*dfec0*/  IMAD.MOV.U32 R4, RZ, RZ, R24 ;  /* 0x000000ffff047224 */ /* 0x000fc400078e0018 */
[----:B------:R-:W-:Y:S11]  /*dfed0*/  IMAD.MOV.U32 R5, RZ, RZ, R25 ;  /* 0x000000ffff057224 */ /* 0x000ff600078e0019 */
[----:B------:R-:W-:Y:S03]  /*dfee0*/  @!UPT UIADD3 URZ, URZ, URZ, URZ ;  /* 0x0000003f3f3ff290 */ /* 0x000fe6000fffe03f */
[----:B------:R0:W-:Y:S01]  /*dfef0*/  STL.64 [R1+0x310], R8 ;  /* 0x0003100801007387 */ /* 0x0001e20000100a00 */
[----:B------:R1:W-:Y:S02]  /*dff00*/  STL.64 [R1+0x318], R10 ;  /* 0x0003180a01007387 */ /* 0x0003e40000100a00 */
[----:B------:R-:W3:Y:S02]  /*dff10*/  LDL.LU.64 R26, [R1+0x4200] ;  /* 0x00420000011a7983 */ /* 0x000ee40000300a00 */
[----:B------:R-:W2:Y:S01]  /*dff20*/  LDL.LU.64 R24, [R1+0x41f8] ;  /* 0x0041f80001187983 */ /* 0x000ea20000300a00 */
[----:B0-----:R-:W3:Y:S01]  /*dff30*/  LDL.LU R8, [R1+0x370] ;  /* 0x0003700001087983 */ /* 0x001ee20000300800 */
[----:B------:R-:W3:Y:S02]  /*dff40*/  LDL.LU R9, [R1+0x374] ;  /* 0x0003740001097983 */ /* 0x000ee40000300800 */
[----:B-1----:R-:W3:Y:S02]  /*dff50*/  LDL.LU R10, [R1+0x378] ;  /* 0x00037800010a7983 */ /* 0x002ee40000300800 */
[----:B------:R-:W3:Y:S02]  /*dff60*/  LDL.LU R11, [R1+0x37c] ;  /* 0x00037c00010b7983 */ /* 0x000ee40000300800 */
[----:B------:R-:W-:-:S02]  /*dff70*/  IMAD.MOV.U32 R7, RZ, RZ, R20 ;  /* 0x000000ffff077224 */ /* 0x000fc400078e0014 */
[----:B--2---:R-:W-:Y:S01]  /*dff80*/  IMAD.MOV.U32 R6, RZ, RZ, R25 ;  /* 0x000000ffff067224 */ /* 0x004fe200078e0019 */
[----:B---3--:R-:W-:Y:S01]  /*dff90*/  STL.64 [R1+0x40d8], R10 ;  /* 0x0040d80a01007387 */ /* 0x008fe20000100a00 */
[----:B------:R0:W-:Y:S02]  /*dffa0*/  STL.64 [R1+0x40d0], R8 ;  /* 0x0040d00801007387 */ /* 0x0001e40000100a00 */
[----:B------:R-:W2:Y:S02]  /*dffb0*/  LDL.LU R25, [R1+0x41f4] ;  /* 0x0041f40001197983 */ /* 0x000ea40000300800 */
[----:B------:R-:W3:Y:S01]  /*dffc0*/  LDL.LU R20, [R1+0x41f0] ;  /* 0x0041f00001147983 */ /* 0x000ee20000300800 */
        /* <DEDUP_REMOVED lines=19> */
[----:B------:R-:W-:Y:S02]  /*e0100*/  STL.64 [R1+0x4100], R8 ;  /* 0x0041000801007387 */ /* 0x000fe40000100a00 */
[----:B------:R-:W2:Y:S02]  /*e0110*/  LDL.LU R17, [R1+0x41e4] ;  /* 0x0041e40001117983 */ /* 0x000ea40000300800 */
[----:B------:R-:W4:Y:S01]  /*e0120*/  LDL.LU R12, [R1+0x41e0] ;  /* 0x0041e000010c7983 */ /* 0x000f220000300800 */
        /* <DEDUP_REMOVED lines=89> */
[----:B------:R-:W3:Y:S03]  /*e06c0*/  LDL.LU.64 R20, [R1+0x450] ;  /* 0x0004500001147983 */ /* 0x000ee60000300a00 */
        /* <DEDUP_REMOVED lines=96> */
[C---:B---3--:R-:W-:Y:S11]  /*e0cd0*/  HMMA.16816.F32.BF16 R12, R20.reuse, R10, R12 ;  /* 0x0000000a140c723c */ /* 0x048ff6000004180c */
[----:B------:R-:W-:Y:S11]  /*e0ce0*/  @!UPT UIADD3 URZ, URZ, URZ, URZ ;  /* 0x0000003f3f3ff290 */ /* 0x000ff6000fffe03f */
[----:B------:R-:W-:Y:S01]  /*e0cf0*/  @!UPT UIADD3 URZ, URZ, URZ, URZ ;  /* 0x0000003f3f3ff290 */ /* 0x000fe2000fffe03f */
[----:B------:R-:W-:Y:S01]  /*e0d00*/  STL.64 [R1+0x870], R12 ;  /* 0x0008700c01007387 */ /* 0x000fe20000100a00 */
[----:B------:R0:W-:Y:S03]  /*e0d10*/  STL.64 [R1+0x878], R14 ;  /* 0x0008780e01007387 */ /* 0x0001e60000100a00 */
[----:B0-----:R-:W4:Y:S01]  /*e0d20*/  LDL.LU.64 R14, [R1+0x40b8] ;  /* 0x0040b800010e7983 */ /* 0x001f220000300a00 */
[----:B------:R0:W-:Y:S02]  /*e0d30*/  STL.64 [R1+0x3ff0], R10 ;  /* 0x003ff00a01007387 */ /* 0x0001e40000100a00 */
[----:B------:R-:W3:Y:S01]  /*e0d40*/  LDL.64 R8, [R1+0x300] ;  /* 0x0003000001087983 */ /* 0x000ee20000100a00 */
[----:B0-----:R-:W3:Y:S01]  /*e0d50*/  LDL.64 R10, [R1+0x308] ;  /* 0x00030800010a7983 */ /* 0x001ee20000100a00 */
[----:B----4-:R-:W-:Y:S11]  /*e0d60*/  HMMA.16816.F32.BF16 R16, R20, R14, R16 ;  /* 0x0000000e1410723c */ /* 0x010ff60000041810 */
        /* <DEDUP_REMOVED lines=9> */
[----:B------:R-:W-:Y:S01]  /*e0e00*/  IMAD.MOV.U32 R0, RZ, RZ, R23 ;  /* 0x000000ffff007224 */ /* 0x000fe200078e0017 */
[----:B0-----:R-:W3:Y:S01]  /*e0e10*/  LDL.LU R14, [R1+0x2e8] ;  /* 0x0002e800010e7983 */ /* 0x001ee20000300800 */
[----:B------:R-:W3:Y:S01]  /*e0e20*/  LDL.LU R15, [R1+0x2ec] ;  /* 0x0002ec00010f7983 */ /* 0x000ee20000300800 */
        /* <DEDUP_REMOVED lines=8> */
[----:B------:R-:W-:Y:S02]  /*e0eb0*/  IMAD.MOV.U32 R5, RZ, RZ, R20 ;  /* 0x000000ffff057224 */ /* 0x000fe400078e0014 */
[----:B------:R-:W-:Y:S01]  /*e0ec0*/  IMAD.MOV.U32 R4, RZ, RZ, R21 ;  /* 0x000000ffff047224 */ /* 0x000fe200078e0015 */
[----:B------:R0:W-:Y:S01]  /*e0ed0*/  STL.64 [R1+0x3fa0], R18 ;  /* 0x003fa01201007387 */ /* 0x0001e20000100a00 */
        /* <DEDUP_REMOVED lines=14> */
[----:B------:R-:W2:Y:S01]  /*e0fc0*/  LDL.LU R23, [R1+0x2fc] ;  /* 0x0002fc0001177983 */ /* 0x000ea20000300800 */
[----:B---3--:R-:W-:Y:S01]  /*e0fd0*/  HMMA.16816.F32.BF16 R12, R8, R6, R12 ;  /* 0x00000006080c723c */ /* 0x008fe2000004180c */
[----:B------:R-:W-:-:S02]  /*e0fe0*/  IMAD.MOV.U32 R2, RZ, RZ, R10 ;  /* 0x000000ffff027224 */ /* 0x000fc400078e000a */
[----:B------:R-:W-:-:S05]  /*e0ff0*/  IMAD.MOV.U32 R0, RZ, RZ, R11 ;  /* 0x000000ffff007224 */ /* 0x000fca00078e000b */
[----:B--2---:R-:W-:Y:S01]  /*e1000*/  HMMA.16816.F32.BF16 R16, R16, R26, R20 ;  /* 0x0000001a1010723c */ /* 0x004fe20000041814 */
[----:B------:R-:W-:Y:S11]  /*e1010*/  STL.64 [R1+0x3f90], R26 ;  /* 0x003f901a01007387 */ /* 0x000ff60000100a00 */
[----:B------:R-:W-:Y:S11]  /*e1020*/  @!UPT UIADD3 URZ, URZ, URZ, URZ ;  /* 0x0000003f3f3ff290 */ /* 0x000ff6000fffe03f */
[----:B------:R0:W-:Y:S01]  /*e1030*/  STL.64 [R1+0x7d0], R16 ;  /* 0x0007d01001007387 */ /* 0x0001e20000100a00 */
[----:B------:R-:W-:Y:S02]  /*e1040*/  STL.64 [R1+0x7d8], R18 ;  /* 0x0007d81201007387 */ /* 0x000fe40000100a00 */
[----:B------:R1:W-:Y:S02]  /*e1050*/  STL.64 [R1+0xc50], R12 ;  /* 0x000c500c01007387 */ /* 0x0003e40000100a00 */
[----:B------:R2:W-:Y:S02]  /*e1060*/  STL.64 [R1+0xc58], R14 ;  /* 0x000c580e01007387 */ /* 0x0005e40000100a00 */
[----:B0-----:R-:W-:Y:S02]  /*e1070*/  IMAD.MOV.U32 R17, RZ, RZ, R6 ;  /* 0x000000ffff117224 */ /* 0x001fe400078e0006 */
[----:B------:R-:W-:-:S05]  /*e1080*/  IMAD.MOV.U32 R16, RZ, RZ, R7 ;  /* 0x000000ffff107224 */ /* 0x000fca00078e0007 */
[----:B------:R-:W-:Y:S01]  /*e1090*/  STL.64 [R1+0x4078], R16 ;  /* 0x0040781001007387 */ /* 0x000fe20000100a00 */
[----:B-1----:R-:W3:Y:S02]  /*e10a0*/  LDL.LU R12, [R1+0x220] ;  /* 0x00022000010c7983 */ /* 0x002ee40000300800 */
[----:B------:R-:W3:Y:S02]  /*e10b0*/  LDL.LU R13, [R1+0x224] ;  /* 0x00022400010d7983 */ /* 0x000ee40000300800 */
[----:B--2---:R-:W2:Y:S01]  /*e10c0*/  LDL.LU R14, [R1+0x228] ;  /* 0x00022800010e7983 */ /* 0x004ea20000300800 */
[----:B------:R-:W2:Y:S01]  /*e10d0*/  LDL.LU R15, [R1+0x22c] ;  /* 0x00022c00010f7983 */ /* 0x000ea20000300800 */
[----:B------:R-:W4:Y:S02]  /*e10e0*/  LDL.LU R4, [R1+0x230] ;  /* 0x0002300001047983 */ /* 0x000f240000300800 */
[----:B------:R-:W4:Y:S02]  /*e10f0*/  LDL.LU R5, [R1+0x234] ;  /* 0x0002340001057983 */ /* 0x000f240000300800 */
[----:B------:R-:W2:Y:S02]  /*e1100*/  LDL.LU R6, [R1+0x238] ;  /* 0x0002380001067983 */ /* 0x000ea40000300800 */
[----:B------:R-:W-:Y:S01]  /*e1110*/  IMAD.MOV.U32 R19, RZ, RZ, R8 ;  /* 0x000000ffff137224 */ /* 0x000fe200078e0008 */
[----:B------:R-:W2:Y:S01]  /*e1120*/  LDL.LU R7, [R1+0x23c] ;  /* 0x00023c0001077983 */ /* 0x000ea20000300800 */
[----:B------:R-:W-:-:S02]  /*e1130*/  IMAD.MOV.U32 R18, RZ, RZ, R9 ;  /* 0x000000ffff127224 */ /* 0x000fc400078e0009 */
        /* <DEDUP_REMOVED lines=10> */
[----:B0-----:R-:W2:Y:S04]  /*e11e0*/  LDL.LU.64 R26, [R1+0x68] ;  /* 0x00006800011a7983 */ /* 0x001ea80000300a00 */
[----:B--2---:R-:W-:Y:S01]  /*e11f0*/  STL.64 [R1+0x4060], R26 ;  /* 0x0040601a01007387 */ /* 0x004fe20000100a00 */
[----:B------:R0:W-:Y:S02]  /*e1200*/  STL.64 [R1+0x4000], R10 ;  /* 0x0040000a01007387 */ /* 0x0001e40000100a00 */
[----:B------:R-:W-:Y:S01]  /*e1210*/  STL.64 [R1+0x3ff8], R8 ;  /* 0x003ff80801007387 */ /* 0x000fe20000100a00 */
[----:B0-----:R-:W2:Y:S04]  /*e1220*/  LDL.LU.64 R10, [R1+0x28] ;  /* 0x00002800010a7983 */ /* 0x001ea80000300a00 */
[----:B--2---:R0:W-:Y:S04]  /*e1230*/  STL.64 [R1+0x4010], R10 ;  /* 0x0040100a01007387 */ /* 0x0041e80000100a00 */
[----:B0-----:R-:W2:Y:S04]  /*e1240*/  LDL.LU.64 R10, [R1+0x38] ;  /* 0x00003800010a7983 */ /* 0x001ea80000300a00 */
[----:B--2---:R0:W-:Y:S04]  /*e1250*/  STL.64 [R1+0x4028], R10 ;  /* 0x0040280a01007387 */ /* 0x0041e80000100a00 */
[----:B0-----:R-:W2:Y:S04]  /*e1260*/  LDL.LU.64 R10, [R1+0x48] ;  /* 0x00004800010a7983 */ /* 0x001ea80000300a00 */
[----:B--2---:R0:W-:Y:S04]  /*e1270*/  STL.64 [R1+0x4040], R10 ;  /* 0x0040400a01007387 */ /* 0x0041e80000100a00 */
[----:B0-----:R-:W2:Y:S04]  /*e1280*/  LDL.LU.64 R10, [R1+0x58] ;  /* 0x00005800010a7983 */ /* 0x001ea80000300a00 */
[----:B--2---:R0:W-:Y:S01]  /*e1290*/  STL.64 [R1+0x4058], R10 ;  /* 0x0040580a01007387 */ /* 0x0041e20000100a00 */
[----:B------:R-:W2:Y:S02]  /*e12a0*/  LDL.LU R8, [R1+0x2a0] ;  /* 0x0002a00001087983 */ /* 0x000ea40000300800 */
[----:B------:R-:W2:Y:S01]  /*e12b0*/  LDL.LU R9, [R1+0x2a4] ;  /* 0x0002a40001097983 */ /* 0x000ea20000300800 */
[----:B0-----:R-:W2:Y:S01]  /*e12c0*/  LDL.LU R10, [R1+0x2a8] ;  /* 0x0002a800010a7983 */ /* 0x001ea20000300800 */
[----:B------:R-:W2:Y:S03]  /*e12d0*/  LDL.LU R11, [R1+0x2ac] ;  /* 0x0002ac00010b7983 */ /* 0x000ea60000300800 */
[----:B--2---:R0:W-:Y:S01]  /*e12e0*/  STL.64 [R1+0x4070], R10 ;  /* 0x0040700a01007387 */ /* 0x0041e20000100a00 */
[----:B------:R-:W-:Y:S03]  /*e12f0*/  STL.64 [R1+0x4068], R8 ;  /* 0x0040680801007387 */ /* 0x000fe60000100a00 */
[----:B0-----:R-:W2:Y:S01]  /*e1300*/  LDL.LU.64 R10, [R1+0x88] ;  /* 0x00008800010a7983 */ /* 0x001ea20000300a00 */
        /* <DEDUP_REMOVED lines=10> */
[----:B------:R-:W2:Y:S01]  /*e13b0*/  LDL.LU.64 R26, [R1+0x78] ;  /* 0x00007800011a7983 */ /* 0x000ea20000300a00 */
[----:B------:R0:W-:Y:S02]  /*e13c0*/  STL.64 [R1+0x3fe8], R6 ;  /* 0x003fe80601007387 */ /* 0x0001e40000100a00 */
[----:B----4-:R1:W-:Y:S01]  /*e13d0*/  STL.64 [R1+0x3fe0], R4 ;  /* 0x003fe00401007387 */ /* 0x0103e20000100a00 */
[----:B0-----:R-:W4:Y:S04]  /*e13e0*/  LDL.LU.64 R6, [R1+0x18] ;  /* 0x0000180001067983 */ /* 0x001f280000300a00 */
[----:B----4-:R0:W-:Y:S01]  /*e13f0*/  STL.64 [R1+0x4008], R6 ;  /* 0x0040080601007387 */ /* 0x0101e20000100a00 */
[----:B-1----:R-:W4:Y:S02]  /*e1400*/  LDL.LU R4, [R1+0x250] ;  /* 0x0002500001047983 */ /* 0x002f240000300800 */
[----:B------:R-:W4:Y:S01]  /*e1410*/  LDL.LU R5, [R1+0x254] ;  /* 0x0002540001057983 */ /* 0x000f220000300800 */
[----:B0-----:R-:W2:Y:S01]  /*e1420*/  LDL.LU R6, [R1+0x258] ;  /* 0x0002580001067983 */ /* 0x001ea20000300800 */
[----:B------:R-:W2:Y:S02]  /*e1430*/  LDL.LU R7, [R1+0x25c] ;  /* 0x00025c0001077983 */ /* 0x000ea40000300800 */
[----:B------:R-:W-:-:S02]  /*e1440*/  IMAD.MOV.U32 R16, RZ, RZ, R19 ;  /* 0x000000ffff107224 */ /* 0x000fc400078e0013 */
[----:B------:R-:W-:Y:S02]  /*e1450*/  IMAD.MOV.U32 R17, RZ, RZ, R18 ;  /* 0x000000ffff117224 */ /* 0x000fe400078e0012 */
[----:B------:R-:W-:Y:S02]  /*e1460*/  IMAD.MOV.U32 R18, RZ, RZ, R2 ;  /* 0x000000ffff127224 */ /* 0x000fe400078e0002 */
[----:B------:R-:W-:Y:S01]  /*e1470*/  IMAD.MOV.U32 R19, RZ, RZ, R0 ;  /* 0x000000ffff137224 */ /* 0x000fe200078e0000 */
[----:B--2---:R-:W-:Y:S01]  /*e1480*/  STL.64 [R1+0x4020], R6 ;  /* 0x0040200601007387 */ /* 0x004fe20000100a00 */
[----:B----4-:R0:W-:Y:S03]  /*e1490*/  STL.64 [R1+0x4018], R4 ;  /* 0x0040180401007387 */ /* 0x0101e60000100a00 */
        /* <DEDUP_REMOVED lines=9> */
[----:B------:R-:W2:Y:S02]  /*e1530*/  LDL.LU R6, [R1+0x288] ;  /* 0x0002880001067983 */ /* 0x000ea40000300800 */
[----:B------:R-:W2:Y:S01]  /*e1540*/  LDL.LU R7, [R1+0x28c] ;  /* 0x00028c0001077983 */ /* 0x000ea20000300800 */
[----:B------:R0:W-:Y:S01]  /*e1550*/  STL.64 [R1+0x3fd0], R14 ;  /* 0x003fd00e01007387 */ /* 0x0001e20000100a00 */
[----:B---3--:R-:W-:Y:S03]  /*e1560*/  STL.64 [R1+0x3fc8], R12 ;  /* 0x003fc80c01007387 */ /* 0x008fe60000100a00 */
[----:B0-----:R-:W3:Y:S01]  /*e1570*/  LDL.LU.64 R14, [R1+0x8] ;  /* 0x00000800010e7983 */ /* 0x001ee20000300a00 */
[----:B------:R-:W4:Y:S02]  /*e1580*/  LDL.LU.64 R22, [R1+0x4088] ;  /* 0x0040880001167983 */ /* 0x000f240000300a00 */
[----:B------:R-:W4:Y:S05]  /*e1590*/  LDL.LU.64 R20, [R1+0x4080] ;  /* 0x0040800001147983 */ /* 0x000f2a0000300a00 */
[----:B------:R0:W-:Y:S01]  /*e15a0*/  STL.64 [R1+0xc30], R16 ;  /* 0x000c301001007387 */ /* 0x0001e20000100a00 */
[----:B------:R1:W-:Y:S04]  /*e15b0*/  STL.64 [R1+0xc38], R18 ;  /* 0x000c381201007387 */ /* 0x0003e80000100a00 */
[----:B0-----:R-:W2:Y:S01]  /*e15c0*/  LDL.LU.64 R16, [R1+0x4078] ;  /* 0x0040780001107983 */ /* 0x001ea20000300a00 */
[----:B-1----:R-:W-:-:S02]  /*e15d0*/  IMAD.MOV.U32 R19, RZ, RZ, R10 ;  /* 0x000000ffff137224 */ /* 0x002fc400078e000a */
[----:B------:R-:W-:Y:S02]  /*e15e0*/  IMAD.MOV.U32 R18, RZ, RZ, R11 ;  /* 0x000000ffff127224 */ /* 0x000fe400078e000b */
[----:B------:R-:W3:Y:S01]  /*e15f0*/  LDL.LU.64 R10, [R1+0x4070] ;  /* 0x00407000010a7983 */ /* 0x000ee20000300a00 */
[----:B------:R-:W3:Y:S02]  /*e1600*/  LDL.LU.64 R8, [R1+0x4068] ;  /* 0x0040680001087983 */ /* 0x000ee40000300a00 */
[----:B------:R-:W-:Y:S01]  /*e1610*/  STL.64 [R1+0x3fb8], R18 ;  /* 0x003fb81201007387 */ /* 0x000fe20000100a00 */
[----:B--2---:R0:W-:Y:S04]  /*e1620*/  STL.64 [R1+0x3fb0], R16 ;  /* 0x003fb01001007387 */ /* 0x0041e80000100a00 */
[----:B0-----:R-:W4:Y:S01]  /*e1630*/  LDL.LU.64 R16, [R1+0x300] ;  /* 0x0003000001107983 */ /* 0x001f220000300a00 */
[----:B------:R-:W4:Y:S02]  /*e1640*/  LDL.LU.64 R18, [R1+0x308] ;  /* 0x0003080001127983 */ /* 0x000f240000300a00 */
[C---:B----4-:R-:W-:Y:S11]  /*e1650*/  HMMA.16816.F32.BF16 R20, R16.reuse, R26, R20 ;  /* 0x0000001a1014723c */ /* 0x050ff60000041814 */
[----:B------:R-:W-:Y:S11]  /*e1660*/  @!UPT UIADD3 URZ, URZ, URZ, URZ ;  /* 0x0000003f3f3ff290 */ /* 0x000ff6000fffe03f */
[----:B------:R-:W-:Y:S01]  /*e1670*/  @!UPT UIADD3 URZ, URZ, URZ, URZ ;  /* 0x0000003f3f3ff290 */ /* 0x000fe2000fffe03f */
[----:B------:R0:W-:Y:S01]  /*e1680*/  STL.64 [R1+0xc00], R20 ;  /* 0x000c001401007387 */ /* 0x0001e20000100a00 */
[----:B------:R1:W-:Y:S02]  /*e1690*/  STL.64 [R1+0xc08], R22 ;  /* 0x000c081601007387 */ /* 0x0003e40000100a00 */
[----:B0-----:R-:W-:Y:S02]  /*e16a0*/  IMAD.MOV.U32 R21, RZ, RZ, R26 ;  /* 0x000000ffff157224 */ /* 0x001fe400078e001a */
[----:B------:R-:W-:Y:S02]  /*e16b0*/  IMAD.MOV.U32 R20, RZ, RZ, R27 ;  /* 0x000000ffff147224 */ /* 0x000fe400078e001b */
[----:B------:R-:W3:Y:S02]  /*e16c0*/  LDL.LU.64 R26, [R1+0x4060] ;  /* 0x00406000011a7983 */ /* 0x000ee40000300a00 */
[----:B---3--:R-:W-:Y:S01]  /*e16d0*/  HMMA.16816.F32.BF16 R8, R16, R26, R8 ;  /* 0x0000001a1008723c */ /* 0x008fe20000041808 */
        /* <DEDUP_REMOVED lines=79> */
[----:B--2---:R-:W-:Y:S11]  /*e1bd0*/  HMMA.16816.F32.BF16 R4, R16, R10, R4 ;  /* 0x0000000a1004723c */ /* 0x004ff60000041804 */
[----:B------:R-:W-:Y:S11]  /*e1be0*/  @!UPT UIADD3 URZ, URZ, URZ, URZ ;  /* 0x0000003f3f3ff290 */ /* 0x000ff6000fffe03f */
[----:B------:R-:W-:Y:S01]  /*e1bf0*/  @!UPT UIADD3 URZ, URZ, URZ, URZ ;  /* 0x0000003f3f3ff290 */ /* 0x000fe2000fffe03f */
[----:B------:R-:W-:Y:S01]  /*e1c00*/  STL.64 [R1+0xa90], R4 ;  /* 0x000a900401007387 */ /* 0x000fe20000100a00 */
[----:B------:R0:W-:Y:S02]  /*e1c10*/  STL.64 [R1+0xa98], R6 ;  /* 0x000a980601007387 */ /* 0x0001e40000100a00 */
[----:B------:R-:W2:Y:S02]  /*e1c20*/  LDL.LU.64 R18, [R1+0x3fb8] ;  /* 0x003fb80001127983 */ /* 0x000ea40000300a00 */
[----:B0-----:R-:W-:Y:S02]  /*e1c30*/  IMAD.MOV.U32 R6, RZ, RZ, R9 ;  /* 0x000000ffff067224 */ /* 0x001fe400078e0009 */
[----:B------:R-:W-:Y:S02]  /*e1c40*/  IMAD.MOV.U32 R7, RZ, RZ, R8 ;  /* 0x000000ffff077224 */ /* 0x000fe400078e0008 */
[----:B------:R-:W-:Y:S02]  /*e1c50*/  IMAD.MOV.U32 R4, RZ, RZ, R16 ;  /* 0x000000ffff047224 */ /* 0x000fe400078e0010 */
[----:B------:R-:W-:-:S02]  /*e1c60*/  IMAD.MOV.U32 R5, RZ, RZ, R17 ;  /* 0x000000ffff057224 */ /* 0x000fc400078e0011 */
[----:B------:R-:W4:Y:S01]  /*e1c70*/  LDL.LU.64 R16, [R1+0x3fb0] ;  /* 0x003fb00001107983 */ /* 0x000f220000300a00 */
[----:B------:R-:W-:Y:S02]  /*e1c80*/  STL.64 [R1+0x3eb8], R6 ;  /* 0x003eb80601007387 */ /* 0x000fe40000100a00 */
[----:B------:R0:W-:Y:S02]  /*e1c90*/  STL.64 [R1+0x3e80], R10 ;  /* 0x003e800a01007387 */ /* 0x0001e40000100a00 */
[----:B------:R-:W2:Y:S01]  /*e1ca0*/  LDL.LU R8, [R1+0xf0] ;  /* 0x0000f00001087983 */ /* 0x000ea20000300800 */
[----:B------:R-:W2:Y:S04]  /*e1cb0*/  LDL.LU R9, [R1+0xf4] ;  /* 0x0000f40001097983 */ /* 0x000ea80000300800 */
        /* <DEDUP_REMOVED lines=69> */
[----:B------:R-:W4:Y:S01]  /*e2110*/  LDL.LU R11, [R1+0x16c] ;  /* 0x00016c00010b7983 */ /* 0x000f220000300800 */
        /* <DEDUP_REMOVED lines=24> */
[----:B------:R-:W-:-:S02]  /*e22a0*/  IMAD.MOV.U32 R6, RZ, RZ, R13 ;  /* 0x000000ffff067224 */ /* 0x000fc400078e000d */
[----:B------:R-:W-:-:S07]  /*e22b0*/  IMAD.MOV.U32 R7, RZ, RZ, R12 ;  /* 0x000000ffff077224 */ /* 0x000fce00078e000c */
        /* <DEDUP_REMOVED lines=41> */
[----:B------:R-:W2:Y:S02]  /*e2550*/  LDL R24, [R1+0x1a0] ;  /* 0x0001a00001187983 */ /* 0x000ea40000100800 */
[----:B------:R-:W2:Y:S01]  /*e2560*/  LDL R25, [R1+0x1a4] ;  /* 0x0001a40001197983 */ /* 0x000ea20000100800 */
[----:B0-----:R-:W2:Y:S04]  /*e2570*/  LDL R26, [R1+0x1a8] ;  /* 0x0001a800011a7983 */ /* 0x001ea80000100800 */
[----:B------:R-:W2:Y:S02]  /*e2580*/  LDL R27, [R1+0x1ac] ;  /* 0x0001ac00011b7983 */ /* 0x000ea40000100800 */
        /* <DEDUP_REMOVED lines=71> */
[----:B------:R-:W4:Y:S01]  /*e2a00*/  LDL.LU.64 R10, [R1+0x3e80] ;  /* 0x003e8000010a7983 */ /* 0x000f220000300a00 */
[----:B------:R-:W4:Y:S11]  /*e2a10*/  LDL.LU.64 R4, [R1+0x1a0] ;  /* 0x0001a00001047983 */ /* 0x000f360000300a00 */
[----:B------:R-:W-:Y:S09]  /*e2a20*/  @!UPT UIADD3 URZ, URZ, URZ, URZ ;  /* 0x0000003f3f3ff290 */ /* 0x000ff2000fffe03f */
[----:B------:R-:W-:Y:S01]  /*e2a30*/  STL.64 [R1+0xd00], R24 ;  /* 0x000d001801007387 */ /* 0x000fe20000100a00 */
[----:B------:R0:W-:Y:S02]  /*e2a40*/  STL.64 [R1+0xd08], R26 ;  /* 0x000d081a01007387 */ /* 0x0001e40000100a00 */
[----:B------:R-:W4:Y:S01]  /*e2a50*/  LDL.LU.64 R6, [R1+0x1a8] ;  /* 0x0001a80001067983 */ /* 0x000f220000300a00 */
[----:B0-----:R-:W2:Y:S01]  /*e2a60*/  LDL.LU.64 R26, [R1+0x1bd8] ;  /* 0x001bd800011a7983 */ /* 0x001ea20000300a00 */
[----:B----4-:R-:W-:Y:S03]  /*e2a70*/  HMMA.16816.F32.BF16 R8, R4, R10, R12 ;  /* 0x0000000a0408723c */ /* 0x010fe6000004180c */
[----:B------:R-:W3:Y:S11]  /*e2a80*/  LDL.LU.64 R14, [R1+0x3e78] ;  /* 0x003e7800010e7983 */ /* 0x000ef60000300a00 */
[----:B------:R-:W-:Y:S09]  /*e2a90*/  @!UPT UIADD3 URZ, URZ, URZ, URZ ;  /* 0x0000003f3f3ff290 */ /* 0x000ff2000fffe03f */
[----:B------:R-:W-:Y:S01]  /*e2aa0*/  STL.64 [R1+0xce0], R8 ;  /* 0x000ce00801007387 */ /* 0x000fe20000100a00 */
[----:B------:R0:W-:Y:S03]  /*e2ab0*/  STL.64 [R1+0xce8], R10 ;  /* 0x000ce80a01007387 */ /* 0x0001e60000100a00 */
[----:B0-----:R-:W4:Y:S01]  /*e2ac0*/  LDL.LU R11, [R1+0x23ec] ;  /* 0x0023ec00010b7983 */ /* 0x001f220000300800 */
[----:B------:R-:W2:Y:S02]  /*e2ad0*/  LDL.LU R9, [R1+0x23e4] ;  /* 0x0023e40001097983 */ /* 0x000ea40000300800 */
[----:B------:R-:W2:Y:S02]  /*e2ae0*/  LDL.LU R13, [R1+0x23dc] ;  /* 0x0023dc00010d7983 */ /* 0x000ea40000300800 */
[----:B------:R-:W2:Y:S01]  /*e2af0*/  LDL.LU R17, [R1+0x23d4] ;  /* 0x0023d40001117983 */ /* 0x000ea20000300800 */
[----:B------:R-:W2:Y:S01]  /*e2b00*/  LDL.LU R12, [R1+0x23cc] ;  /* 0x0023cc00010c7983 */ /* 0x000ea20000300800 */
[----:B------:R-:W2:Y:S02]  /*e2b10*/  LDL.LU R16, [R1+0x23c4] ;  /* 0x0023c40001107983 */ /* 0x000ea40000300800 */
[----:B------:R-:W-:Y:S01]  /*e2b20*/  STL.64 [R1+0x3e70], R18 ;  /* 0x003e701201007387 */ /* 0x000fe20000100a00 */
[----:B--2---:R0:W-:Y:S04]  /*e2b30*/  STL.64 [R1+0x3e68], R16 ;  /* 0x003e681001007387 */ /* 0x0041e80000100a00 */
[----:B0-----:R-:W3:Y:S01]  /*e2b40*/  LDL.LU R16, [R1+0xd0] ;  /* 0x0000d00001107983 */ /* 0x001ee20000300800 */
[----:B------:R-:W3:Y:S02]  /*e2b50*/  LDL.LU R17, [R1+0xd4] ;  /* 0x0000d40001117983 */ /* 0x000ee40000300800 */
[----:B------:R-:W3:Y:S02]  /*e2b60*/  LDL.LU R18, [R1+0xd8] ;  /* 0x0000d80001127983 */ /* 0x000ee40000300800 */
[----:B------:R-:W3:Y:S01]  /*e2b70*/  LDL.LU R19, [R1+0xdc] ;  /* 0x0000dc0001137983 */ /* 0x000ee20000300800 */
[----:B------:R-:W2:Y:S01]  /*e2b80*/  LDL.LU R21, [R1+0x23e8] ;  /* 0x0023e80001157983 */ /* 0x000ea20000300800 */
[----:B------:R-:W2:Y:S02]  /*e2b90*/  LDL.LU R29, [R1+0x23bc] ;  /* 0x0023bc00011d7983 */ /* 0x000ea40000300800 */
[----:B------:R-:W2:Y:S02]  /*e2ba0*/  LDL.LU R25, [R1+0x23e0] ;  /* 0x0023e00001197983 */ /* 0x000ea40000300800 */
[----:B------:R-:W2:Y:S01]  /*e2bb0*/  LDL.LU R20, [R1+0x23b4] ;  /* 0x0023b40001147983 */ /* 0x000ea20000300800 */
[----:B------:R-:W-:Y:S01]  /*e2bc0*/  STL.64 [R1+0x3e60], R22 ;  /* 0x003e601601007387 */ /* 0x000fe20000100a00 */
[----:B------:R-:W-:-:S04]  /*e2bd0*/  IMAD.MOV.U32 R24, RZ, RZ, c[0x0][0x188] ;  /* 0x00006200ff187624 */ /* 0x000fc800078e00ff */
[----:B------:R-:W-:Y:S01]  /*e2be0*/  IMAD.SHL.U32 R8, R24, 0x80, RZ ;  /* 0x0000008018087824 */ /* 0x000fe200078e00ff */
[----:B--2---:R0:W-:Y:S04]  /*e2bf0*/  STL.64 [R1+0x3e58], R20 ;  /* 0x003e581401007387 */ /* 0x0041e80000100a00 */
[----:B0-----:R-:W2:Y:S01]  /*e2c00*/  LDL.LU R20, [R1+0xc0] ;  /* 0x0000c00001147983 */ /* 0x001ea20000300800 */
[----:B------:R-:W2:Y:S02]  /*e2c10*/  LDL.LU R21, [R1+0xc4] ;  /* 0x0000c40001157983 */ /* 0x000ea40000300800 */
[----:B------:R-:W2:Y:S02]  /*e2c20*/  LDL.LU R22, [R1+0xc8] ;  /* 0x0000c80001167983 */ /* 0x000ea40000300800 */
[----:B------:R-:W2:Y:S01]  /*e2c30*/  LDL.LU R23, [R1+0xcc] ;  /* 0x0000cc0001177983 */ /* 0x000ea20000300800 */
[----:B------:R-:W2:Y:S01]  /*e2c40*/  LDL.LU R28, [R1+0x23d8] ;  /* 0x0023d800011c7983 */ /* 0x000ea20000300800 */
[----:B------:R-:W2:Y:S01]  /*e2c50*/  LDL.LU R24, [R1+0x23ac] ;  /* 0x0023ac0001187983 */ /* 0x000ea20000300800 */
[C---:B---3--:R-:W-:Y:S01]  /*e2c60*/  HMMA.16816.F32.BF16 R16, R4.reuse, R14, R16 ;  /* 0x0000000e0410723c */ /* 0x048fe20000041810 */
[----:B------:R0:W-:Y:S02]  /*e2c70*/  STL.64 [R1+0x3e48], R26 ;  /* 0x003e481a01007387 */ /* 0x0001e40000100a00 */
[----:B0-----:R-:W-:Y:S01]  /*e2c80*/  IMAD.MOV.U32 R27, RZ, RZ, R2 ;  /* 0x000000ffff1b7224 */ /* 0x001fe200078e0002 */
[----:B--2---:R0:W-:Y:S04]  /*e2c90*/  STL.64 [R1+0x3e40], R24 ;  /* 0x003e401801007387 */ /* 0x0041e80000100a00 */
[----:B0-----:R-:W2:Y:S01]  /*e2ca0*/  LDL.LU R24, [R1+0xb0] ;  /* 0x0000b00001187983 */ /* 0x001ea20000300800 */
[----:B------:R-:W2:Y:S02]  /*e2cb0*/  LDL.LU R25, [R1+0xb4] ;  /* 0x0000b40001197983 */ /* 0x000ea40000300800 */
[----:B------:R-:W2:Y:S02]  /*e2cc0*/  LDL.LU R26, [R1+0xb8] ;  /* 0x0000b800011a7983 */ /* 0x000ea40000300800 */
[----:B------:R-:W3:Y:S10]  /*e2cd0*/  LDL.LU R2, [R1+0x23d0] ;  /* 0x0023d00001027983 */ /* 0x000ef40000300800 */
[----:B------:R-:W-:Y:S01]  /*e2ce0*/  STL.64 [R1+0xcc0], R16 ;  /* 0x000cc01001007387 */ /* 0x000fe20000100a00 */
[----:B------:R0:W-:Y:S03]  /*e2cf0*/  STL.64 [R1+0xcc8], R18 ;  /* 0x000cc81201007387 */ /* 0x0001e60000100a00 */
[----:B0-----:R-:W2:Y:S01]  /*e2d00*/  LDL.LU.64 R18, [R1+0x3e70] ;  /* 0x003e700001127983 */ /* 0x001ea20000300a00 */
[----:B------:R-:W3:Y:S02]  /*e2d10*/  LDL.LU.64 R16, [R1+0x3e68] ;  /* 0x003e680001107983 */ /* 0x000ee40000300a00 */
        /* <DEDUP_REMOVED lines=8> */
[----:B---3--:R0:W-:Y:S02]  /*e2da0*/  STL.64 [R1+0x3e30], R16 ;  /* 0x003e301001007387 */ /* 0x0081e40000100a00 */
[----:B------:R-:W-:Y:S01]  /*e2db0*/  IMAD.MOV.U32 R18, RZ, RZ, R0 ;  /* 0x000000ffff127224 */ /* 0x000fe200078e0000 */
[----:B0-----:R-:W3:Y:S01]  /*e2dc0*/  LDL.LU R16, [R1+0xa0] ;  /* 0x0000a00001107983 */ /* 0x001ee20000300800 */
[----:B------:R-:W3:Y:S02]  /*e2dd0*/  LDL.LU R17, [R1+0xa4] ;  /* 0x0000a40001117983 */ /* 0x000ee40000300800 */
[----:B------:R-:W3:Y:S02]  /*e2de0*/  LDL.LU R0, [R1+0x3e50] ;  /* 0x003e500001007983 */ /* 0x000ee40000300800 */
[----:B------:R-:W3:Y:S01]  /*e2df0*/  LDL R14, [R1+0x33f8] ;  /* 0x0033f800010e7983 */ /* 0x000ee20000100800 */
[----:B--2---:R-:W-:Y:S11]  /*e2e00*/  HMMA.16816.F32.BF16 R24, R4, R22, R24 ;  /* 0x000000160418723c */ /* 0x004ff60000041818 */
[----:B------:R-:W-:Y:S11]  /*e2e10*/  @!UPT UIADD3 URZ, URZ, URZ, URZ ;  /* 0x0000003f3f3ff290 */ /* 0x000ff6000fffe03f */
[----:B------:R-:W-:Y:S01]  /*e2e20*/  @!UPT UIADD3 URZ, URZ, URZ, URZ ;  /* 0x0000003f3f3ff290 */ /* 0x000fe2000fffe03f */
[----:B------:R-:W-:Y:S01]  /*e2e30*/  STL.64 [R1+0xc90], R24 ;  /* 0x000c901801007387 */ /* 0x000fe20000100a00 */
[----:B------:R0:W-:Y:S03]  /*e2e40*/  STL.64 [R1+0xc98], R26 ;  /* 0x000c981a01007387 */ /* 0x0001e60000100a00 */
[----:B0-----:R-:W2:Y:S01]  /*e2e50*/  LDL.LU.64 R26, [R1+0x3e48] ;  /* 0x003e4800011a7983 */ /* 0x001ea20000300a00 */
[----:B------:R-:W-:Y:S02]  /*e2e60*/  IMAD.SHL.U32 R8, R8, 0x2, RZ ;  /* 0x0000000208087824 */ /* 0x000fe400078e00ff */
[----:B------:R-:W-:Y:S02]  /*e2e70*/  IMAD.MOV.U32 R22, RZ, RZ, R5 ;  /* 0x000000ffff167224 */ /* 0x000fe400078e0005 */
[----:B------:R-:W3:Y:S02]  /*e2e80*/  LDL.LU.64 R24, [R1+0x3e40] ;  /* 0x003e400001187983 */ /* 0x000ee40000300a00 */
[----:B------:R-:W-:Y:S01]  /*e2e90*/  IMAD.MOV.U32 R23, RZ, RZ, R4 ;  /* 0x000000ffff177224 */ /* 0x000fe200078e0004 */
[----:B--2---:R-:W-:-:S05]  /*e2ea0*/  IADD3 R5, P0, R26, R8, RZ ;  /* 0x000000081a057210 */ /* 0x004fca0007f1e0ff */
[----:B------:R0:W-:Y:S04]  /*e2eb0*/  STL [R1+0x3c2c], R5 ;  /* 0x003c2c0501007387 */ /* 0x0001e80000100800 */
[----:B0-----:R-:W2:Y:S01]  /*e2ec0*/  LDL.LU.64 R4, [R1+0x1bd0] ;  /* 0x001bd00001047983 */ /* 0x001ea20000300a00 */
[----:B------:R-:W-:Y:S02]  /*e2ed0*/  IMAD.MOV.U32 R10, RZ, RZ, R6 ;  /* 0x000000ffff0a7224 */ /* 0x000fe400078e0006 */
[----:B------:R-:W-:Y:S02]  /*e2ee0*/  IMAD.MOV.U32 R19, RZ, RZ, R3 ;  /* 0x000000ffff137224 */ /* 0x000fe400078e0003 */
[----:B---3--:R-:W-:Y:S01]  /*e2ef0*/  IMAD.X R3, R27, 0x1, R0, P0 ;  /* 0x000000011b037824 */ /* 0x008fe200000e0600 */
[----:B------:R-:W-:-:S02]  /*e2f00*/  IADD3 R15, R15, 0x1, RZ ;  /* 0x000000010f0f7810 */ /* 0x000fc40007ffe0ff */
[----:B--2---:R-:W-:-:S05]  /*e2f10*/  IADD3 R6, P1, R4, R8, RZ ;  /* 0x0000000804067210 */ /* 0x004fca0007f3e0ff */
[----:B------:R0:W-:Y:S01]  /*e2f20*/  STL [R1+0x3c30], R6 ;  /* 0x003c300601007387 */ /* 0x0001e20000100800 */
[----:B------:R-:W2:Y:S02]  /*e2f30*/  LDL.LU.64 R26, [R1+0x3e38] ;  /* 0x003e3800011a7983 */ /* 0x000ea40000300a00 */
[----:B------:R-:W-:Y:S02]  /*e2f40*/  IMAD.X R4, R5, 0x1, R0, P1 ;  /* 0x0000000105047824 */ /* 0x000fe400008e0600 */
[----:B------:R-:W-:Y:S01]  /*e2f50*/  STL [R1+0x3c34], R3 ;  /* 0x003c340301007387 */ /* 0x000fe20000100800 */
[----:B------:R-:W-:Y:S02]  /*e2f60*/  STL [R1+0x1bcc], R15 ;  /* 0x001bcc0f01007387 */ /* 0x000fe40000100800 */
[----:B------:R1:W-:Y:S02]  /*e2f70*/  STL [R1+0x3c38], R4 ;  /* 0x003c380401007387 */ /* 0x0003e40000100800 */
[----:B------:R-:W-:-:S02]  /*e2f80*/  IMAD.MOV.U32 R5, RZ, RZ, R22 ;  /* 0x000000ffff057224 */ /* 0x000fc400078e0016 */
[----:B0-----:R-:W-:Y:S02]  /*e2f90*/  IMAD.MOV.U32 R6, RZ, RZ, R10 ;  /* 0x000000ffff067224 */ /* 0x001fe400078e000a */
[----:B-1----:R-:W-:-:S07]  /*e2fa0*/  IMAD.MOV.U32 R4, RZ, RZ, R23 ;  /* 0x000000ffff047224 */ /* 0x002fce00078e0017 */
[----:B--2---:R-:W-:Y:S01]  /*e2fb0*/  HMMA.16816.F32.BF16 R4, R4, R26, R16 ;  /* 0x0000001a0404723c */ /* 0x004fe20000041810 */
[----:B------:R-:W2:Y:S01]  /*e2fc0*/  LDL.LU.64 R16, [R1+0x3e30] ;  /* 0x003e300001107983 */ /* 0x000ea20000300a00 */
[-C--:B----4-:R-:W-:Y:S02]  /*e2fd0*/  IADD3 R11, P5, R11, R8.reuse, RZ ;  /* 0x000000080b0b7210 */ /* 0x090fe40007fbe0ff */
[-C--:B------:R-:W-:Y:S02]  /*e2fe0*/  IADD3 R9, P6, R9, R8.reuse, RZ ;  /* 0x0000000809097210 */ /* 0x080fe40007fde0ff */
[-C--:B------:R-:W-:Y:S02]  /*e2ff0*/  IADD3 R13, P1, R13, R8.reuse, RZ ;  /* 0x000000080d0d7210 */ /* 0x080fe40007f3e0ff */
[-C--:B------:R-:W-:Y:S01]  /*e3000*/  IADD3 R12, P3, R12, R8.reuse, RZ ;  /* 0x000000080c0c7210 */ /* 0x080fe20007f7e0ff */
[--C-:B------:R-:W-:Y:S01]  /*e3010*/  IMAD.X R21, R21, 0x1, R0.reuse, P5 ;  /* 0x0000000115157824 */ /* 0x100fe200028e0600 */
[-C--:B------:R-:W-:Y:S01]  /*e3020*/  IADD3 R29, P5, R29, R8.reuse, RZ ;  /* 0x000000081d1d7210 */ /* 0x080fe20007fbe0ff */
[--C-:B------:R-:W-:Y:S01]  /*e3030*/  IMAD.X R25, R25, 0x1, R0.reuse, P6 ;  /* 0x0000000119197824 */ /* 0x100fe200030e0600 */
[----:B------:R-:W-:Y:S01]  /*e3040*/  IADD3 R20, P6, R20, R8, RZ ;  /* 0x0000000814147210 */ /* 0x000fe20007fde0ff */
[----:B------:R-:W-:-:S11]  /*e3050*/  IMAD.X R28, R28, 0x1, R0, P1 ;  /* 0x000000011c1c7824 */ /* 0x000fd600008e0600 */
[----:B------:R-:W-:Y:S01]  /*e3060*/  IMAD.MOV.U32 R10, RZ, RZ, R6 ;  /* 0x000000ffff0a7224 */ /* 0x000fe200078e0006 */
[----:B------:R-:W-:Y:S01]  /*e3070*/  STL.64 [R1+0xc70], R4 ;  /* 0x000c700401007387 */ /* 0x000fe20000100a00 */
[----:B------:R-:W-:Y:S02]  /*e3080*/  STL.64 [R1+0xc78], R6 ;  /* 0x000c780601007387 */ /* 0x000fe40000100a00 */
[----:B------:R-:W-:Y:S01]  /*e3090*/  STL [R1+0x3c40], R7 ;  /* 0x003c400701007387 */ /* 0x000fe20000100800 */
[----:B------:R-:W-:Y:S01]  /*e30a0*/  STL [R1+0x3c3c], R10 ;  /* 0x003c3c0a01007387 */ /* 0x000fe20000100800 */
[----:B------:R-:W-:Y:S02]  /*e30b0*/  STL [R1+0x23ec], R11 ;  /* 0x0023ec0b01007387 */ /* 0x000fe40000100800 */
[----:B------:R-:W-:Y:S02]  /*e30c0*/  STL [R1+0x23e4], R9 ;  /* 0x0023e40901007387 */ /* 0x000fe40000100800 */
[----:B------:R-:W-:Y:S01]  /*e30d0*/  STL [R1+0x23dc], R13 ;  /* 0x0023dc0d01007387 */ /* 0x000fe20000100800 */
[----:B------:R-:W-:-:S02]  /*e30e0*/  IADD3 R24, P1, R24, R8, RZ ;  /* 0x0000000818187210 */ /* 0x000fc40007f3e0ff */
[-C--:B--2---:R-:W-:Y:S02]  /*e30f0*/  IADD3 R17, P2, R17, R8.reuse, RZ ;  /* 0x0000000811117210 */ /* 0x084fe40007f5e0ff */
[----:B------:R-:W-:-:S03]  /*e3100*/  IADD3 R16, P4, R16, R8, RZ ;  /* 0x0000000810107210 */ /* 0x000fc60007f9e0ff */
[----:B------:R-:W-:Y:S01]  /*e3110*/  STL [R1+0x23d4], R17 ;  /* 0x0023d41101007387 */ /* 0x000fe20000100800 */
[----:B------:R-:W-:Y:S02]  /*e3120*/  STL [R1+0x23cc], R12 ;  /* 0x0023cc0c01007387 */ /* 0x000fe40000100800 */
[----:B------:R-:W-:Y:S02]  /*e3130*/  STL [R1+0x23c4], R16 ;  /* 0x0023c41001007387 */ /* 0x000fe40000100800 */
[----:B------:R-:W-:Y:S01]  /*e3140*/  STL [R1+0x23e8], R21 ;  /* 0x0023e81501007387 */ /* 0x000fe20000100800 */
[----:B------:R-:W-:Y:S01]  /*e3150*/  STL [R1+0x23bc], R29 ;  /* 0x0023bc1d01007387 */ /* 0x000fe20000100800 */
[----:B------:R-:W-:Y:S02]  /*e3160*/  STL [R1+0x23e0], R25 ;  /* 0x0023e01901007387 */ /* 0x000fe40000100800 */
[----:B------:R-:W-:Y:S02]  /*e3170*/  STL [R1+0x23b4], R20 ;  /* 0x0023b41401007387 */ /* 0x000fe40000100800 */
[----:B------:R0:W-:Y:S02]  /*e3180*/  STL [R1+0x3e28], R0 ;  /* 0x003e280001007387 */ /* 0x0001e40000100800 */
[----:B------:R-:W-:Y:S01]  /*e3190*/  IMAD.X R2, R2, 0x1, R0, P2 ;  /* 0x0000000102027824 */ /* 0x000fe200010e0600 */
[----:B------:R-:W-:Y:S04]  /*e31a0*/  STL [R1+0x23d8], R28 ;  /* 0x0023d81c01007387 */ /* 0x000fe80000100800 */
[----:B0-----:R-:W2:Y:S01]  /*e31b0*/  LDL.LU R0, [R1+0x23a4] ;  /* 0x0023a40001007983 */ /* 0x001ea20000300800 */
[----:B------:R-:W-:Y:S02]  /*e31c0*/  STL [R1+0x23ac], R24 ;  /* 0x0023ac1801007387 */ /* 0x000fe40000100800 */
[----:B------:R-:W3:Y:S02]  /*e31d0*/  LDL.LU R10, [R1+0x2394] ;  /* 0x00239400010a7983 */ /* 0x000ee40000300800 */
[----:B------:R-:W-:Y:S01]  /*e31e0*/  STL [R1+0x23d0], R2 ;  /* 0x0023d00201007387 */ /* 0x000fe20000100800 */
[----:B---3--:R0:W-:Y:S04]  /*e31f0*/  STL [R1+0x3e1c], R10 ;  /* 0x003e1c0a01007387 */ /* 0x0081e80000100800 */
[----:B0-----:R-:W3:Y:S04]  /*e3200*/  LDL.LU R10, [R1+0x23c0] ;  /* 0x0023c000010a7983 */ /* 0x001ee80000300800 */
[----:B---3--:R0:W-:Y:S04]  /*e3210*/  STL [R1+0x3e20], R10 ;  /* 0x003e200a01007387 */ /* 0x0081e80000100800 */
[----:B0-----:R-:W3:Y:S01]  /*e3220*/  LDL.LU R10, [R1+0x239c] ;  /* 0x00239c00010a7983 */ /* 0x001ee20000300800 */
[----:B------:R-:W-:-:S02]  /*e3230*/  ISETP.NE.U32.AND P0, PT, R15, R14, PT ;  /* 0x0000000e0f00720c */ /* 0x000fc40003f05070 */
[----:B--2---:R-:W-:Y:S01]  /*e3240*/  IADD3 R0, P2, R0, R8, RZ ;  /* 0x0000000800007210 */ /* 0x004fe20007f5e0ff */
[----:B---3--:R0:W-:Y:S04]  /*e3250*/  STL [R1+0x3e24], R10 ;  /* 0x003e240a01007387 */ /* 0x0081e80000100800 */
[----:B0-----:R-:W2:Y:S01]  /*e3260*/  LDL.LU R10, [R1+0x23c8] ;  /* 0x0023c800010a7983 */ /* 0x001ea20000300800 */
[----:B------:R-:W3:Y:S02]  /*e3270*/  LDL.LU R7, [R1+0x23b8] ;  /* 0x0023b80001077983 */ /* 0x000ee40000300800 */
        /* <DEDUP_REMOVED lines=25> */
[----:B------:R0:W-:Y:S02]  /*e3410*/  STL [R1+0x23a4], R0 ;  /* 0x0023a40001007387 */ /* 0x0001e40000100800 */
[----:B0-----:R-:W2:Y:S02]  /*e3420*/  LDL.LU R0, [R1+0x3e28] ;  /* 0x003e280001007983 */ /* 0x001ea40000300800 */
[----:B--2---:R-:W-:-:S05]  /*e3430*/  IMAD.X R10, R10, 0x1, R0, P3 ;  /* 0x000000010a0a7824 */ /* 0x004fca00018e0600 */
[----:B------:R0:W-:Y:S04]  /*e3440*/  STL [R1+0x23c8], R10 ;  /* 0x0023c80a01007387 */ /* 0x0001e80000100800 */
[----:B0-----:R-:W2:Y:S02]  /*e3450*/  LDL.LU R10, [R1+0x3e24] ;  /* 0x003e2400010a7983 */ /* 0x001ea40000300800 */
[----:B--2---:R-:W-:-:S05]  /*e3460*/  IADD3 R10, P3, R10, R8, RZ ;  /* 0x000000080a0a7210 */ /* 0x004fca0007f7e0ff */
[----:B------:R0:W-:Y:S04]  /*e3470*/  STL [R1+0x239c], R10 ;  /* 0x00239c0a01007387 */ /* 0x0001e80000100800 */
[----:B0-----:R-:W2:Y:S02]  /*e3480*/  LDL.LU R10, [R1+0x3e20] ;  /* 0x003e2000010a7983 */ /* 0x001ea40000300800 */
[----:B--2---:R-:W-:-:S05]  /*e3490*/  IMAD.X R10, R10, 0x1, R0, P4 ;  /* 0x000000010a0a7824 */ /* 0x004fca00020e0600 */
[----:B------:R0:W-:Y:S04]  /*e34a0*/  STL [R1+0x23c0], R10 ;  /* 0x0023c00a01007387 */ /* 0x0001e80000100800 */
[----:B0-----:R-:W2:Y:S01]  /*e34b0*/  LDL.LU R10, [R1+0x3e1c] ;  /* 0x003e1c00010a7983 */ /* 0x001ea20000300800 */
[--C-:B---3--:R-:W-:Y:S01]  /*e34c0*/  IMAD.X R7, R7, 0x1, R0.reuse, P5 ;  /* 0x0000000107077824 */ /* 0x108fe200028e0600 */
[-C--:B----4-:R-:W-:Y:S01]  /*e34d0*/  IADD3 R26, P5, R26, R8.reuse, RZ ;  /* 0x000000081a1a7210 */ /* 0x090fe20007fbe0ff */
[--C-:B------:R-:W-:Y:S01]  /*e34e0*/  IMAD.X R27, R27, 0x1, R0.reuse, P6 ;  /* 0x000000011b1b7824 */ /* 0x100fe200030e0600 */
[-C--:B------:R-:W-:Y:S01]  /*e34f0*/  IADD3 R4, P6, R4, R8.reuse, RZ ;  /* 0x0000000804047210 */ /* 0x080fe20007fde0ff */
        /* <DEDUP_REMOVED lines=16> */
[----:B------:R-:W-:Y:S01]  /*e3600*/  IMAD.X R24, R24, 0x1, R0, P5 ;  /* 0x0000000118187824 */ /* 0x000fe200028e0600 */
[----:B------:R-:W-:-:S02]  /*e3610*/  IADD3 R2, P5, R2, R8, RZ ;  /* 0x0000000802027210 */ /* 0x000fc40007fbe0ff */
[----:B--2---:R-:W-:-:S05]  /*e3620*/  IADD3 R10, P4, R10, R8, RZ ;  /* 0x000000080a0a7210 */ /* 0x004fca0007f9e0ff */
[----:B------:R-:W-:Y:S01]  /*e3630*/  STL [R1+0x2394], R10 ;  /* 0x0023940a01007387 */ /* 0x000fe20000100800 */
[----:B------:R-:W-:Y:S02]  /*e3640*/  STL [R1+0x23b8], R7 ;  /* 0x0023b80701007387 */ /* 0x000fe40000100800 */
[----:B------:R-:W-:Y:S02]  /*e3650*/  STL [R1+0x238c], R26 ;  /* 0x00238c1a01007387 */ /* 0x000fe40000100800 */
[----:B------:R-:W-:Y:S01]  /*e3660*/  STL [R1+0x23b0], R27 ;  /* 0x0023b01b01007387 */ /* 0x000fe20000100800 */
[----:B------:R-:W-:Y:S01]  /*e3670*/  STL [R1+0x2384], R4 ;  /* 0x0023840401007387 */ /* 0x000fe20000100800 */
[----:B------:R-:W-:Y:S02]  /*e3680*/  STL [R1+0x23a8], R3 ;  /* 0x0023a80301007387 */ /* 0x000fe40000100800 */
[----:B------:R-:W-:Y:S02]  /*e3690*/  STL [R1+0x237c], R6 ;  /* 0x00237c0601007387 */ /* 0x000fe40000100800 */
[--C-:B------:R-:W-:Y:S01]  /*e36a0*/  IMAD.X R19, R19, 0x1, R0.reuse, P4 ;  /* 0x0000000113137824 */ /* 0x100fe200020e0600 */
[----:B------:R-:W-:Y:S01]  /*e36b0*/  STL [R1+0x23a0], R5 ;  /* 0x0023a00501007387 */ /* 0x000fe20000100800 */
[----:B------:R-:W-:Y:S01]  /*e36c0*/  IADD3 R14, P4, R14, R8, RZ ;  /* 0x000000080e0e7210 */ /* 0x000fe20007f9e0ff */
        /* <DEDUP_REMOVED lines=11> */
[----:B------:R-:W-:-:S02]  /*e3780*/  IMAD.X R20, R20, 0x1, R0, P4 ;  /* 0x0000000114147824 */ /* 0x000fc400020e0600 */
[----:B------:R-:W-:Y:S02]  /*e3790*/  STL [R1+0x2370], R16 ;  /* 0x0023701001007387 */ /* 0x000fe40000100800 */
[----:B------:R-:W-:Y:S01]  /*e37a0*/  STL [R1+0x2344], R21 ;  /* 0x0023441501007387 */ /* 0x000fe20000100800 */
[----:B------:R-:W-:Y:S01]  /*e37b0*/  IADD3 R28, P4, R28, R8, RZ ;  /* 0x000000081c1c7210 */ /* 0x000fe20007f9e0ff */
[----:B------:R-:W-:Y:S01]  /*e37c0*/  STL [R1+0x2368], R29 ;  /* 0x0023681d01007387 */ /* 0x000fe20000100800 */
[----:B------:R-:W-:Y:S02]  /*e37d0*/  STL [R1+0x233c], R25 ;  /* 0x00233c1901007387 */ /* 0x000fe40000100800 */
[----:B------:R-:W-:Y:S02]  /*e37e0*/  STL [R1+0x2360], R20 ;  /* 0x0023601401007387 */ /* 0x000fe40000100800 */
[----:B------:R0:W-:Y:S01]  /*e37f0*/  STL [R1+0x3e18], R8 ;  /* 0x003e180801007387 */ /* 0x0001e20000100800 */
        /* <DEDUP_REMOVED lines=9> */
[----:B--2---:R-:W-:-:S03]  /*e3890*/  IMAD.X R8, R8, 0x1, R0, P6 ;  /* 0x0000000108087824 */ /* 0x004fc600030e0600 */
        /* <DEDUP_REMOVED lines=30> */
[----:B--2---:R-:W-:-:S05]  /*e3a80*/  IADD3 R10, P6, R10, R8, RZ ;  /* 0x000000080a0a7210 */ /* 0x004fca0007fde0ff */
[----:B------:R0:W-:Y:S04]  /*e3a90*/  STL [R1+0x2324], R10 ;  /* 0x0023240a01007387 */ /* 0x0001e80000100800 */
[----:B0-----:R-:W2:Y:S02]  /*e3aa0*/  LDL.LU R10, [R1+0x3e14] ;  /* 0x003e1400010a7983 */ /* 0x001ea40000300800 */
[----:B--2---:R-:W-:-:S05]  /*e3ab0*/  IMAD.X R10, R10, 0x1, R0, P1 ;  /* 0x000000010a0a7824 */ /* 0x004fca00008e0600 */
[----:B------:R0:W-:Y:S04]  /*e3ac0*/  STL [R1+0x2348], R10 ;  /* 0x0023480a01007387 */ /* 0x0001e80000100800 */
[----:B0-----:R-:W2:Y:S02]  /*e3ad0*/  LDL.LU R10, [R1+0x3e10] ;  /* 0x003e1000010a7983 */ /* 0x001ea40000300800 */
[----:B--2---:R-:W-:-:S05]  /*e3ae0*/  IADD3 R10, P1, R10, R8, RZ ;  /* 0x000000080a0a7210 */ /* 0x004fca0007f3e0ff */
[----:B------:R0:W-:Y:S04]  /*e3af0*/  STL [R1+0x231c], R10 ;  /* 0x00231c0a01007387 */ /* 0x0001e80000100800 */
[----:B0-----:R-:W2:Y:S01]  /*e3b00*/  LDL.LU R10, [R1+0x3e0c] ;  /* 0x003e0c00010a7983 */ /* 0x001ea20000300800 */
[--C-:B----4-:R-:W-:Y:S01]  /*e3b10*/  IMAD.X R26, R26, 0x1, R0.reuse, P3 ;  /* 0x000000011a1a7824 */ /* 0x110fe200018e0600 */
        /* <DEDUP_REMOVED lines=18> */
[----:B------:R-:W-:Y:S01]  /*e3c40*/  IADD3 R20, P1, R20, R8, RZ ;  /* 0x0000000814147210 */ /* 0x000fe20007f3e0ff */
[----:B------:R-:W-:-:S02]  /*e3c50*/  IMAD.X R2, R2, 0x1, R0, P3 ;  /* 0x0000000102027824 */ /* 0x000fc400018e0600 */
[----:B--2---:R-:W-:Y:S01]  /*e3c60*/  IMAD.X R10, R10, 0x1, R0, P2 ;  /* 0x000000010a0a7824 */ /* 0x004fe200010e0600 */
[----:B---3--:R-:W-:-:S04]  /*e3c70*/  IADD3 R7, P2, R7, R8, RZ ;  /* 0x0000000807077210 */ /* 0x008fc80007f5e0ff */
[----:B------:R-:W-:Y:S01]  /*e3c80*/  STL [R1+0x2340], R10 ;  /* 0x0023400a01007387 */ /* 0x000fe20000100800 */
[----:B------:R-:W-:Y:S02]  /*e3c90*/  STL [R1+0x2314], R7 ;  /* 0x0023140701007387 */ /* 0x000fe40000100800 */
[----:B------:R-:W-:Y:S02]  /*e3ca0*/  STL [R1+0x2338], R26 ;  /* 0x0023381a01007387 */ /* 0x000fe40000100800 */
[----:B------:R-:W-:Y:S01]  /*e3cb0*/  STL [R1+0x230c], R27 ;  /* 0x00230c1b01007387 */ /* 0x000fe20000100800 */
[----:B------:R-:W-:Y:S01]  /*e3cc0*/  STL [R1+0x2330], R4 ;  /* 0x0023300401007387 */ /* 0x000fe20000100800 */
[----:B------:R-:W-:Y:S02]  /*e3cd0*/  STL [R1+0x2304], R3 ;  /* 0x0023040301007387 */ /* 0x000fe40000100800 */
        /* <DEDUP_REMOVED lines=17> */
[----:B------:R-:W-:-:S02]  /*e3df0*/  IMAD.X R28, R28, 0x1, R0, P2 ;  /* 0x000000011c1c7824 */ /* 0x000fc400010e0600 */
[----:B------:R-:W-:Y:S01]  /*e3e00*/  STL [R1+0x22c4], R29 ;  /* 0x0022c41d01007387 */ /* 0x000fe20000100800 */
[-C--:B------:R-:W-:Y:S01]  /*e3e10*/  IADD3 R24, P2, R24, R8.reuse, RZ ;  /* 0x0000000818187210 */ /* 0x080fe20007f5e0ff */
[----:B------:R-:W-:Y:S01]  /*e3e20*/  STL [R1+0x22e8], R25 ;  /* 0x0022e81901007387 */ /* 0x000fe20000100800 */
[----:B------:R-:W-:Y:S02]  /*e3e30*/  STL [R1+0x22bc], R20 ;  /* 0x0022bc1401007387 */ /* 0x000fe40000100800 */
[----:B------:R0:W-:Y:S02]  /*e3e40*/  STL [R1+0x3e08], R0 ;  /* 0x003e080001007387 */ /* 0x0001e40000100800 */
[----:B------:R-:W-:Y:S01]  /*e3e50*/  STL [R1+0x22e0], R28 ;  /* 0x0022e01c01007387 */ /* 0x000fe20000100800 */
        /* <DEDUP_REMOVED lines=8> */
[----:B--2---:R-:W-:-:S03]  /*e3ee0*/  IADD3 R0, P3, R0, R8, RZ ;  /* 0x0000000800007210 */ /* 0x004fc60007f7e0ff */
        /* <DEDUP_REMOVED lines=489> */
[-C--:B------:R-:W-:Y:S01]  /*e5d80*/  IADD3 R28, P1, R28, R8.reuse, RZ ;  /* 0x000000081c1c7210 */ /* 0x080fe20007f3e0ff */
[----:B------:R-:W-:Y:S01]  /*e5d90*/  STL [R1+0x2080], R29 ;  /* 0x0020801d01007387 */ /* 0x000fe20000100800 */
[----:B------:R-:W-:Y:S02]  /*e5da0*/  STL [R1+0x2054], R25 ;  /* 0x0020541901007387 */ /* 0x000fe40000100800 */
[----:B------:R-:W-:Y:S02]  /*e5db0*/  STL [R1+0x2078], R20 ;  /* 0x0020781401007387 */ /* 0x000fe40000100800 */
[----:B------:R0:W-:Y:S01]  /*e5dc0*/  STL [R1+0x2070], R24 ;  /* 0x0020701801007387 */ /* 0x0001e20000100800 */
[----:B------:R-:W-:Y:S04]  /*e5dd0*/  STL [R1+0x204c], R28 ;  /* 0x00204c1c01007387 */ /* 0x000fe80000100800 */
[----:B0-----:R-:W2:Y:S01]  /*e5de0*/  LDL.LU R24, [R1+0x2068] ;  /* 0x0020680001187983 */ /* 0x001ea20000300800 */
[----:B------:R-:W3:Y:S01]  /*e5df0*/  LDL.LU R10, [R1+0x2058] ;  /* 0x00205800010a7983 */ /* 0x000ee20000300800 */
[----:B------:R-:W-:-:S02]  /*e5e00*/  IADD3 R2, P2, R2, R8, RZ ;  /* 0x0000000802027210 */ /* 0x000fc40007f5e0ff */
[----:B---3--:R0:W-:Y:S03]  /*e5e10*/  STL [R1+0x3db0], R10 ;  /* 0x003db00a01007387 */ /* 0x0081e60000100800 */
[----:B------:R-:W-:Y:S01]  /*e5e20*/  STL [R1+0x2044], R2 ;  /* 0x0020440201007387 */ /* 0x000fe20000100800 */
        /* <DEDUP_REMOVED lines=31> */
[----:B------:R0:W-:Y:S02]  /*e6020*/  STL [R1+0x2068], R24 ;  /* 0x0020681801007387 */ /* 0x0001e40000100800 */
[----:B0-----:R-:W3:Y:S01]  /*e6030*/  LDL.LU R24, [R1+0x1ff0] ;  /* 0x001ff00001187983 */ /* 0x001ee20000300800 */
        /* <DEDUP_REMOVED lines=10> */
[-C--:B---3--:R-:W-:Y:S01]  /*e60e0*/  IADD3 R27, P6, R27, R8.reuse, RZ ;  /* 0x000000081b1b7210 */ /* 0x088fe20007fde0ff */
        /* <DEDUP_REMOVED lines=18> */
[----:B--2---:R-:W-:Y:S01]  /*e6210*/  IMAD.X R10, R10, 0x1, R0, P5 ;  /* 0x000000010a0a7824 */ /* 0x004fe200028e0600 */
[----:B------:R-:W-:-:S04]  /*e6220*/  IADD3 R7, P5, R7, R8, RZ ;  /* 0x0000000807077210 */ /* 0x000fc80007fbe0ff */
        /* <DEDUP_REMOVED lines=10> */
[-C--:B------:R-:W-:Y:S01]  /*e62d0*/  IADD3 R15, P5, R15, R8.reuse, RZ ;  /* 0x000000080f0f7210 */ /* 0x080fe20007fbe0ff */
        /* <DEDUP_REMOVED lines=16> */
[----:B------:R0:W-:Y:S02]  /*e63e0*/  STL [R1+0x1fcc], R2 ;  /* 0x001fcc0201007387 */ /* 0x0001e40000100800 */
[----:B------:R-:W-:Y:S01]  /*e63f0*/  STL [R1+0x1fd4], R20 ;  /* 0x001fd41401007387 */ /* 0x000fe20000100800 */
[----:B0-----:R-:W2:Y:S01]  /*e6400*/  LDL.LU R2, [R1+0x1fc4] ;  /* 0x001fc40001027983 */ /* 0x001ea20000300800 */
[----:B------:R-:W-:Y:S02]  /*e6410*/  STL [R1+0x1ff8], R28 ;  /* 0x001ff81c01007387 */ /* 0x000fe40000100800 */
[----:B------:R-:W3:Y:S02]  /*e6420*/  LDL.LU R10, [R1+0x1fb4] ;  /* 0x001fb400010a7983 */ /* 0x000ee40000300800 */
[----:B------:R-:W-:Y:S01]  /*e6430*/  IMAD.X R24, R24, 0x1, R0, P6 ;  /* 0x0000000118187824 */ /* 0x000fe200030e0600 */
[----:B---3--:R0:W-:Y:S04]  /*e6440*/  STL [R1+0x3da4], R10 ;  /* 0x003da40a01007387 */ /* 0x0081e80000100800 */
[----:B0-----:R-:W3:Y:S01]  /*e6450*/  LDL.LU R10, [R1+0x1fe0] ;  /* 0x001fe000010a7983 */ /* 0x001ee20000300800 */
[----:B------:R-:W-:Y:S03]  /*e6460*/  STL [R1+0x1ff0], R24 ;  /* 0x001ff01801007387 */ /* 0x000fe60000100800 */
[----:B---3--:R0:W-:Y:S04]  /*e6470*/  STL [R1+0x3da8], R10 ;  /* 0x003da80a01007387 */ /* 0x0081e80000100800 */
[----:B0-----:R-:W3:Y:S01]  /*e6480*/  LDL.LU R10, [R1+0x1fbc] ;  /* 0x001fbc00010a7983 */ /* 0x001ee20000300800 */
[----:B--2---:R-:W-:-:S03]  /*e6490*/  IADD3 R2, P6, R2, R8, RZ ;  /* 0x0000000802027210 */ /* 0x004fc60007fde0ff */
        /* <DEDUP_REMOVED lines=55> */
[----:B------:R-:W-:Y:S01]  /*e6810*/  IMAD.X R29, R29, 0x1, R0, P1 ;  /* 0x000000011d1d7824 */ /* 0x000fe200008e0600 */
[-C--:B------:R-:W-:Y:S02]  /*e6820*/  IADD3 R24, P1, R24, R8.reuse, RZ ;  /* 0x0000000818187210 */ /* 0x080fe40007f3e0ff */
[-C--:B------:R-:W-:Y:S02]  /*e6830*/  IADD3 R21, P6, R21, R8.reuse, RZ ;  /* 0x0000000815157210 */ /* 0x080fe40007fde0ff */
        /* <DEDUP_REMOVED lines=24> */
[----:B------:R0:W-:Y:S01]  /*e69c0*/  STL [R1+0x1f5c], R24 ;  /* 0x001f5c1801007387 */ /* 0x0001e20000100800 */
[----:B------:R-:W-:Y:S04]  /*e69d0*/  STL [R1+0x1f64], R21 ;  /* 0x001f641501007387 */ /* 0x000fe80000100800 */
[----:B0-----:R-:W2:Y:S01]  /*e69e0*/  LDL.LU R24, [R1+0x1f70] ;  /* 0x001f700001187983 */ /* 0x001ea20000300800 */
[----:B------:R-:W-:Y:S02]  /*e69f0*/  STL [R1+0x1f88], R29 ;  /* 0x001f881d01007387 */ /* 0x000fe40000100800 */
[----:B------:R-:W-:Y:S02]  /*e6a00*/  STL [R1+0x1f80], R25 ;  /* 0x001f801901007387 */ /* 0x000fe40000100800 */
[----:B------:R-:W3:Y:S01]  /*e6a10*/  LDL.LU R10, [R1+0x1f60] ;  /* 0x001f6000010a7983 */ /* 0x000ee20000300800 */
[----:B------:R-:W-:Y:S01]  /*e6a20*/  IADD3 R20, P2, R20, R8, RZ ;  /* 0x0000000814147210 */ /* 0x000fe20007f5e0ff */
[----:B------:R-:W-:-:S04]  /*e6a30*/  IMAD.X R28, R28, 0x1, R0, P3 ;  /* 0x000000011c1c7824 */ /* 0x000fc800018e0600 */
[----:B------:R-:W-:Y:S04]  /*e6a40*/  STL [R1+0x1f54], R20 ;  /* 0x001f541401007387 */ /* 0x000fe80000100800 */
[----:B---3--:R0:W-:Y:S01]  /*e6a50*/  STL [R1+0x3d98], R10 ;  /* 0x003d980a01007387 */ /* 0x0081e20000100800 */
[----:B------:R-:W-:Y:S03]  /*e6a60*/  STL [R1+0x1f78], R28 ;  /* 0x001f781c01007387 */ /* 0x000fe60000100800 */
[----:B0-----:R-:W3:Y:S01]  /*e6a70*/  LDL.LU R10, [R1+0x1f3c] ;  /* 0x001f3c00010a7983 */ /* 0x001ee20000300800 */
[----:B------:R-:W-:-:S05]  /*e6a80*/  IADD3 R2, P3, R2, R8, RZ ;  /* 0x0000000802027210 */ /* 0x000fca0007f7e0ff */
[----:B------:R-:W-:Y:S04]  /*e6a90*/  STL [R1+0x1f4c], R2 ;  /* 0x001f4c0201007387 */ /* 0x000fe80000100800 */
        /* <DEDUP_REMOVED lines=27> */
[----:B------:R0:W-:Y:S01]  /*e6c50*/  STL [R1+0x1f70], R24 ;  /* 0x001f701801007387 */ /* 0x0001e20000100800 */
[----:B------:R-:W3:Y:S01]  /*e6c60*/  LDL.LU R25, [R1+0x1edc] ;  /* 0x001edc0001197983 */ /* 0x000ee20000300800 */
[----:B------:R-:W3:Y:S02]  /*e6c70*/  LDL.LU R20, [R1+0x1f00] ;  /* 0x001f000001147983 */ /* 0x000ee40000300800 */
[----:B------:R-:W3:Y:S01]  /*e6c80*/  LDL.LU R28, [R1+0x1ed4] ;  /* 0x001ed400011c7983 */ /* 0x000ee20000300800 */
        /* <DEDUP_REMOVED lines=23> */
[--C-:B------:R-:W-:Y:S01]  /*e6e00*/  IMAD.X R12, R12, 0x1, R0.reuse, P3 ;  /* 0x000000010c0c7824 */ /* 0x100fe200018e0600 */
[-C--:B------:R-:W-:Y:S02]  /*e6e10*/  IADD3 R2, P3, R2, R8.reuse, RZ ;  /* 0x0000000802027210 */ /* 0x080fe40007f7e0ff */
        /* <DEDUP_REMOVED lines=30> */
[----:B------:R-:W-:Y:S02]  /*e7000*/  STL [R1+0x1f10], R16 ;  /* 0x001f101001007387 */ /* 0x000fe40000100800 */
[----:B------:R-:W-:Y:S01]  /*e7010*/  STL [R1+0x1ee4], R21 ;  /* 0x001ee41501007387 */ /* 0x000fe20000100800 */
[----:B------:R-:W-:Y:S01]  /*e7020*/  STL [R1+0x1f08], R29 ;  /* 0x001f081d01007387 */ /* 0x000fe20000100800 */
[----:B------:R-:W-:Y:S02]  /*e7030*/  STL [R1+0x1edc], R25 ;  /* 0x001edc1901007387 */ /* 0x000fe40000100800 */
[----:B------:R-:W3:Y:S02]  /*e7040*/  LDL.LU R10, [R1+0x1ebc] ;  /* 0x001ebc00010a7983 */ /* 0x000ee40000300800 */
[----:B------:R-:W-:Y:S01]  /*e7050*/  IMAD.X R20, R20, 0x1, R0, P6 ;  /* 0x0000000114147824 */ /* 0x000fe200030e0600 */
[----:B------:R-:W-:-:S04]  /*e7060*/  IADD3 R28, P6, R28, R8, RZ ;  /* 0x000000081c1c7210 */ /* 0x000fc80007fde0ff */
[----:B------:R-:W-:Y:S04]  /*e7070*/  STL [R1+0x1f00], R20 ;  /* 0x001f001401007387 */ /* 0x000fe80000100800 */
[----:B---3--:R0:W-:Y:S01]  /*e7080*/  STL [R1+0x3d8c], R10 ;  /* 0x003d8c0a01007387 */ /* 0x0081e20000100800 */
[----:B------:R-:W-:Y:S03]  /*e7090*/  STL [R1+0x1ed4], R28 ;  /* 0x001ed41c01007387 */ /* 0x000fe60000100800 */
[----:B0-----:R-:W3:Y:S01]  /*e70a0*/  LDL.LU R10, [R1+0x1ee8] ;  /* 0x001ee800010a7983 */ /* 0x001ee20000300800 */
[----:B------:R-:W-:-:S05]  /*e70b0*/  IMAD.X R24, R24, 0x1, R0, P1 ;  /* 0x0000000118187824 */ /* 0x000fca00008e0600 */
[----:B------:R-:W-:Y:S04]  /*e70c0*/  STL [R1+0x1ef8], R24 ;  /* 0x001ef81801007387 */ /* 0x000fe80000100800 */
        /* <DEDUP_REMOVED lines=24> */
[----:B------:R0:W-:Y:S01]  /*e7250*/  STL [R1+0x1ecc], R2 ;  /* 0x001ecc0201007387 */ /* 0x0001e20000100800 */
[----:B------:R-:W3:Y:S02]  /*e7260*/  LDL.LU R16, [R1+0x1e6c] ;  /* 0x001e6c0001107983 */ /* 0x000ee40000300800 */
[----:B------:R-:W3:Y:S02]  /*e7270*/  LDL.LU R21, [R1+0x1e90] ;  /* 0x001e900001157983 */ /* 0x000ee40000300800 */
[----:B------:R-:W3:Y:S01]  /*e7280*/  LDL.LU R29, [R1+0x1e64] ;  /* 0x001e6400011d7983 */ /* 0x000ee20000300800 */
[----:B------:R-:W3:Y:S01]  /*e7290*/  LDL.LU R25, [R1+0x1e88] ;  /* 0x001e880001197983 */ /* 0x000ee20000300800 */
[----:B------:R-:W3:Y:S02]  /*e72a0*/  LDL.LU R20, [R1+0x1e5c] ;  /* 0x001e5c0001147983 */ /* 0x000ee40000300800 */
[----:B------:R-:W3:Y:S01]  /*e72b0*/  LDL.LU R28, [R1+0x1e80] ;  /* 0x001e8000011c7983 */ /* 0x000ee20000300800 */
        /* <DEDUP_REMOVED lines=28> */
[----:B------:R-:W-:Y:S01]  /*e7480*/  IMAD.X R21, R21, 0x1, R0, P2 ;  /* 0x0000000115157824 */ /* 0x000fe200010e0600 */
        /* <DEDUP_REMOVED lines=18> */
[----:B------:R0:W-:Y:S01]  /*e75b0*/  STL [R1+0x1e7c], R24 ;  /* 0x001e7c1801007387 */ /* 0x0001e20000100800 */
[----:B------:R-:W-:Y:S02]  /*e75c0*/  STL [R1+0x1e84], R11 ;  /* 0x001e840b01007387 */ /* 0x000fe40000100800 */
[--C-:B------:R-:W-:Y:S01]  /*e75d0*/  IMAD.X R25, R25, 0x1, R0.reuse, P3 ;  /* 0x0000000119197824 */ /* 0x100fe200018e0600 */
[----:B0-----:R-:W2:Y:S01]  /*e75e0*/  LDL.LU R24, [R1+0x1e78] ;  /* 0x001e780001187983 */ /* 0x001ea20000300800 */
        /* <DEDUP_REMOVED lines=38> */
[----:B------:R0:W-:Y:S02]  /*e7850*/  STL [R1+0x1e78], R24 ;  /* 0x001e781801007387 */ /* 0x0001e40000100800 */
        /* <DEDUP_REMOVED lines=47> */
[--C-:B------:R-:W-:Y:S02]  /*e7b50*/  IMAD.X R14, R14, 0x1, R0.reuse, P1 ;  /* 0x000000010e0e7824 */ /* 0x100fe400008e0600 */
[----:B------:R-:W-:Y:S01]  /*e7b60*/  STL [R1+0x1e50], R6 ;  /* 0x001e500601007387 */ /* 0x000fe20000100800 */
[-C--:B------:R-:W-:Y:S01]  /*e7b70*/  IADD3 R2, P1, R2, R8.reuse, RZ ;  /* 0x0000000802027210 */ /* 0x080fe20007f3e0ff */
[----:B------:R-:W-:Y:S01]  /*e7b80*/  STL [R1+0x1e24], R5 ;  /* 0x001e240501007387 */ /* 0x000fe20000100800 */
[----:B------:R-:W-:Y:S02]  /*e7b90*/  STL [R1+0x1e48], R22 ;  /* 0x001e481601007387 */ /* 0x000fe40000100800 */
[----:B------:R-:W-:Y:S02]  /*e7ba0*/  STL [R1+0x1e1c], R23 ;  /* 0x001e1c1701007387 */ /* 0x000fe40000100800 */
[----:B------:R-:W-:Y:S01]  /*e7bb0*/  STL [R1+0x1e40], R18 ;  /* 0x001e401201007387 */ /* 0x000fe20000100800 */
[----:B------:R0:W-:Y:S01]  /*e7bc0*/  STL [R1+0x1e0c], R2 ;  /* 0x001e0c0201007387 */ /* 0x0001e20000100800 */
[----:B------:R-:W-:Y:S03]  /*e7bd0*/  STL [R1+0x1e14], R19 ;  /* 0x001e141301007387 */ /* 0x000fe60000100800 */
        /* <DEDUP_REMOVED lines=12> */
[----:B------:R-:W3:Y:S01]  /*e7ca0*/  LDL.LU R10, [R1+0x1dc4] ;  /* 0x001dc400010a7983 */ /* 0x000ee20000300800 */
        /* <DEDUP_REMOVED lines=39> */
[----:B0-----:R-:W3:Y:S02]  /*e7f20*/  LDL.LU R2, [R1+0x1d5c] ;  /* 0x001d5c0001027983 */ /* 0x001ee40000300800 */
        /* <DEDUP_REMOVED lines=39> */
[----:B------:R0:W-:Y:S01]  /*e81a0*/  STL [R1+0x1d9c], R24 ;  /* 0x001d9c1801007387 */ /* 0x0001e20000100800 */
[----:B------:R-:W-:Y:S01]  /*e81b0*/  IADD3 R19, P4, R19, R8, RZ ;  /* 0x0000000813137210 */ /* 0x000fe20007f9e0ff */
[----:B------:R-:W-:Y:S02]  /*e81c0*/  STL [R1+0x1da4], R22 ;  /* 0x001da41601007387 */ /* 0x000fe40000100800 */
        /* <DEDUP_REMOVED lines=12> */
[----:B------:R-:W-:Y:S01]  /*e8290*/  STL [R1+0x1d74], R16 ;  /* 0x001d741001007387 */ /* 0x000fe20000100800 */
[----:B------:R-:W-:Y:S02]  /*e82a0*/  STL [R1+0x1d98], R21 ;  /* 0x001d981501007387 */ /* 0x000fe40000100800 */
[----:B------:R-:W-:Y:S02]  /*e82b0*/  STL [R1+0x1d6c], R29 ;  /* 0x001d6c1d01007387 */ /* 0x000fe40000100800 */
        /* <DEDUP_REMOVED lines=53> */
[--C-:B------:R-:W-:Y:S02]  /*e8610*/  IMAD.X R4, R4, 0x1, R0.reuse, P4 ;  /* 0x0000000104047824 */ /* 0x100fe400020e0600 */
[----:B------:R-:W-:Y:S01]  /*e8620*/  IMAD.X R6, R6, 0x1, R0, P5 ;  /* 0x0000000106067824 */ /* 0x000fe200028e0600 */
[----:B------:R-:W-:-:S02]  /*e8630*/  IADD3 R2, P5, R2, R8, RZ ;  /* 0x0000000802027210 */ /* 0x000fc40007fbe0ff */
        /* <DEDUP_REMOVED lines=22> */
[----:B------:R0:W-:Y:S02]  /*e87a0*/  STL [R1+0x1d2c], R2 ;  /* 0x001d2c0201007387 */ /* 0x0001e40000100800 */
[----:B------:R-:W-:Y:S02]  /*e87b0*/  STL [R1+0x1d34], R3 ;  /* 0x001d340301007387 */ /* 0x000fe40000100800 */
[--C-:B------:R-:W-:Y:S01]  /*e87c0*/  IMAD.X R19, R19, 0x1, R0.reuse, P2 ;  /* 0x0000000113137824 */ /* 0x100fe200010e0600 */
[-C--:B------:R-:W-:Y:S01]  /*e87d0*/  IADD3 R14, P2, R14, R8.reuse, RZ ;  /* 0x000000080e0e7210 */ /* 0x080fe20007f5e0ff */
        /* <DEDUP_REMOVED lines=68> */
[--C-:B---3--:R-:W-:Y:S02]  /*e8c20*/  IMAD.X R7, R7, 0x1, R0.reuse, P6 ;  /* 0x0000000107077824 */ /* 0x108fe400030e0600 */
[--C-:B------:R-:W-:Y:S01]  /*e8c30*/  IMAD.X R27, R27, 0x1, R0.reuse, P1 ;  /* 0x000000011b1b7824 */ /* 0x100fe200008e0600 */
[-C--:B------:R-:W-:Y:S02]  /*e8c40*/  IADD3 R24, P1, R24, R8.reuse, RZ ;  /* 0x0000000818187210 */ /* 0x080fe40007f3e0ff */
        /* <DEDUP_REMOVED lines=113> */
[----:B------:R-:W-:Y:S01]  /*e9360*/  IADD3 R21, P1, R21, UR8, RZ ;  /* 0x0000000815157c10 */ /* 0x000fe2000ff3e0ff */
[--C-:B------:R-:W-:Y:S01]  /*e9370*/  IMAD.X R29, R29, 0x1, R0.reuse, P2 ;  /* 0x000000011d1d7824 */ /* 0x100fe200010e0600 */
[----:B------:R-:W-:Y:S01]  /*e9380*/  IADD3 R25, P2, R25, UR8, RZ ;  /* 0x0000000819197c10 */ /* 0x000fe2000ff5e0ff */
[----:B--2---:R-:W-:Y:S01]  /*e9390*/  IMAD.X R10, R10, 0x1, R0, P3 ;  /* 0x000000010a0a7824 */ /* 0x004fe200018e0600 */
[----:B------:R-:W-:-:S05]  /*e93a0*/  IADD3 R2, P3, R2, R8, RZ ;  /* 0x0000000802027210 */ /* 0x000fca0007f7e0ff */
[----:B------:R0:W-:Y:S01]  /*e93b0*/  STL [R1+0x1c4c], R2 ;  /* 0x001c4c0201007387 */ /* 0x0001e20000100800 */
[--C-:B------:R-:W-:Y:S01]  /*e93c0*/  IMAD.X R19, R19, 0x1, R0.reuse, P3 ;  /* 0x0000000113137824 */ /* 0x100fe200018e0600 */
[----:B------:R-:W-:Y:S02]  /*e93d0*/  IADD3 R14, P3, R14, R8, RZ ;  /* 0x000000080e0e7210 */ /* 0x000fe40007f7e0ff */
[----:B0-----:R-:W2:Y:S01]  /*e93e0*/  LDL.LU R2, [R1+0x3244] ;  /* 0x0032440001027983 */ /* 0x001ea20000300800 */
[----:B------:R0:W-:Y:S02]  /*e93f0*/  STL [R1+0x1c78], R10 ;  /* 0x001c780a01007387 */ /* 0x0001e40000100800 */
        /* <DEDUP_REMOVED lines=22> */
[----:B0-----:R-:W3:Y:S01]  /*e9560*/  LDL.LU R10, [R1+0x1c00] ;  /* 0x001c0000010a7983 */ /* 0x001ee20000300800 */
[----:B------:R-:W-:Y:S01]  /*e9570*/  IMAD.X R20, R20, 0x1, R0, P3 ;  /* 0x0000000114147824 */ /* 0x000fe200018e0600 */
[----:B------:R-:W-:-:S04]  /*e9580*/  IADD3 R28, P3, R28, UR8, RZ ;  /* 0x000000081c1c7c10 */ /* 0x000fc8000ff7e0ff */
[----:B------:R-:W-:Y:S04]  /*e9590*/  STL [R1+0x1c18], R20 ;  /* 0x001c181401007387 */ /* 0x000fe80000100800 */
[----:B---3--:R0:W-:Y:S01]  /*e95a0*/  STL [R1+0x3d48], R10 ;  /* 0x003d480a01007387 */ /* 0x0081e20000100800 */
[----:B------:R-:W-:Y:S03]  /*e95b0*/  STL [R1+0x3248], R28 ;  /* 0x0032481c01007387 */ /* 0x000fe60000100800 */
[----:B0-----:R-:W3:Y:S01]  /*e95c0*/  LDL.LU R10, [R1+0x3240] ;  /* 0x00324000010a7983 */ /* 0x001ee20000300800 */
[----:B------:R-:W-:-:S05]  /*e95d0*/  IMAD.X R24, R24, 0x1, R0, P4 ;  /* 0x0000000118187824 */ /* 0x000fca00020e0600 */
[----:B------:R-:W-:Y:S01]  /*e95e0*/  STL [R1+0x1c10], R24 ;  /* 0x001c101801007387 */ /* 0x000fe20000100800 */
[----:B--2---:R-:W-:-:S03]  /*e95f0*/  IADD3 R2, P4, R2, UR8, RZ ;  /* 0x0000000802027c10 */ /* 0x004fc6000ff9e0ff */
[----:B---3--:R0:W-:Y:S04]  /*e9600*/  STL [R1+0x3d4c], R10 ;  /* 0x003d4c0a01007387 */ /* 0x0081e80000100800 */
[----:B0-----:R-:W2:Y:S01]  /*e9610*/  LDL.LU R10, [R1+0x1c08] ;  /* 0x001c0800010a7983 */ /* 0x001ea20000300800 */
[----:B------:R-:W3:Y:S02]  /*e9620*/  LDL.LU R7, [R1+0x323c] ;  /* 0x00323c0001077983 */ /* 0x000ee40000300800 */
[----:B------:R-:W4:Y:S02]  /*e9630*/  LDL.LU R26, [R1+0x2408] ;  /* 0x00240800011a7983 */ /* 0x000f240000300800 */
        /* <DEDUP_REMOVED lines=25> */
[----:B0-----:R-:W3:Y:S01]  /*e97d0*/  LDL.LU R2, [R1+0x31dc] ;  /* 0x0031dc0001027983 */ /* 0x001ee20000300800 */
[----:B--2---:R-:W-:-:S05]  /*e97e0*/  IMAD.X R10, R10, 0x1, R0, P5 ;  /* 0x000000010a0a7824 */ /* 0x004fca00028e0600 */
[----:B------:R0:W-:Y:S04]  /*e97f0*/  STL [R1+0x1c08], R10 ;  /* 0x001c080a01007387 */ /* 0x0001e80000100800 */
[----:B0-----:R-:W2:Y:S02]  /*e9800*/  LDL.LU R10, [R1+0x3d4c] ;  /* 0x003d4c00010a7983 */ /* 0x001ea40000300800 */
[----:B--2---:R-:W-:-:S05]  /*e9810*/  IADD3 R10, P5, R10, UR8, RZ ;  /* 0x000000080a0a7c10 */ /* 0x004fca000ffbe0ff */
[----:B------:R0:W-:Y:S04]  /*e9820*/  STL [R1+0x3240], R10 ;  /* 0x0032400a01007387 */ /* 0x0001e80000100800 */
[----:B0-----:R-:W2:Y:S01]  /*e9830*/  LDL.LU R10, [R1+0x3d48] ;  /* 0x003d4800010a7983 */ /* 0x001ea20000300800 */
[----:B----4-:R-:W-:Y:S01]  /*e9840*/  IADD3.X R26, R26, UR5, RZ, P1, !PT ;  /* 0x000000051a1a7c10 */ /* 0x010fe20008ffe4ff */
[----:B---3--:R-:W-:Y:S02]  /*e9850*/  IADD3 R27, P1, R27, UR8, RZ ;  /* 0x000000081b1b7c10 */ /* 0x008fe4000ff3e0ff */
[----:B------:R0:W-:Y:S01]  /*e9860*/  STL [R1+0x3c44], R0 ;  /* 0x003c440001007387 */ /* 0x0001e20000100800 */
[----:B------:R-:W-:Y:S01]  /*e9870*/  IADD3.X R4, R4, UR5, RZ, P2, !PT ;  /* 0x0000000504047c10 */ /* 0x000fe200097fe4ff */
[----:B------:R-:W-:Y:S01]  /*e9880*/  IADD3 R3, P2, R3, UR8, RZ ;  /* 0x0000000803037c10 */ /* 0x000fe2000ff5e0ff */
        /* <DEDUP_REMOVED lines=15> */
[----:B------:R-:W-:-:S02]  /*e9980*/  IADD3 R25, P5, R25, UR8, RZ ;  /* 0x0000000819197c10 */ /* 0x000fc4000ffbe0ff */
[----:B--2---:R-:W-:Y:S01]  /*e9990*/  IMAD.X R10, R10, 0x1, R0, P6 ;  /* 0x000000010a0a7824 */ /* 0x004fe200030e0600 */
[----:B------:R-:W-:-:S04]  /*e99a0*/  IADD3 R7, P6, R7, UR8, RZ ;  /* 0x0000000807077c10 */ /* 0x000fc8000ffde0ff */
        /* <DEDUP_REMOVED lines=8> */
[----:B------:R-:W-:Y:S01]  /*e9a30*/  IADD3.X R14, R14, UR5, RZ, P6, !PT ;  /* 0x000000050e0e7c10 */ /* 0x000fe2000b7fe4ff */
[----:B------:R-:W-:Y:S01]  /*e9a40*/  STL [R1+0x23f8], R22 ;  /* 0x0023f81601007387 */ /* 0x000fe20000100800 */
[----:B------:R-:W-:Y:S01]  /*e9a50*/  IADD3 R15, P6, R15, UR8, RZ ;  /* 0x000000080f0f7c10 */ /* 0x000fe2000ffde0ff */
        /* <DEDUP_REMOVED lines=11> */
[----:B------:R-:W-:Y:S01]  /*e9b10*/  IADD3.X R20, R20, UR5, RZ, P6, !PT ;  /* 0x0000000514147c10 */ /* 0x000fe2000b7fe4ff */
[----:B------:R-:W-:Y:S02]  /*e9b20*/  STL [R1+0x3220], R16 ;  /* 0x0032201001007387 */ /* 0x000fe40000100800 */
[----:B------:R-:W-:Y:S01]  /*e9b30*/  STL [R1+0x31f4], R21 ;  /* 0x0031f41501007387 */ /* 0x000fe20000100800 */
[----:B------:R-:W-:Y:S01]  /*e9b40*/  STL [R1+0x3218], R29 ;  /* 0x0032181d01007387 */ /* 0x000fe20000100800 */
[----:B------:R-:W-:Y:S02]  /*e9b50*/  STL [R1+0x31ec], R25 ;  /* 0x0031ec1901007387 */ /* 0x000fe40000100800 */
[----:B------:R-:W-:Y:S02]  /*e9b60*/  STL [R1+0x3210], R20 ;  /* 0x0032101401007387 */ /* 0x000fe40000100800 */
[----:B0-----:R-:W2:Y:S01]  /*e9b70*/  LDL.LU R0, [R1+0x31f8] ;  /* 0x0031f80001007983 */ /* 0x001ea20000300800 */
[----:B------:R-:W-:-:S02]  /*e9b80*/  IADD3 R28, P6, R28, UR8, RZ ;  /* 0x000000081c1c7c10 */ /* 0x000fc4000ffde0ff */
[----:B------:R-:W-:-:S03]  /*e9b90*/  IADD3.X R24, R24, UR5, RZ, P1, !PT ;  /* 0x0000000518187c10 */ /* 0x000fc60008ffe4ff */
[----:B------:R-:W-:Y:S04]  /*e9ba0*/  STL [R1+0x31e4], R28 ;  /* 0x0031e41c01007387 */ /* 0x000fe80000100800 */
[----:B--2---:R0:W-:Y:S01]  /*e9bb0*/  STL [R1+0x3d40], R0 ;  /* 0x003d400001007387 */ /* 0x0041e20000100800 */
[----:B------:R-:W-:Y:S03]  /*e9bc0*/  STL [R1+0x3208], R24 ;  /* 0x0032081801007387 */ /* 0x000fe60000100800 */
[----:B0-----:R-:W2:Y:S01]  /*e9bd0*/  LDL.LU R0, [R1+0x31d4] ;  /* 0x0031d40001007983 */ /* 0x001ea20000300800 */
[----:B------:R-:W-:-:S05]  /*e9be0*/  IADD3 R2, P1, R2, UR8, RZ ;  /* 0x0000000802027c10 */ /* 0x000fca000ff3e0ff */
[----:B------:R-:W-:Y:S04]  /*e9bf0*/  STL [R1+0x31dc], R2 ;  /* 0x0031dc0201007387 */ /* 0x000fe80000100800 */
[----:B--2---:R0:W-:Y:S04]  /*e9c00*/  STL [R1+0x3d44], R0 ;  /* 0x003d440001007387 */ /* 0x0041e80000100800 */
        /* <DEDUP_REMOVED lines=29> */
[----:B--2---:R-:W-:-:S05]  /*e9de0*/  IADD3.X R0, R0, UR5, RZ, P2, !PT ;  /* 0x0000000500007c10 */ /* 0x004fca00097fe4ff */
[----:B------:R0:W-:Y:S04]  /*e9df0*/  STL [R1+0x3200], R0 ;  /* 0x0032000001007387 */ /* 0x0001e80000100800 */
[----:B0-----:R-:W2:Y:S02]  /*e9e00*/  LDL.LU R0, [R1+0x3d44] ;  /* 0x003d440001007983 */ /* 0x001ea40000300800 */
[----:B--2---:R-:W-:-:S05]  /*e9e10*/  IADD3 R0, P2, R0, UR8, RZ ;  /* 0x0000000800007c10 */ /* 0x004fca000ff5e0ff */
[----:B------:R0:W-:Y:S04]  /*e9e20*/  STL [R1+0x31d4], R0 ;  /* 0x0031d40001007387 */ /* 0x0001e80000100800 */
[----:B0-----:R-:W2:Y:S01]  /*e9e30*/  LDL.LU R0, [R1+0x3d40] ;  /* 0x003d400001007983 */ /* 0x001ea20000300800 */
[----:B----4-:R-:W-:Y:S01]  /*e9e40*/  IADD3.X R7, R7, UR5, RZ, P4, !PT ;  /* 0x0000000507077c10 */ /* 0x010fe2000a7fe4ff */
[----:B---3--:R-:W-:Y:S01]  /*e9e50*/  IADD3 R26, P4, R26, UR8, RZ ;  /* 0x000000081a1a7c10 */ /* 0x008fe2000ff9e0ff */
        /* <DEDUP_REMOVED lines=18> */
[----:B--2---:R-:W-:Y:S01]  /*e9f80*/  IADD3.X R0, R0, UR5, RZ, P3, !PT ;  /* 0x0000000500007c10 */ /* 0x004fe20009ffe4ff */
[----:B------:R-:W-:-:S04]  /*e9f90*/  IADD3 R10, P3, R10, UR8, RZ ;  /* 0x000000080a0a7c10 */ /* 0x000fc8000ff7e0ff */
[----:B------:R0:W-:Y:S01]  /*e9fa0*/  STL [R1+0x31f8], R0 ;  /* 0x0031f80001007387 */ /* 0x0001e20000100800 */
        /* <DEDUP_REMOVED lines=22> */
[----:B------:R-:W-:Y:S01]  /*ea110*/  STL [R1+0x31a8], R12 ;  /* 0x0031a80c01007387 */ /* 0x000fe20000100800 */
[----:B------:R-:W-:Y:S01]  /*ea120*/  IADD3 R20, P3, R20, UR8, RZ ;  /* 0x0000000814147c10 */ /* 0x000fe2000ff7e0ff */
[----:B------:R-:W-:Y:S01]  /*ea130*/  STL [R1+0x317c], R16 ;  /* 0x00317c1001007387 */ /* 0x000fe20000100800 */
[----:B------:R-:W-:Y:S02]  /*ea140*/  STL [R1+0x31a0], R21 ;  /* 0x0031a01501007387 */ /* 0x000fe40000100800 */
[----:B------:R-:W-:Y:S02]  /*ea150*/  STL [R1+0x3174], R29 ;  /* 0x0031741d01007387 */ /* 0x000fe40000100800 */
[----:B------:R-:W-:Y:S01]  /*ea160*/  STL [R1+0x3198], R25 ;  /* 0x0031981901007387 */ /* 0x000fe20000100800 */
[----:B------:R-:W-:Y:S01]  /*ea170*/  STL [R1+0x316c], R20 ;  /* 0x00316c1401007387 */ /* 0x000fe20000100800 */
[----:B0-----:R-:W2:Y:S01]  /*ea180*/  LDL.LU R0, [R1+0x3154] ;  /* 0x0031540001007983 */ /* 0x001ea20000300800 */
[----:B------:R-:W-:Y:S01]  /*ea190*/  IADD3.X R28, R28, UR5, RZ, P4, !PT ;  /* 0x000000051c1c7c10 */ /* 0x000fe2000a7fe4ff */
[----:B------:R-:W-:-:S04]  /*ea1a0*/  IADD3 R24, P4, R24, UR8, RZ ;  /* 0x0000000818187c10 */ /* 0x000fc8000ff9e0ff */
[----:B------:R-:W-:Y:S04]  /*ea1b0*/  STL [R1+0x3190], R28 ;  /* 0x0031901c01007387 */ /* 0x000fe80000100800 */
[----:B--2---:R0:W-:Y:S01]  /*ea1c0*/  STL [R1+0x3d38], R0 ;  /* 0x003d380001007387 */ /* 0x0041e20000100800 */
[----:B------:R-:W-:Y:S03]  /*ea1d0*/  STL [R1+0x3164], R24 ;  /* 0x0031641801007387 */ /* 0x000fe60000100800 */
[----:B0-----:R-:W2:Y:S01]  /*ea1e0*/  LDL.LU R0, [R1+0x3180] ;  /* 0x0031800001007983 */ /* 0x001ea20000300800 */
[----:B------:R-:W-:-:S05]  /*ea1f0*/  IADD3.X R2, R2, UR5, RZ, P5, !PT ;  /* 0x0000000502027c10 */ /* 0x000fca000affe4ff */
        /* <DEDUP_REMOVED lines=31> */
[----:B--2---:R-:W-:-:S05]  /*ea3f0*/  IADD3 R0, P5, R0, UR8, RZ ;  /* 0x0000000800007c10 */ /* 0x004fca000ffbe0ff */
[----:B------:R0:W-:Y:S04]  /*ea400*/  STL [R1+0x315c], R0 ;  /* 0x00315c0001007387 */ /* 0x0001e80000100800 */
[----:B0-----:R-:W2:Y:S02]  /*ea410*/  LDL.LU R0, [R1+0x3d3c] ;  /* 0x003d3c0001007983 */ /* 0x001ea40000300800 */
[----:B--2---:R-:W-:-:S05]  /*ea420*/  IADD3.X R0, R0, UR5, RZ, P6, !PT ;  /* 0x0000000500007c10 */ /* 0x004fca000b7fe4ff */
[----:B------:R0:W-:Y:S04]  /*ea430*/  STL [R1+0x3180], R0 ;  /* 0x0031800001007387 */ /* 0x0001e80000100800 */
[----:B0-----:R-:W2:Y:S01]  /*ea440*/  LDL.LU R0, [R1+0x3d38] ;  /* 0x003d380001007983 */ /* 0x001ea20000300800 */
[----:B---3--:R-:W-:Y:S01]  /*ea450*/  IADD3.X R10, R10, UR5, RZ, P1, !PT ;  /* 0x000000050a0a7c10 */ /* 0x008fe20008ffe4ff */
[----:B----4-:R-:W-:Y:S01]  /*ea460*/  IADD3 R7, P1, R7, UR8, RZ ;  /* 0x0000000807077c10 */ /* 0x010fe2000ff3e0ff */
        /* <DEDUP_REMOVED lines=18> */
[----:B------:R-:W-:-:S02]  /*ea590*/  IADD3.X R20, R20, UR5, RZ, P1, !PT ;  /* 0x0000000514147c10 */ /* 0x000fc40008ffe4ff */
[----:B--2---:R-:W-:-:S05]  /*ea5a0*/  IADD3 R0, P6, R0, UR8, RZ ;  /* 0x0000000800007c10 */ /* 0x004fca000ffde0ff */
[----:B------:R0:W-:Y:S01]  /*ea5b0*/  STL [R1+0x3154], R0 ;  /* 0x0031540001007387 */ /* 0x0001e20000100800 */
[----:B------:R-:W-:Y:S02]  /*ea5c0*/  STL [R1+0x3178], R10 ;  /* 0x0031780a01007387 */ /* 0x000fe40000100800 */
[----:B------:R-:W-:Y:S02]  /*ea5d0*/  STL [R1+0x314c], R7 ;  /* 0x00314c0701007387 */ /* 0x000fe40000100800 */
[----:B------:R-:W-:Y:S01]  /*ea5e0*/  STL [R1+0x3170], R26 ;  /* 0x0031701a01007387 */ /* 0x000fe20000100800 */
[----:B------:R-:W-:Y:S01]  /*ea5f0*/  STL [R1+0x3144], R27 ;  /* 0x0031441b01007387 */ /* 0x000fe20000100800 */
        /* <DEDUP_REMOVED lines=2893> */
[----:B--2---:R-:W-:-:S05]  /*f5ad0*/  IADD3 R0, P3, R0, UR8, RZ ;  /* 0x0000000800007c10 */ /* 0x004fca000ff7e0ff */
[----:B------:R0:W-:Y:S04]  /*f5ae0*/  STL [R1+0x33ac], R0 ;  /* 0x0033ac0001007387 */ /* 0x0001e80000100800 */
[----:B0-----:R0:W5:Y:S01]  /*f5af0*/  LDL.LU R0, [R1+0x3c44] ;  /* 0x003c440001007983 */ /* 0x0011620000300800 */
[----:B------:R1:W-:Y:S03]  /*f5b00*/  STL [R1+0x3348], R7 ;  /* 0x0033480701007387 */ /* 0x0003e60000100800 */
[----:B-1----:R0:W5:Y:S01]  /*f5b10*/  LDL.LU R7, [R1+0x3c40] ;  /* 0x003c400001077983 */ /* 0x0021620000300800 */
[----:B------:R1:W-:Y:S03]  /*f5b20*/  STL [R1+0x33b4], R10 ;  /* 0x0033b40a01007387 */ /* 0x0003e60000100800 */
[----:B-1----:R0:W5:Y:S01]  /*f5b30*/  LDL.LU R10, [R1+0x3c3c] ;  /* 0x003c3c00010a7983 */ /* 0x0021620000300800 */
[----:B------:R1:W-:Y:S03]  /*f5b40*/  STL [R1+0x3350], R4 ;  /* 0x0033500401007387 */ /* 0x0003e60000100800 */
[----:B-1----:R-:W2:Y:S01]  /*f5b50*/  LDL.LU R4, [R1+0x3c38] ;  /* 0x003c380001047983 */ /* 0x002ea20000300800 */
[----:B------:R1:W-:Y:S03]  /*f5b60*/  STL [R1+0x33bc], R3 ;  /* 0x0033bc0301007387 */ /* 0x0003e60000100800 */
[----:B-1----:R-:W3:Y:S01]  /*f5b70*/  LDL.LU R3, [R1+0x3c34] ;  /* 0x003c340001037983 */ /* 0x002ee20000300800 */
[----:B------:R1:W-:Y:S03]  /*f5b80*/  STL [R1+0x3358], R6 ;  /* 0x0033580601007387 */ /* 0x0003e60000100800 */
[----:B-1----:R-:W4:Y:S01]  /*f5b90*/  LDL.LU R6, [R1+0x3c30] ;  /* 0x003c300001067983 */ /* 0x002f220000300800 */
[----:B------:R1:W-:Y:S03]  /*f5ba0*/  STL [R1+0x33c4], R5 ;  /* 0x0033c40501007387 */ /* 0x0003e60000100800 */
[----:B-1----:R-:W2:Y:S01]  /*f5bb0*/  LDL.LU R5, [R1+0x3c2c] ;  /* 0x003c2c0001057983 */ /* 0x002ea20000300800 */
[----:B------:R1:W-:Y:S01]  /*f5bc0*/  STL [R1+0x3360], R9 ;  /* 0x0033600901007387 */ /* 0x0003e20000100800 */
[----:B------:R-:W-:Y:S01]  /*f5bd0*/  IADD3.X R16, R16, UR5, RZ, P3, !PT ;  /* 0x0000000510107c10 */ /* 0x000fe20009ffe4ff */
[----:B------:R-:W-:Y:S01]  /*f5be0*/  IADD3 R12, P3, R12, UR8, RZ ;  /* 0x000000080c0c7c10 */ /* 0x000fe2000ff7e0ff */
[----:B------:R-:W-:Y:S01]  /*f5bf0*/  IADD3.X R25, R25, UR5, RZ, P4, !PT ;  /* 0x0000000519197c10 */ /* 0x000fe2000a7fe4ff */
[----:B-1----:R0:W5:Y:S01]  /*f5c00*/  LDL.LU R9, [R1+0x3c28] ;  /* 0x003c280001097983 */ /* 0x0021620000300800 */
[----:B------:R1:W-:Y:S01]  /*f5c10*/  STL [R1+0x33cc], R8 ;  /* 0x0033cc0801007387 */ /* 0x0003e20000100800 */
[----:B------:R-:W-:-:S02]  /*f5c20*/  IADD3 R29, P4, R29, UR8, RZ ;  /* 0x000000081d1d7c10 */ /* 0x000fc4000ff9e0ff */
[----:B------:R-:W-:Y:S01]  /*f5c30*/  IADD3.X R21, R21, UR5, RZ, P5, !PT ;  /* 0x0000000515157c10 */ /* 0x000fe2000affe4ff */
[----:B-1----:R0:W5:Y:S01]  /*f5c40*/  LDL.LU R8, [R1+0x3c24] ;  /* 0x003c240001087983 */ /* 0x0021620000300800 */
[----:B------:R1:W-:Y:S01]  /*f5c50*/  STL [R1+0x3368], R17 ;  /* 0x0033681101007387 */ /* 0x0003e20000100800 */
[----:B------:R-:W-:Y:S02]  /*f5c60*/  IADD3 R24, P5, R24, UR8, RZ ;  /* 0x0000000818187c10 */ /* 0x000fe4000ffbe0ff */
[----:B-1----:R0:W5:Y:S01]  /*f5c70*/  LDL.LU R17, [R1+0x3c20] ;  /* 0x003c200001117983 */ /* 0x0021620000300800 */
[----:B------:R1:W-:Y:S01]  /*f5c80*/  STL [R1+0x33d4], R13 ;  /* 0x0033d40d01007387 */ /* 0x0003e20000100800 */
[----:B------:R-:W-:Y:S02]  /*f5c90*/  IADD3.X R28, R28, UR5, RZ, P6, !PT ;  /* 0x000000051c1c7c10 */ /* 0x000fe4000b7fe4ff */
[----:B-1----:R0:W5:Y:S01]  /*f5ca0*/  LDL.LU R13, [R1+0x3c1c] ;  /* 0x003c1c00010d7983 */ /* 0x0021620000300800 */
[----:B------:R1:W-:Y:S01]  /*f5cb0*/  STL [R1+0x3370], R16 ;  /* 0x0033701001007387 */ /* 0x0003e20000100800 */
[----:B------:R-:W-:-:S02]  /*f5cc0*/  IADD3 R20, P6, R20, UR8, RZ ;  /* 0x0000000814147c10 */ /* 0x000fc4000ffde0ff */
[----:B-1----:R0:W5:Y:S01]  /*f5cd0*/  LDL.LU R16, [R1+0x3c18] ;  /* 0x003c180001107983 */ /* 0x0021620000300800 */
[----:B------:R1:W-:Y:S01]  /*f5ce0*/  STL [R1+0x33d0], R12 ;  /* 0x0033d00c01007387 */ /* 0x0003e20000100800 */
[----:B------:R-:W-:Y:S02]  /*f5cf0*/  IADD3.X R2, R2, UR5, RZ, P1, !PT ;  /* 0x0000000502027c10 */ /* 0x000fe40008ffe4ff */
[----:B-1----:R0:W5:Y:S01]  /*f5d00*/  LDL.LU R12, [R1+0x3c14] ;  /* 0x003c1400010c7983 */ /* 0x0021620000300800 */
[----:B------:R1:W-:Y:S01]  /*f5d10*/  STL [R1+0x3378], R25 ;  /* 0x0033781901007387 */ /* 0x0003e20000100800 */
[----:B------:R-:W-:Y:S02]  /*f5d20*/  IADD3 R26, P1, R26, UR8, RZ ;  /* 0x000000081a1a7c10 */ /* 0x000fe4000ff3e0ff */
[----:B------:R-:W-:Y:S01]  /*f5d30*/  IADD3.X R27, R27, UR5, RZ, P2, !PT ;  /* 0x000000051b1b7c10 */ /* 0x000fe200097fe4ff */
[----:B-1----:R0:W5:Y:S01]  /*f5d40*/  LDL.LU R25, [R1+0x3c10] ;  /* 0x003c100001197983 */ /* 0x0021620000300800 */
[----:B------:R1:W-:Y:S01]  /*f5d50*/  STL [R1+0x33d8], R29 ;  /* 0x0033d81d01007387 */ /* 0x0003e20000100800 */
[----:B------:R-:W-:-:S02]  /*f5d60*/  IADD3 R22, P2, R22, UR8, RZ ;  /* 0x0000000816167c10 */ /* 0x000fc4000ff5e0ff */
[----:B------:R-:W-:Y:S01]  /*f5d70*/  IADD3.X R23, R23, UR5, RZ, P3, !PT ;  /* 0x0000000517177c10 */ /* 0x000fe20009ffe4ff */
[----:B-1----:R0:W5:Y:S01]  /*f5d80*/  LDL.LU R29, [R1+0x3c0c] ;  /* 0x003c0c00011d7983 */ /* 0x0021620000300800 */
[----:B------:R1:W-:Y:S01]  /*f5d90*/  STL [R1+0x3380], R21 ;  /* 0x0033801501007387 */ /* 0x0003e20000100800 */
[----:B------:R-:W-:Y:S02]  /*f5da0*/  IADD3.X R18, R18, UR5, RZ, P4, !PT ;  /* 0x0000000512127c10 */ /* 0x000fe4000a7fe4ff */
[----:B------:R-:W-:Y:S01]  /*f5db0*/  IADD3.X R19, R19, UR5, RZ, P5, !PT ;  /* 0x0000000513137c10 */ /* 0x000fe2000affe4ff */
[----:B-1----:R0:W5:Y:S01]  /*f5dc0*/  LDL.LU R21, [R1+0x3c08] ;  /* 0x003c080001157983 */ /* 0x0021620000300800 */
[----:B------:R1:W-:Y:S01]  /*f5dd0*/  STL [R1+0x33e8], R24 ;  /* 0x0033e81801007387 */ /* 0x0003e20000100800 */
[----:B------:R-:W-:Y:S02]  /*f5de0*/  IADD3.X R15, R15, UR5, RZ, P1, !PT ;  /* 0x000000050f0f7c10 */ /* 0x000fe40008ffe4ff */
[----:B------:R-:W-:Y:S01]  /*f5df0*/  IADD3.X R14, R14, UR5, RZ, P6, !PT ;  /* 0x000000050e0e7c10 */ /* 0x000fe2000b7fe4ff */
[----:B-1----:R0:W5:Y:S01]  /*f5e00*/  LDL.LU R24, [R1+0x3c04] ;  /* 0x003c040001187983 */ /* 0x0021620000300800 */
[----:B------:R1:W-:Y:S03]  /*f5e10*/  STL [R1+0x3388], R28 ;  /* 0x0033881c01007387 */ /* 0x0003e60000100800 */
[----:B-1----:R0:W5:Y:S01]  /*f5e20*/  LDL.LU R28, [R1+0x3c00] ;  /* 0x003c0000011c7983 */ /* 0x0021620000300800 */
[----:B------:R1:W-:Y:S03]  /*f5e30*/  STL [R1+0x33e4], R20 ;  /* 0x0033e41401007387 */ /* 0x0003e60000100800 */
[----:B-1----:R0:W5:Y:S01]  /*f5e40*/  LDL.LU R20, [R1+0x3bfc] ;  /* 0x003bfc0001147983 */ /* 0x0021620000300800 */
[----:B------:R1:W-:Y:S02]  /*f5e50*/  STL [R1+0x3390], R2 ;  /* 0x0033900201007387 */ /* 0x0003e40000100800 */
[----:B------:R-:W-:Y:S02]  /*f5e60*/  STL [R1+0x33e0], R26 ;  /* 0x0033e01a01007387 */ /* 0x000fe40000100800 */
[----:B------:R-:W-:Y:S01]  /*f5e70*/  STL [R1+0x3398], R27 ;  /* 0x0033981b01007387 */ /* 0x000fe20000100800 */
[----:B------:R-:W-:Y:S01]  /*f5e80*/  STL [R1+0x33dc], R22 ;  /* 0x0033dc1601007387 */ /* 0x000fe20000100800 */
[----:B------:R-:W-:Y:S02]  /*f5e90*/  STL [R1+0x33a0], R23 ;  /* 0x0033a01701007387 */ /* 0x000fe40000100800 */
[----:B------:R-:W-:Y:S02]  /*f5ea0*/  STL [R1+0x33a8], R18 ;  /* 0x0033a81201007387 */ /* 0x000fe40000100800 */
[----:B------:R-:W-:Y:S01]  /*f5eb0*/  STL [R1+0x33b0], R19 ;  /* 0x0033b01301007387 */ /* 0x000fe20000100800 */
[----:B------:R3:W-:Y:S01]  /*f5ec0*/  STL [R1+0x33c0], R15 ;  /* 0x0033c00f01007387 */ /* 0x0007e20000100800 */
[----:B------:R2:W-:Y:S03]  /*f5ed0*/  STL [R1+0x33b8], R14 ;  /* 0x0033b80e01007387 */ /* 0x0005e60000100800 */
[----:B-1----:R-:W1:Y:S01]  /*f5ee0*/  S2R R2, SR_TID.X ;  /* 0x0000000000027919 */ /* 0x002e620000002100 */
[----:B------:R-:W-:-:S02]  /*f5ef0*/  IADD3.X R11, R11, UR5, RZ, P2, !PT ;  /* 0x000000050b0b7c10 */ /* 0x000fc400097fe4ff */
[----:B-1----:R-:W-:-:S05]  /*f5f00*/  LOP3.LUT R2, R2, 0x7f, RZ, 0xc0, !PT ;  /* 0x0000007f02027812 */ /* 0x002fca00078ec0ff */
[----:B------:R-:W-:Y:S02]  /*f5f10*/  IMAD.SHL.U32 R2, R2, 0x2, RZ ;  /* 0x0000000202027824 */ /* 0x000fe400078e00ff */
[----:B---3--:R-:W-:Y:S02]  /*f5f20*/  IMAD.MOV.U32 R15, RZ, RZ, R3 ;  /* 0x000000ffff0f7224 */ /* 0x008fe400078e0003 */
[----:B--2---:R-:W-:Y:S02]  /*f5f30*/  IMAD.MOV.U32 R14, RZ, RZ, R5 ;  /* 0x000000ffff0e7224 */ /* 0x004fe400078e0005 */
[----:B------:R-:W-:Y:S02]  /*f5f40*/  IMAD.MOV.U32 R5, RZ, RZ, R4 ;  /* 0x000000ffff057224 */ /* 0x000fe400078e0004 */
[----:B----4-:R-:W-:-:S05]  /*f5f50*/  IMAD.MOV.U32 R4, RZ, RZ, R6 ;  /* 0x000000ffff047224 */ /* 0x010fca00078e0006 */
[----:B------:R0:W-:Y:S01]  /*f5f60*/  STL.64 [R1+0x1bd0], R4 ;  /* 0x001bd00401007387 */ /* 0x0001e20000100a00 */
[----:B------:R0:W-:Y:S02]  /*f5f70*/  STL [R1+0x33c8], R11 ;  /* 0x0033c80b01007387 */ /* 0x0001e40000100800 */
[----:B------:R0:W-:Y:S01]  /*f5f80*/  STL.64 [R1+0x1bd8], R14 ;  /* 0x001bd80e01007387 */ /* 0x0001e20000100a00 */
[----:B------:R-:W-:Y:S01]  /*f5f90*/  @!P0 CALL.REL.NOINC `(.L_x_2) ;  /* 0x0000001000008944 */ /* 0x000fe20003c00000 */
[----:B------:R-:W-:Y:S05]  /*f5fa0*/  BRA `(.L_x_3) ;  /* 0xfff50ce000007947 */ /* 0x000fea000383ffff */
.L_x_2:
[----:B------:R-:W2:Y:S04]  /*f5fb0*/  LDL.LU R2, [R1+0x860] ;  /* 0x0008600001027983 */ /* 0x000ea80000300800 */
[----:B--2---:R1:W-:Y:S04]  /*f5fc0*/  STL [R1+0x4430], R2 ;  /* 0x0044300201007387 */ /* 0x0043e80000100800 */
[----:B-1----:R-:W2:Y:S04]  /*f5fd0*/  LDL.LU R2, [R1+0x84c] ;  /* 0x00084c0001027983 */ /* 0x002ea80000300800 */
        /* <DEDUP_REMOVED lines=33> */
[----:B-----5:R-:W2:Y:S01]  /*f61f0*/  LDL.LU R0, [R1+0x26c] ;  /* 0x00026c0001007983 */ /* 0x020ea20000300800 */
[----:B-1----:R-:W-:-:S03]  /*f6200*/  IMAD.MOV.U32 R2, RZ, RZ, R10 ;  /* 0x000000ffff027224 */ /* 0x002fc600078e000a */
        /* <DEDUP_REMOVED lines=42> */
[----:B------:R-:W2:Y:S01]  /*f64b0*/  LDL.LU R19, [R1+0x314] ;  /* 0x0003140001137983 */ /* 0x000ea20000300800 */
[----:B-1----:R-:W-:-:S03]  /*f64c0*/  IMAD.MOV.U32 R0, RZ, RZ, R7 ;  /* 0x000000ffff007224 */ /* 0x002fc600078e0007 */
[----:B------:R-:W2:Y:S04]  /*f64d0*/  LDL.LU R14, [R1+0x310] ;  /* 0x00031000010e7983 */ /* 0x000ea80000300800 */
[----:B------:R-:W2:Y:S04]  /*f64e0*/  LDL.LU R15, [R1+0x464] ;  /* 0x00046400010f7983 */ /* 0x000ea80000300800 */
[----:B------:R-:W2:Y:S04]  /*f64f0*/  LDL.LU R10, [R1+0x460] ;  /* 0x00046000010a7983 */ /* 0x000ea80000300800 */
[----:B------:R-:W2:Y:S04]  /*f6500*/  LDL.LU R11, [R1+0x524] ;  /* 0x00052400010b7983 */ /* 0x000ea80000300800 */
[----:B------:R-:W2:Y:S04]  /*f6510*/  LDL.LU R7, [R1+0x520] ;  /* 0x0005200001077983 */ /* 0x000ea80000300800 */
[----:B------:R0:W-:Y:S04]  /*f6520*/  STL [R1+0x3c30], R9 ;  /* 0x003c300901007387 */ /* 0x0001e80000100800 */
[----:B0-----:R-:W2:Y:S04]  /*f6530*/  LDL.LU R9, [R1+0x864] ;  /* 0x0008640001097983 */ /* 0x001ea80000300800 */
        /* <DEDUP_REMOVED lines=8> */
[----:B------:R0:W-:Y:S01]  /*f65c0*/  STL [R1+0x3c14], R16 ;  /* 0x003c141001007387 */ /* 0x0001e20000100800 */
[----:B------:R-:W-:-:S03]  /*f65d0*/  F2FP.BF16.PACK_AB R2, R0, R2 ;  /* 0x000000020002723e */ /* 0x000fc600000010ff */
        /* <DEDUP_REMOVED lines=13> */
[----:B------:R-:W2:Y:S04]  /*f66b0*/  LDL.LU R0, [R1+0x44b8] ;  /* 0x0044b80001007983 */ /* 0x000ea80000300800 */
[----:B------:R0:W-:Y:S04]  /*f66c0*/  STL [R1+0x16bc], R2 ;  /* 0x0016bc0201007387 */ /* 0x0001e80000100800 */
[----:B0-----:R-:W2:Y:S02]  /*f66d0*/  LDL.LU R2, [R1+0x44b4] ;  /* 0x0044b40001027983 */ /* 0x001ea40000300800 */
[----:B--2---:R-:W-:-:S02]  /*f66e0*/  F2FP.BF16.PACK_AB R2, R0, R2 ;  /* 0x000000020002723e */ /* 0x004fc400000010ff */
        /* <DEDUP_REMOVED lines=65> */
[----:B------:R0:W-:Y:S01]  /*f6b00*/  STL [R1+0x988], R28 ;  /* 0x0009881c01007387 */ /* 0x0001e20000100800 */
[----:B----4-:R-:W-:Y:S02]  /*f6b10*/  F2FP.BF16.PACK_AB R3, R3, R26 ;  /* 0x0000001a0303723e */ /* 0x010fe400000010ff */
[----:B0-----:R-:W-:Y:S02]  /*f6b20*/  F2FP.BF16.PACK_AB R28, R24, R29 ;  /* 0x0000001d181c723e */ /* 0x001fe400000010ff */
[----:B------:R-:W-:Y:S02]  /*f6b30*/  F2FP.BF16.PACK_AB R24, R25, R20 ;  /* 0x000000141918723e */ /* 0x000fe400000010ff */
[----:B------:R-:W-:-:S02]  /*f6b40*/  F2FP.BF16.PACK_AB R20, R21, R16 ;  /* 0x000000101514723e */ /* 0x000fc400000010ff */
[----:B------:R-:W-:Y:S01]  /*f6b50*/  F2FP.BF16.PACK_AB R16, R17, R12 ;  /* 0x0000000c1110723e */ /* 0x000fe200000010ff */
[----:B------:R-:W-:Y:S01]  /*f6b60*/  STL [R1+0x984], R28 ;  /* 0x0009841c01007387 */ /* 0x000fe20000100800 */
[----:B------:R-:W-:-:S03]  /*f6b70*/  F2FP.BF16.PACK_AB R12, R13, R8 ;  /* 0x000000080d0c723e */ /* 0x000fc600000010ff */
[----:B------:R-:W-:Y:S04]  /*f6b80*/  STL [R1+0x980], R24 ;  /* 0x0009801801007387 */ /* 0x000fe80000100800 */
[----:B------:R-:W-:Y:S04]  /*f6b90*/  STL [R1+0x85c], R20 ;  /* 0x00085c1401007387 */ /* 0x000fe80000100800 */
[----:B------:R-:W-:Y:S04]  /*f6ba0*/  STL [R1+0x858], R16 ;  /* 0x0008581001007387 */ /* 0x000fe80000100800 */
[----:B------:R-:W-:Y:S01]  /*f6bb0*/  STL [R1+0x854], R12 ;  /* 0x0008540c01007387 */ /* 0x000fe20000100800 */
[----:B--2---:R-:W-:-:S02]  /*f6bc0*/  F2FP.BF16.PACK_AB R8, R9, R2 ;  /* 0x000000020908723e */ /* 0x004fc400000010ff */
[----:B------:R-:W-:Y:S02]  /*f6bd0*/  F2FP.BF16.PACK_AB R2, R0, R6 ;  /* 0x000000060002723e */ /* 0x000fe400000010ff */
[----:B---3--:R-:W-:Y:S01]  /*f6be0*/  F2FP.BF16.PACK_AB R0, R4, R5 ;  /* 0x000000050400723e */ /* 0x008fe200000010ff */
[----:B------:R-:W-:Y:S04]  /*f6bf0*/  STL [R1+0x850], R8 ;  /* 0x0008500801007387 */ /* 0x000fe80000100800 */
[----:B------:R0:W-:Y:S04]  /*f6c00*/  STL [R1+0x84c], R2 ;  /* 0x00084c0201007387 */ /* 0x0001e80000100800 */
[----:B------:R1:W-:Y:S04]  /*f6c10*/  STL [R1+0x848], R0 ;  /* 0x0008480001007387 */ /* 0x0003e80000100800 */
[----:B------:R2:W-:Y:S01]  /*f6c20*/  STL [R1+0x844], R3 ;  /* 0x0008440301007387 */ /* 0x0005e20000100800 */
[----:B0-----:R-:W-:-:S02]  /*f6c30*/  F2FP.BF16.PACK_AB R2, R27, R22 ;  /* 0x000000161b02723e */ /* 0x001fc400000010ff */
[----:B-1----:R-:W-:-:S03]  /*f6c40*/  F2FP.BF16.PACK_AB R0, R23, R18 ;  /* 0x000000121700723e */ /* 0x002fc600000010ff */
[----:B------:R0:W-:Y:S01]  /*f6c50*/  STL [R1+0x840], R2 ;  /* 0x0008400201007387 */ /* 0x0001e20000100800 */
[----:B--2---:R-:W-:-:S03]  /*f6c60*/  F2FP.BF16.PACK_AB R3, R19, R14 ;  /* 0x0000000e1303723e */ /* 0x004fc600000010ff */
[----:B------:R1:W-:Y:S04]  /*f6c70*/  STL [R1+0x7dc], R0 ;  /* 0x0007dc0001007387 */ /* 0x0003e80000100800 */
[----:B------:R-:W-:Y:S04]  /*f6c80*/  STL [R1+0x7d8], R3 ;  /* 0x0007d80301007387 */ /* 0x000fe80000100800 */
[----:B------:R-:W2:Y:S01]  /*f6c90*/  LDL.LU R28, [R1+0x8e8] ;  /* 0x0008e800011c7983 */ /* 0x000ea20000300800 */
[----:B0-----:R-:W-:Y:S02]  /*f6ca0*/  F2FP.BF16.PACK_AB R2, R15, R10 ;  /* 0x0000000a0f02723e */ /* 0x001fe400000010ff */
[----:B-1----:R-:W-:-:S03]  /*f6cb0*/  F2FP.BF16.PACK_AB R0, R11, R7 ;  /* 0x000000070b00723e */ /* 0x002fc600000010ff */
[----:B------:R-:W-:Y:S04]  /*f6cc0*/  STL [R1+0x7d4], R2 ;  /* 0x0007d40201007387 */ /* 0x000fe80000100800 */
[----:B--2---:R0:W-:Y:S04]  /*f6cd0*/  STL [R1+0x43a8], R28 ;  /* 0x0043a81c01007387 */ /* 0x0041e80000100800 */
[----:B------:R-:W-:Y:S04]  /*f6ce0*/  STL [R1+0x7d0], R0 ;  /* 0x0007d00001007387 */ /* 0x000fe80000100800 */
[----:B0-----:R-:W2:Y:S04]  /*f6cf0*/  LDL.LU R28, [R1+0x8d8] ;  /* 0x0008d800011c7983 */ /* 0x001ea80000300800 */
[----:B--2---:R0:W-:Y:S04]  /*f6d00*/  STL [R1+0x43b0], R28 ;  /* 0x0043b01c01007387 */ /* 0x0041e80000100800 */
        /* <DEDUP_REMOVED lines=31> */
[----:B------:R-:W3:Y:S04]  /*f6f00*/  LDL.LU R24, [R1+0x96c] ;  /* 0x00096c0001187983 */ /* 0x000ee80000300800 */
[----:B---3--:R0:W-:Y:S04]  /*f6f10*/  STL [R1+0x43a4], R24 ;  /* 0x0043a41801007387 */ /* 0x0081e80000100800 */
[----:B0-----:R-:W3:Y:S04]  /*f6f20*/  LDL.LU R24, [R1+0x8ec] ;  /* 0x0008ec0001187983 */ /* 0x001ee80000300800 */
        /* <DEDUP_REMOVED lines=33> */
[----:B0-----:R-:W2:Y:S04]  /*f7140*/  LDL.LU R24, [R1+0x108c] ;  /* 0x00108c0001187983 */ /* 0x001ea80000300800 */
[----:B------:R-:W3:Y:S04]  /*f7150*/  LDL.LU R29, [R1+0x968] ;  /* 0x00096800011d7983 */ /* 0x000ee80000300800 */
[----:B------:R-:W4:Y:S04]  /*f7160*/  LDL.LU R25, [R1+0x9dc] ;  /* 0x0009dc0001197983 */ /* 0x000f280000300800 */
[----:B------:R-:W4:Y:S04]  /*f7170*/  LDL.LU R20, [R1+0x9d8] ;  /* 0x0009d80001147983 */ /* 0x000f280000300800 */
[----:B------:R-:W3:Y:S04]  /*f7180*/  LDL.LU R21, [R1+0x8d4] ;  /* 0x0008d40001157983 */ /* 0x000ee80000300800 */
        /* <DEDUP_REMOVED lines=22> */
[----:B------:R-:W3:Y:S01]  /*f72f0*/  LDL.LU R7, [R1+0x910] ;  /* 0x0009100001077983 */ /* 0x000ee20000300800 */
[----:B--2---:R-:W-:-:S03]  /*f7300*/  F2FP.BF16.PACK_AB R28, R24, R28 ;  /* 0x0000001c181c723e */ /* 0x004fc600000010ff */
        /* <DEDUP_REMOVED lines=70> */
[----:B---3--:R-:W-:Y:S02]  /*f7770*/  F2FP.BF16.PACK_AB R3, R3, R26 ;  /* 0x0000001a0303723e */ /* 0x008fe400000010ff */
[----:B--2---:R-:W-:Y:S02]  /*f7780*/  F2FP.BF16.PACK_AB R28, R24, R29 ;  /* 0x0000001d181c723e */ /* 0x004fe400000010ff */
[----:B----4-:R-:W-:Y:S02]  /*f7790*/  F2FP.BF16.PACK_AB R24, R25, R20 ;  /* 0x000000141918723e */ /* 0x010fe400000010ff */
[----:B------:R-:W-:-:S02]  /*f77a0*/  F2FP.BF16.PACK_AB R20, R21, R16 ;  /* 0x000000101514723e */ /* 0x000fc400000010ff */
[----:B------:R-:W-:Y:S01]  /*f77b0*/  F2FP.BF16.PACK_AB R16, R17, R12 ;  /* 0x0000000c1110723e */ /* 0x000fe200000010ff */
[----:B------:R-:W-:Y:S01]  /*f77c0*/  STL [R1+0x784], R28 ;  /* 0x0007841c01007387 */ /* 0x000fe20000100800 */
[----:B------:R-:W-:Y:S02]  /*f77d0*/  F2FP.BF16.PACK_AB R12, R13, R8 ;  /* 0x000000080d0c723e */ /* 0x000fe400000010ff */
[----:B------:R-:W-:Y:S01]  /*f77e0*/  F2FP.BF16.PACK_AB R8, R9, R2 ;  /* 0x000000020908723e */ /* 0x000fe200000010ff */
[----:B------:R-:W-:Y:S01]  /*f77f0*/  STL [R1+0x780], R24 ;  /* 0x0007801801007387 */ /* 0x000fe20000100800 */
[----:B------:R-:W-:Y:S02]  /*f7800*/  F2FP.BF16.PACK_AB R2, R0, R6 ;  /* 0x000000060002723e */ /* 0x000fe400000010ff */
[----:B------:R-:W-:Y:S01]  /*f7810*/  F2FP.BF16.PACK_AB R0, R4, R5 ;  /* 0x000000050400723e */ /* 0x000fe200000010ff */
[----:B------:R-:W-:Y:S04]  /*f7820*/  STL [R1+0x77c], R20 ;  /* 0x00077c1401007387 */ /* 0x000fe80000100800 */
[----:B------:R-:W-:Y:S04]  /*f7830*/  STL [R1+0x778], R16 ;  /* 0x0007781001007387 */ /* 0x000fe80000100800 */
[----:B------:R-:W-:Y:S04]  /*f7840*/  STL [R1+0x774], R12 ;  /* 0x0007740c01007387 */ /* 0x000fe80000100800 */
        /* <DEDUP_REMOVED lines=768> */
[----:B------:R-:W2:Y:S03]  /*fa850*/  LDL.LU R24, [R1+0x4184] ;  /* 0x0041840001187983 */ /* 0x000ea60000300800 */
[----:B------:R0:W-:Y:S02]  /*fa860*/  STL [R1+0x4e0], R28 ;  /* 0x0004e01c01007387 */ /* 0x0001e40000100800 */
[----:B0-----:R-:W2:Y:S02]  /*fa870*/  LDL.LU R28, [R1+0x4180] ;  /* 0x00418000011c7983 */ /* 0x001ea40000300800 */
[----:B--2---:R-:W-:Y:S02]  /*fa880*/  F2FP.BF16.PACK_AB R28, R24, R28 ;  /* 0x0000001c181c723e */ /* 0x004fe400000010ff */
[----:B------:R-:W2:Y:S03]  /*fa890*/  LDL.LU R24, [R1+0x417c] ;  /* 0x00417c0001187983 */ /* 0x000ea60000300800 */
[----:B------:R0:W-:Y:S02]  /*fa8a0*/  STL [R1+0x4dc], R28 ;  /* 0x0004dc1c01007387 */ /* 0x0001e40000100800 */
[----:B0-----:R-:W2:Y:S02]  /*fa8b0*/  LDL.LU R28, [R1+0x4178] ;  /* 0x00417800011c7983 */ /* 0x001ea40000300800 */
[----:B--2---:R-:W-:-:S02]  /*fa8c0*/  F2FP.BF16.PACK_AB R28, R24, R28 ;  /* 0x0000001c181c723e */ /* 0x004fc400000010ff */
[----:B------:R-:W2:Y:S03]  /*fa8d0*/  LDL.LU R24, [R1+0x4174] ;  /* 0x0041740001187983 */ /* 0x000ea60000300800 */
[----:B------:R2:W-:Y:S01]  /*fa8e0*/  STL [R1+0x4d8], R28 ;  /* 0x0004d81c01007387 */ /* 0x0005e20000100800 */
[----:B---3--:R-:W-:Y:S02]  /*fa8f0*/  F2FP.BF16.PACK_AB R3, R3, R26 ;  /* 0x0000001a0303723e */ /* 0x008fe400000010ff */
[----:B--2---:R-:W-:Y:S01]  /*fa900*/  F2FP.BF16.PACK_AB R28, R24, R29 ;  /* 0x0000001d181c723e */ /* 0x004fe200000010ff */
[----:B----4-:R-:W-:Y:S01]  /*fa910*/  F2FP.BF16.PACK_AB R24, R25, R20 ;  /* 0x000000141918723e */ /* 0x010fe200000010ff */
[----:B------:R-:W-:Y:S01]  /*fa920*/  F2FP.BF16.PACK_AB R20, R21, R16 ;  /* 0x000000101514723e */ /* 0x000fe200000010ff */
[----:B------:R-:W-:Y:S01]  /*fa930*/  F2FP.BF16.PACK_AB R16, R17, R12 ;  /* 0x0000000c1110723e */ /* 0x000fe200000010ff */
[----:B------:R-:W-:Y:S01]  /*fa940*/  F2FP.BF16.PACK_AB R12, R13, R8 ;  /* 0x000000080d0c723e */ /* 0x000fe200000010ff */
[----:B------:R-:W-:Y:S01]  /*fa950*/  STL [R1+0x4d4], R28 ;  /* 0x0004d41c01007387 */ /* 0x000fe20000100800 */
[----:B------:R-:W-:Y:S01]  /*fa960*/  F2FP.BF16.PACK_AB R8, R9, R2 ;  /* 0x000000020908723e */ /* 0x000fe200000010ff */
[----:B------:R-:W-:Y:S01]  /*fa970*/  STL [R1+0x4d0], R24 ;  /* 0x0004d01801007387 */ /* 0x000fe20000100800 */
[----:B------:R-:W-:Y:S01]  /*fa980*/  F2FP.BF16.PACK_AB R2, R0, R6 ;  /* 0x000000060002723e */ /* 0x000fe200000010ff */
[----:B------:R-:W-:Y:S01]  /*fa990*/  STL [R1+0x4cc], R20 ;  /* 0x0004cc1401007387 */ /* 0x000fe20000100800 */
[----:B------:R-:W-:Y:S01]  /*fa9a0*/  F2FP.BF16.PACK_AB R0, R4, R5 ;  /* 0x000000050400723e */ /* 0x000fe200000010ff */
[----:B------:R-:W-:Y:S02]  /*fa9b0*/  STL [R1+0x4c8], R16 ;  /* 0x0004c81001007387 */ /* 0x000fe40000100800 */
[----:B------:R-:W-:Y:S01]  /*fa9c0*/  STL [R1+0x4c4], R12 ;  /* 0x0004c40c01007387 */ /* 0x000fe20000100800 */
[----:B------:R-:W-:Y:S01]  /*fa9d0*/  STL [R1+0x4c0], R8 ;  /* 0x0004c00801007387 */ /* 0x000fe20000100800 */
[----:B------:R0:W-:Y:S02]  /*fa9e0*/  STL [R1+0x4bc], R2 ;  /* 0x0004bc0201007387 */ /* 0x0001e40000100800 */
[----:B------:R1:W-:Y:S02]  /*fa9f0*/  STL [R1+0x4b8], R0 ;  /* 0x0004b80001007387 */ /* 0x0003e40000100800 */
[----:B------:R2:W-:Y:S01]  /*faa00*/  STL [R1+0x4b4], R3 ;  /* 0x0004b40301007387 */ /* 0x0005e20000100800 */
[----:B0-----:R-:W-:-:S02]  /*faa10*/  F2FP.BF16.PACK_AB R2, R27, R22 ;  /* 0x000000161b02723e */ /* 0x001fc400000010ff */
[----:B-1----:R-:W-:Y:S02]  /*faa20*/  F2FP.BF16.PACK_AB R0, R23, R18 ;  /* 0x000000121700723e */ /* 0x002fe400000010ff */
[----:B--2---:R-:W-:Y:S01]  /*faa30*/  F2FP.BF16.PACK_AB R3, R19, R14 ;  /* 0x0000000e1303723e */ /* 0x004fe200000010ff */
[----:B------:R0:W-:Y:S02]  /*faa40*/  STL [R1+0x4b0], R2 ;  /* 0x0004b00201007387 */ /* 0x0001e40000100800 */
[----:B------:R1:W-:Y:S02]  /*faa50*/  STL [R1+0x4ac], R0 ;  /* 0x0004ac0001007387 */ /* 0x0003e40000100800 */
[----:B------:R-:W-:Y:S02]  /*faa60*/  STL [R1+0x4a8], R3 ;  /* 0x0004a80301007387 */ /* 0x000fe40000100800 */
[----:B------:R-:W2:Y:S01]  /*faa70*/  LDL.LU R28, [R1+0xe28] ;  /* 0x000e2800011c7983 */ /* 0x000ea20000300800 */
[----:B0-----:R-:W-:-:S02]  /*faa80*/  F2FP.BF16.PACK_AB R2, R15, R10 ;  /* 0x0000000a0f02723e */ /* 0x001fc400000010ff */
[----:B-1----:R-:W-:-:S03]  /*faa90*/  F2FP.BF16.PACK_AB R0, R11, R7 ;  /* 0x000000070b00723e */ /* 0x002fc600000010ff */
[----:B------:R-:W-:Y:S04]  /*faaa0*/  STL [R1+0x4a4], R2 ;  /* 0x0004a40201007387 */ /* 0x000fe80000100800 */
[----:B--2---:R0:W-:Y:S01]  /*faab0*/  STL [R1+0x40ec], R28 ;  /* 0x0040ec1c01007387 */ /* 0x0041e20000100800 */
[----:B------:R-:W-:Y:S03]  /*faac0*/  STL [R1+0x4a0], R0 ;  /* 0x0004a00001007387 */ /* 0x000fe60000100800 */
        /* <DEDUP_REMOVED lines=32> */
[----:B0-----:R-:W2:Y:S01]  /*facd0*/  LDL.LU R28, [R1+0x13c8] ;  /* 0x0013c800011c7983 */ /* 0x001ea20000300800 */
[----:B------:R-:W3:Y:S03]  /*face0*/  LDL.LU R24, [R1+0xe5c] ;  /* 0x000e5c0001187983 */ /* 0x000ee60000300800 */
        /* <DEDUP_REMOVED lines=35> */
[----:B0-----:R-:W2:Y:S01]  /*faf20*/  LDL.LU R24, [R1+0x13cc] ;  /* 0x0013cc0001187983 */ /* 0x001ea20000300800 */
[----:B------:R-:W3:Y:S02]  /*faf30*/  LDL.LU R29, [R1+0xe58] ;  /* 0x000e5800011d7983 */ /* 0x000ee40000300800 */
        /* <DEDUP_REMOVED lines=96> */
[----:B------:R2:W-:Y:S01]  /*fb540*/  STL [R1+0x458], R28 ;  /* 0x0004581c01007387 */ /* 0x0005e20000100800 */
[----:B---3--:R-:W-:-:S02]  /*fb550*/  F2FP.BF16.PACK_AB R3, R3, R26 ;  /* 0x0000001a0303723e */ /* 0x008fc400000010ff */
        /* <DEDUP_REMOVED lines=1596> */
[----:B------:R-:W-:Y:S02]  /*101920*/  STL [R1+0x34], R2 ;  /* 0x0000340201007387 */ /* 0x000fe40000100800 */
[----:B------:R0:W-:Y:S02]  /*101930*/  STL [R1+0x30], R0 ;  /* 0x0000300001007387 */ /* 0x0001e40000100800 */
[----:B------:R-:W-:Y:S01]  /*101940*/  STL [R1+0x2c], R3 ;  /* 0x00002c0301007387 */ /* 0x000fe20000100800 */
[----:B0-----:R-:W-:Y:S02]  /*101950*/  F2FP.BF16.PACK_AB R0, R11, R7 ;  /* 0x000000070b00723e */ /* 0x001fe400000010ff */
[----:B------:R-:W2:Y:S01]  /*101960*/  LDL.LU R7, [R1+0x15f8] ;  /* 0x0015f80001077983 */ /* 0x000ea20000300800 */
[----:B------:R-:W-:-:S05]  /*101970*/  F2FP.BF16.PACK_AB R2, R15, R10 ;  /* 0x0000000a0f02723e */ /* 0x000fca00000010ff */
        /* <DEDUP_REMOVED lines=41> */
[----:B------:R-:W3:Y:S03]  /*101c10*/  LDL.LU R5, [R1+0x1618] ;  /* 0x0016180001057983 */ /* 0x000ee60000300800 */
[----:B---3--:R0:W-:Y:S04]  /*101c20*/  STL [R1+0x3c40], R5 ;  /* 0x003c400501007387 */ /* 0x0081e80000100800 */
[----:B0-----:R-:W3:Y:S01]  /*101c30*/  LDL.LU R5, [R1+0x160c] ;  /* 0x00160c0001057983 */ /* 0x001ee20000300800 */
[----:B------:R-:W4:Y:S03]  /*101c40*/  LDL.LU R4, [R1+0x1628] ;  /* 0x0016280001047983 */ /* 0x000f260000300800 */
[----:B----4-:R0:W-:Y:S04]  /*101c50*/  STL [R1+0x3c3c], R4 ;  /* 0x003c3c0401007387 */ /* 0x0101e80000100800 */
[----:B0-----:R-:W4:Y:S01]  /*101c60*/  LDL.LU R4, [R1+0x161c] ;  /* 0x00161c0001047983 */ /* 0x001f220000300800 */
[----:B------:R-:W2:Y:S03]  /*101c70*/  LDL.LU R11, [R1+0x15f0] ;  /* 0x0015f000010b7983 */ /* 0x000ea60000300800 */
[----:B--2---:R0:W-:Y:S04]  /*101c80*/  STL [R1+0x3c38], R11 ;  /* 0x003c380b01007387 */ /* 0x0041e80000100800 */
[----:B0-----:R-:W2:Y:S01]  /*101c90*/  LDL.LU R11, [R1+0x162c] ;  /* 0x00162c00010b7983 */ /* 0x001ea20000300800 */
[----:B------:R-:W2:Y:S03]  /*101ca0*/  LDL.LU R9, [R1+0x1604] ;  /* 0x0016040001097983 */ /* 0x000ea60000300800 */
[----:B--2---:R0:W-:Y:S04]  /*101cb0*/  STL [R1+0x3c34], R9 ;  /* 0x003c340901007387 */ /* 0x0041e80000100800 */
[----:B0-----:R-:W2:Y:S01]  /*101cc0*/  LDL.LU R9, [R1+0x15f4] ;  /* 0x0015f40001097983 */ /* 0x001ea20000300800 */
[----:B------:R-:W2:Y:S02]  /*101cd0*/  LDL.LU R10, [R1+0x1600] ;  /* 0x00160000010a7983 */ /* 0x000ea40000300800 */
[----:B------:R-:W2:Y:S02]  /*101ce0*/  LDL.LU R8, [R1+0x1614] ;  /* 0x0016140001087983 */ /* 0x000ea40000300800 */
[----:B------:R-:W2:Y:S02]  /*101cf0*/  LDL.LU R15, [R1+0x1478] ;  /* 0x00147800010f7983 */ /* 0x000ea40000300800 */
[----:B--2---:R0:W-:Y:S04]  /*101d00*/  STL [R1+0x3c28], R15 ;  /* 0x003c280f01007387 */ /* 0x0041e80000100800 */
[----:B0-----:R-:W2:Y:S01]  /*101d10*/  LDL.LU R15, [R1+0x1624] ;  /* 0x00162400010f7983 */ /* 0x001ea20000300800 */
[----:B------:R-:W2:Y:S01]  /*101d20*/  LDL.LU R13, [R1+0x148c] ;  /* 0x00148c00010d7983 */ /* 0x000ea20000300800 */
[----:B------:R-:W-:-:S02]  /*101d30*/  F2FP.BF16.PACK_AB R7, R6, R7 ;  /* 0x000000070607723e */ /* 0x000fc400000010ff */
        /* <DEDUP_REMOVED lines=22> */
[----:B------:R0:W-:Y:S03]  /*101ea0*/  STL [R1+0x20], R7 ;  /* 0x0000200701007387 */ /* 0x0001e60000100800 */
        /* <DEDUP_REMOVED lines=31> */
[----:B------:R0:W-:Y:S02]  /*1020a0*/  STL [R1], R7 ;  /* 0x0000000701007387 */ /* 0x0001e40000100800 */
[----:B0-----:R-:W2:Y:S02]  /*1020b0*/  LDL.LU R7, [R1+0x3c48] ;  /* 0x003c480001077983 */ /* 0x001ea40000300800 */
[----:B--2---:R-:W-:-:S02]  /*1020c0*/  F2FP.BF16.PACK_AB R7, R6, R7 ;  /* 0x000000070607723e */ /* 0x004fc400000010ff */
[----:B------:R-:W3:Y:S02]  /*1020d0*/  LDL.LU R6, [R1+0x3c44] ;  /* 0x003c440001067983 */ /* 0x000ee40000300800 */
[----:B---3--:R-:W-:Y:S02]  /*1020e0*/  F2FP.BF16.PACK_AB R6, R5, R6 ;  /* 0x000000060506723e */ /* 0x008fe400000010ff */
[----:B------:R-:W4:Y:S02]  /*1020f0*/  LDL.LU R5, [R1+0x3c40] ;  /* 0x003c400001057983 */ /* 0x000f240000300800 */
[----:B----4-:R-:W-:Y:S02]  /*102100*/  F2FP.BF16.PACK_AB R5, R4, R5 ;  /* 0x000000050405723e */ /* 0x010fe400000010ff */
[----:B------:R-:W2:Y:S02]  /*102110*/  LDL.LU R4, [R1+0x3c3c] ;  /* 0x003c3c0001047983 */ /* 0x000ea40000300800 */
[----:B--2---:R-:W-:-:S02]  /*102120*/  F2FP.BF16.PACK_AB R4, R11, R4 ;  /* 0x000000040b04723e */ /* 0x004fc400000010ff */
[----:B------:R-:W2:Y:S02]  /*102130*/  LDL.LU R11, [R1+0x3c38] ;  /* 0x003c3800010b7983 */ /* 0x000ea40000300800 */
[----:B--2---:R-:W-:Y:S02]  /*102140*/  F2FP.BF16.PACK_AB R11, R9, R11 ;  /* 0x0000000b090b723e */ /* 0x004fe400000010ff */
[----:B------:R-:W2:Y:S02]  /*102150*/  LDL.LU R9, [R1+0x3c34] ;  /* 0x003c340001097983 */ /* 0x000ea40000300800 */
[----:B--2---:R-:W-:Y:S02]  /*102160*/  F2FP.BF16.PACK_AB R10, R9, R10 ;  /* 0x0000000a090a723e */ /* 0x004fe400000010ff */
        /* <DEDUP_REMOVED lines=10> */
[----:B------:R-:W2:Y:S01]  /*102210*/  LDL.LU R12, [R1+0x3c1c] ;  /* 0x003c1c00010c7983 */ /* 0x000ea20000300800 */
[----:B------:R-:W-:Y:S02]  /*102220*/  F2FP.BF16.PACK_AB R19, R16, R19 ;  /* 0x000000131013723e */ /* 0x000fe400000010ff */
[----:B------:R-:W-:Y:S02]  /*102230*/  F2FP.BF16.PACK_AB R18, R21, R18 ;  /* 0x000000121512723e */ /* 0x000fe400000010ff */
[----:B--2---:R-:W-:Y:S02]  /*102240*/  F2FP.BF16.PACK_AB R12, R17, R12 ;  /* 0x0000000c110c723e */ /* 0x004fe400000010ff */
[----:B------:R-:W2:Y:S01]  /*102250*/  LDL.LU R17, [R1+0x3c18] ;  /* 0x003c180001117983 */ /* 0x000ea20000300800 */
[----:B------:R-:W3:Y:S02]  /*102260*/  LDL.LU R16, [R1+0x3c14] ;  /* 0x003c140001107983 */ /* 0x000ee40000300800 */
[----:B------:R-:W4:Y:S01]  /*102270*/  LDL.LU R21, [R1+0x3c10] ;  /* 0x003c100001157983 */ /* 0x000f220000300800 */
[----:B------:R-:W-:-:S02]  /*102280*/  F2FP.BF16.PACK_AB R23, R29, R23 ;  /* 0x000000171d17723e */ /* 0x000fc400000010ff */
[----:B------:R-:W-:Y:S02]  /*102290*/  F2FP.BF16.PACK_AB R22, R24, R22 ;  /* 0x000000161816723e */ /* 0x000fe400000010ff */
[----:B--2---:R-:W-:Y:S02]  /*1022a0*/  F2FP.BF16.PACK_AB R17, R20, R17 ;  /* 0x000000111411723e */ /* 0x004fe400000010ff */
[----:B---3--:R-:W-:Y:S01]  /*1022b0*/  F2FP.BF16.PACK_AB R16, R25, R16 ;  /* 0x000000101910723e */ /* 0x008fe200000010ff */
[----:B------:R-:W2:Y:S01]  /*1022c0*/  LDL.LU R20, [R1+0x3c0c] ;  /* 0x003c0c0001147983 */ /* 0x000ea20000300800 */
[----:B------:R-:W3:Y:S02]  /*1022d0*/  LDL.LU R25, [R1+0x3c08] ;  /* 0x003c080001197983 */ /* 0x000ee40000300800 */
[----:B------:R-:W3:Y:S02]  /*1022e0*/  LDL.LU R29, [R1+0x3c04] ;  /* 0x003c0400011d7983 */ /* 0x000ee40000300800 */
[----:B------:R-:W3:Y:S01]  /*1022f0*/  LDL.LU R24, [R1+0x3c00] ;  /* 0x003c000001187983 */ /* 0x000ee20000300800 */
[----:B----4-:R-:W-:-:S02]  /*102300*/  F2FP.BF16.PACK_AB R21, R28, R21 ;  /* 0x000000151c15723e */ /* 0x010fc400000010ff */
[----:B------:R-:W4:Y:S01]  /*102310*/  LDL.LU R28, [R1+0x3bfc] ;  /* 0x003bfc00011c7983 */ /* 0x000f220000300800 */
[----:B------:R-:W-:Y:S02]  /*102320*/  F2FP.BF16.PACK_AB R27, R0, R27 ;  /* 0x0000001b001b723e */ /* 0x000fe400000010ff */
[----:B------:R-:W-:Y:S02]  /*102330*/  F2FP.BF16.PACK_AB R26, R3, R26 ;  /* 0x0000001a031a723e */ /* 0x000fe400000010ff */
[----:B--2---:R-:W-:Y:S02]  /*102340*/  F2FP.BF16.PACK_AB R20, R2, R20 ;  /* 0x000000140214723e */ /* 0x004fe400000010ff */
[----:B---3--:R-:W-:Y:S02]  /*102350*/  F2FP.BF16.PACK_AB R25, R29, R25 ;  /* 0x000000191d19723e */ /* 0x008fe400000010ff */
[----:B----4-:R-:W-:Y:S02]  /*102360*/  F2FP.BF16.PACK_AB R24, R28, R24 ;  /* 0x000000181c18723e */ /* 0x010fe400000010ff */
.L_x_1:
[----:B------:R-:W0:Y:S04]  /*102370*/  S2R R29, SR_TID.X ;  /* 0x00000000001d7919 */ /* 0x000e280000002100 */
[----:B------:R2:W-:Y:S04]  /*102380*/  STL [R1+0x4248], R7 ;  /* 0x0042480701007387 */ /* 0x0005e80000100800 */
[----:B--2---:R-:W2:Y:S04]  /*102390*/  LDL.LU R7, [R1+0x3400] ;  /* 0x0034000001077983 */ /* 0x004ea80000300800 */
[----:B------:R-:W3:Y:S01]  /*1023a0*/  LDL.LU R28, [R1+0x3404] ;  /* 0x00340400011c7983 */ /* 0x000ee20000300800 */
[----:B01----:R-:W-:-:S02]  /*1023b0*/  IMAD.SHL.U32 R0, R29, 0x20, RZ ;  /* 0x000000201d007824 */ /* 0x003fc400078e00ff */
[C---:B------:R-:W-:Y:S02]  /*1023c0*/  IMAD.SHL.U32 R2, R29.reuse, 0x4, RZ ;  /* 0x000000041d027824 */ /* 0x040fe400078e00ff */
[----:B------:R-:W-:Y:S01]  /*1023d0*/  IMAD.SHL.U32 R3, R29, 0x400, RZ ;  /* 0x000004001d037824 */ /* 0x000fe200078e00ff */
[----:B------:R-:W-:-:S04]  /*1023e0*/  LOP3.LUT R0, R0, 0x60, RZ, 0xc0, !PT ;  /* 0x0000006000007812 */ /* 0x000fc800078ec0ff */
[----:B------:R-:W-:Y:S02]  /*1023f0*/  LOP3.LUT R0, R0, 0x70, R2, 0x78, !PT ;  /* 0x0000007000007812 */ /* 0x000fe400078e7802 */
[----:B------:R-:W4:Y:S01]  /*102400*/  LDL.LU R2, [R1+0x33fc] ;  /* 0x0033fc0001027983 */ /* 0x000f220000300800 */
[----:B------:R-:W-:-:S03]  /*102410*/  LOP3.LUT R3, R3, 0x6000, RZ, 0xc0, !PT ;  /* 0x0000600003037812 */ /* 0x000fc600078ec0ff */
[----:B------:R-:W-:Y:S01]  /*102420*/  BAR.SYNC.DEFER_BLOCKING 0x0 ;  /* 0x0000000000007b1d */ /* 0x000fe20000010000 */
[----:B--2---:R-:W-:-:S05]  /*102430*/  ISETP.GE.AND P1, PT, R7, c[0x0][0x17c], PT ;  /* 0x00005f0007007a0c */ /* 0x004fca0003f26270 */
[----:B------:R-:W2:Y:S01]  /*102440*/  LDL.LU R7, [R1+0x4248] ;  /* 0x0042480001077983 */ /* 0x000ea20000300800 */
[----:B---3--:R-:W-:-:S03]  /*102450*/  ISETP.GE.AND P0, PT, R28, c[0x0][0x17c], PT ;  /* 0x00005f001c007a0c */ /* 0x008fc60003f06270 */
[----:B------:R-:W3:Y:S01]  /*102460*/  LDL.LU R28, [R1+0x3408] ;  /* 0x00340800011c7983 */ /* 0x000ee20000300800 */
[----:B----4-:R-:W-:-:S03]  /*102470*/  IADD3 R0, R0, R3, R2 ;  /* 0x0000000300007210 */ /* 0x010fc60007ffe002 */
[----:B------:R-:W4:Y:S04]  /*102480*/  LDL.LU R3, [R1+0x340c] ;  /* 0x00340c0001037983 */ /* 0x000f280000300800 */
[----:B------:R0:W-:Y:S04]  /*102490*/  STS.128 [R0], R24 ;  /* 0x0000001800007388 */ /* 0x0001e80000000c00 */
[----:B------:R1:W-:Y:S04]  /*1024a0*/  STL [R1+0x4200], R26 ;  /* 0x0042001a01007387 */ /* 0x0003e80000100800 */
[----:B0-----:R-:W5:Y:S04]  /*1024b0*/  LDL.LU R24, [R1+0x40] ;  /* 0x0000400001187983 */ /* 0x001f680000300800 */
[----:B------:R-:W5:Y:S04]  /*1024c0*/  LDL.LU R25, [R1+0x44] ;  /* 0x0000440001197983 */ /* 0x000f680000300800 */
[----:B-1----:R-:W2:Y:S04]  /*1024d0*/  LDL.LU R26, [R1+0x48] ;  /* 0x00004800011a7983 */ /* 0x002ea80000300800 */
[----:B------:R-:W2:Y:S04]  /*1024e0*/  LDL.LU R27, [R1+0x4c] ;  /* 0x00004c00011b7983 */ /* 0x000ea80000300800 */
[----:B--2---:R-:W-:Y:S04]  /*1024f0*/  STL.64 [R1+0x4210], R26 ;  /* 0x0042101a01007387 */ /* 0x004fe80000100a00 */
[----:B-----5:R0:W-:Y:S04]  /*102500*/  STL.64 [R1+0x4208], R24 ;  /* 0x0042081801007387 */ /* 0x0201e80000100a00 */
[----:B0-----:R-:W2:Y:S04]  /*102510*/  LDL.LU R24, [R1+0x30] ;  /* 0x0000300001187983 */ /* 0x001ea80000300800 */
[----:B------:R-:W2:Y:S04]  /*102520*/  LDL.LU R25, [R1+0x34] ;  /* 0x0000340001197983 */ /* 0x000ea80000300800 */
[----:B------:R-:W5:Y:S04]  /*102530*/  LDL.LU R26, [R1+0x38] ;  /* 0x00003800011a7983 */ /* 0x000f680000300800 */
[----:B------:R-:W5:Y:S04]  /*102540*/  LDL.LU R27, [R1+0x3c] ;  /* 0x00003c00011b7983 */ /* 0x000f680000300800 */
[----:B-----5:R-:W-:Y:S04]  /*102550*/  STL.64 [R1+0x4220], R26 ;  /* 0x0042201a01007387 */ /* 0x020fe80000100a00 */
[----:B--2---:R0:W-:Y:S04]  /*102560*/  STL.64 [R1+0x4218], R24 ;  /* 0x0042181801007387 */ /* 0x0041e80000100a00 */
        /* <DEDUP_REMOVED lines=10> */
[----:B------:R-:W-:Y:S04]  /*102610*/  STS.128 [R0+0x80], R20 ;  /* 0x0000801400007388 */ /* 0x000fe80000000c00 */
[----:B------:R-:W-:Y:S04]  /*102620*/  STS.128 [R0+0x100], R16 ;  /* 0x0001001000007388 */ /* 0x000fe80000000c00 */
[----:B-----5:R-:W-:Y:S04]  /*102630*/  STL.64 [R1+0x4240], R26 ;  /* 0x0042401a01007387 */ /* 0x020fe80000100a00 */
[----:B--2---:R0:W-:Y:S04]  /*102640*/  STL.64 [R1+0x4238], R24 ;  /* 0x0042381801007387 */ /* 0x0041e80000100a00 */
[----:B0-----:R-:W2:Y:S04]  /*102650*/  LDL.LU R24, [R1] ;  /* 0x0000000001187983 */ /* 0x001ea80000300800 */
[----:B------:R-:W2:Y:S04]  /*102660*/  LDL.LU R25, [R1+0x4] ;  /* 0x0000040001197983 */ /* 0x000ea80000300800 */
[----:B------:R-:W2:Y:S04]  /*102670*/  LDL.LU R26, [R1+0x8] ;  /* 0x00000800011a7983 */ /* 0x000ea80000300800 */
[----:B------:R-:W2:Y:S04]  /*102680*/  LDL.LU R27, [R1+0xc] ;  /* 0x00000c00011b7983 */ /* 0x000ea80000300800 */
[----:B------:R-:W5:Y:S04]  /*102690*/  LDL.LU R20, [R1+0x90] ;  /* 0x0000900001147983 */ /* 0x000f680000300800 */
[----:B------:R-:W5:Y:S04]  /*1026a0*/  LDL.LU R21, [R1+0x94] ;  /* 0x0000940001157983 */ /* 0x000f680000300800 */
[----:B------:R-:W5:Y:S04]  /*1026b0*/  LDL.LU R22, [R1+0x98] ;  /* 0x0000980001167983 */ /* 0x000f680000300800 */
[----:B------:R-:W5:Y:S04]  /*1026c0*/  LDL.LU R23, [R1+0x9c] ;  /* 0x00009c0001177983 */ /* 0x000f680000300800 */
[----:B------:R-:W3:Y:S04]  /*1026d0*/  LDL.LU R16, [R1+0x80] ;  /* 0x0000800001107983 */ /* 0x000ee80000300800 */
[----:B------:R-:W3:Y:S04]  /*1026e0*/  LDL.LU R17, [R1+0x84] ;  /* 0x0000840001117983 */ /* 0x000ee80000300800 */
[----:B------:R-:W3:Y:S04]  /*1026f0*/  LDL.LU R18, [R1+0x88] ;  /* 0x0000880001127983 */ /* 0x000ee80000300800 */
[----:B------:R-:W3:Y:S04]  /*102700*/  LDL.LU R19, [R1+0x8c] ;  /* 0x00008c0001137983 */ /* 0x000ee80000300800 */
[----:B------:R0:W-:Y:S04]  /*102710*/  STS.128 [R0+0x180], R12 ;  /* 0x0001800c00007388 */ /* 0x0001e80000000c00 */
[----:B------:R1:W-:Y:S04]  /*102720*/  STS.128 [R0+0x200], R8 ;  /* 0x0002000800007388 */ /* 0x0003e80000000c00 */
[----:B------:R1:W-:Y:S04]  /*102730*/  STS.128 [R0+0x280], R4 ;  /* 0x0002800400007388 */ /* 0x0003e80000000c00 */
[----:B0-----:R-:W3:Y:S04]  /*102740*/  LDL.LU R12, [R1+0x70] ;  /* 0x00007000010c7983 */ /* 0x001ee80000300800 */
[----:B------:R-:W3:Y:S04]  /*102750*/  LDL.LU R13, [R1+0x74] ;  /* 0x00007400010d7983 */ /* 0x000ee80000300800 */
[----:B------:R-:W3:Y:S04]  /*102760*/  LDL.LU R14, [R1+0x78] ;  /* 0x00007800010e7983 */ /* 0x000ee80000300800 */
[----:B------:R-:W3:Y:S04]  /*102770*/  LDL.LU R15, [R1+0x7c] ;  /* 0x00007c00010f7983 */ /* 0x000ee80000300800 */
[----:B-1----:R-:W3:Y:S04]  /*102780*/  LDL.LU R8, [R1+0x60] ;  /* 0x0000600001087983 */ /* 0x002ee80000300800 */
[----:B------:R-:W3:Y:S04]  /*102790*/  LDL.LU R9, [R1+0x64] ;  /* 0x0000640001097983 */ /* 0x000ee80000300800 */
[----:B------:R-:W3:Y:S04]  /*1027a0*/  LDL.LU R10, [R1+0x68] ;  /* 0x00006800010a7983 */ /* 0x000ee80000300800 */
[----:B------:R-:W3:Y:S04]  /*1027b0*/  LDL.LU R11, [R1+0x6c] ;  /* 0x00006c00010b7983 */ /* 0x000ee80000300800 */
[----:B------:R-:W3:Y:S04]  /*1027c0*/  LDL.LU R4, [R1+0x50] ;  /* 0x0000500001047983 */ /* 0x000ee80000300800 */
[----:B------:R-:W3:Y:S04]  /*1027d0*/  LDL.LU R5, [R1+0x54] ;  /* 0x0000540001057983 */ /* 0x000ee80000300800 */
[----:B------:R-:W3:Y:S04]  /*1027e0*/  LDL.LU R6, [R1+0x58] ;  /* 0x0000580001067983 */ /* 0x000ee80000300800 */
[----:B------:R-:W3:Y:S04]  /*1027f0*/  LDL.LU R7, [R1+0x5c] ;  /* 0x00005c0001077983 */ /* 0x000ee80000300800 */
[----:B--2---:R0:W-:Y:S04]  /*102800*/  STS.128 [R0+0x300], R24 ;  /* 0x0003001800007388 */ /* 0x0041e80000000c00 */
[----:B0-----:R-:W2:Y:S04]  /*102810*/  LDL.LU.64 R26, [R1+0x4240] ;  /* 0x00424000011a7983 */ /* 0x001ea80000300a00 */
[----:B------:R-:W2:Y:S04]  /*102820*/  LDL.LU.64 R24, [R1+0x4238] ;  /* 0x0042380001187983 */ /* 0x000ea80000300a00 */
[----:B--2---:R0:W-:Y:S04]  /*102830*/  STS.128 [R0+0x380], R24 ;  /* 0x0003801800007388 */ /* 0x0041e80000000c00 */
[----:B0-----:R-:W2:Y:S04]  /*102840*/  LDL.LU.64 R26, [R1+0x4230] ;  /* 0x00423000011a7983 */ /* 0x001ea80000300a00 */
[----:B------:R-:W2:Y:S04]  /*102850*/  LDL.LU.64 R24, [R1+0x4228] ;  /* 0x0042280001187983 */ /* 0x000ea80000300a00 */
[----:B--2---:R0:W-:Y:S04]  /*102860*/  STS.128 [R0+0x400], R24 ;  /* 0x0004001800007388 */ /* 0x0041e80000000c00 */
[----:B0-----:R-:W2:Y:S04]  /*102870*/  LDL.LU.64 R26, [R1+0x4220] ;  /* 0x00422000011a7983 */ /* 0x001ea80000300a00 */
[----:B------:R-:W2:Y:S04]  /*102880*/  LDL.LU.64 R24, [R1+0x4218] ;  /* 0x0042180001187983 */ /* 0x000ea80000300a00 */
[----:B------:R-:W0:Y:S04]  /*102890*/  S2R R2, SR_TID.X ;  /* 0x0000000000027919 */ /* 0x000e280000002100 */
[----:B--2---:R1:W-:Y:S04]  /*1028a0*/  STS.128 [R0+0x480], R24 ;  /* 0x0004801800007388 */ /* 0x0043e80000000c00 */
[----:B-1----:R-:W2:Y:S04]  /*1028b0*/  LDL.LU.64 R26, [R1+0x4210] ;  /* 0x00421000011a7983 */ /* 0x002ea80000300a00 */
[----:B------:R-:W2:Y:S04]  /*1028c0*/  LDL.LU.64 R24, [R1+0x4208] ;  /* 0x0042080001187983 */ /* 0x000ea80000300a00 */
[----:B---3--:R-:W-:Y:S04]  /*1028d0*/  STS.128 [R0+0x580], R4 ;  /* 0x0005800400007388 */ /* 0x008fe80000000c00 */
[----:B------:R-:W-:Y:S04]  /*1028e0*/  STS.128 [R0+0x600], R8 ;  /* 0x0006000800007388 */ /* 0x000fe80000000c00 */
[----:B------:R-:W-:Y:S04]  /*1028f0*/  STS.128 [R0+0x680], R12 ;  /* 0x0006800c00007388 */ /* 0x000fe80000000c00 */
[----:B------:R-:W-:Y:S04]  /*102900*/  STS.128 [R0+0x700], R16 ;  /* 0x0007001000007388 */ /* 0x000fe80000000c00 */
[----:B-----5:R-:W-:Y:S01]  /*102910*/  STS.128 [R0+0x780], R20 ;  /* 0x0007801400007388 */ /* 0x020fe20000000c00 */
[----:B0-----:R-:W-:Y:S01]  /*102920*/  IMAD.SHL.U32 R2, R2, 0x1000, RZ ;  /* 0x0000100002027824 */ /* 0x001fe200078e00ff */
[----:B------:R-:W-:-:S04]  /*102930*/  LOP3.LUT R29, R29, 0x7f, RZ, 0xc0, !PT ;  /* 0x0000007f1d1d7812 */ /* 0x000fc800078ec0ff */
[----:B------:R-:W-:-:S05]  /*102940*/  LOP3.LUT R2, R2, 0x6000, RZ, 0xc0, !PT ;  /* 0x0000600002027812 */ /* 0x000fca00078ec0ff */
[----:B------:R-:W-:Y:S01]  /*102950*/  IMAD R2, R29, 0x10, R2 ;  /* 0x000000101d027824 */ /* 0x000fe200078e0202 */
[----:B--2---:R0:W-:Y:S04]  /*102960*/  STS.128 [R0+0x500], R24 ;  /* 0x0005001800007388 */ /* 0x0041e80000000c00 */
[----:B------:R-:W-:Y:S06]  /*102970*/  BAR.SYNC.DEFER_BLOCKING 0x0 ;  /* 0x0000000000007b1d */ /* 0x000fec0000010000 */
[----:B0-----:R-:W2:Y:S04]  /*102980*/  LDL.LU R26, [R1+0x4200] ;  /* 0x00420000011a7983 */ /* 0x001ea80000300800 */
[----:B------:R-:W0:Y:S04]  /*102990*/  LDS.128 R4, [R2] ;  /* 0x0000000002047984 */ /* 0x000e280000000c00 */
[----:B0-----:R-:W-:Y:S01]  /*1029a0*/  STL [R1+0x54], R5 ;  /* 0x0000540501007387 */ /* 0x001fe20000100800 */
[----:B------:R-:W-:-:S03]  /*1029b0*/  IMAD.MOV.U32 R24, RZ, RZ, R4 ;  /* 0x000000ffff187224 */ /* 0x000fc600078e0004 */
[----:B------:R-:W-:Y:S04]  /*1029c0*/  STL.64 [R1+0x58], R6 ;  /* 0x0000580601007387 */ /* 0x000fe80000100a00 */
[----:B------:R-:W0:Y:S04]  /*1029d0*/  LDS.128 R4, [R2+0x800] ;  /* 0x0008000002047984 */ /* 0x000e280000000c00 */
[----:B------:R-:W3:Y:S04]  /*1029e0*/  LDL.LU R16, [R1+0x180] ;  /* 0x0001800001107983 */ /* 0x000ee80000300800 */
[----:B0-----:R-:W-:Y:S04]  /*1029f0*/  STL.64 [R1+0x500], R4 ;  /* 0x0005000401007387 */ /* 0x001fe80000100a00 */
[----:B------:R-:W-:Y:S04]  /*102a00*/  STL.64 [R1+0x508], R6 ;  /* 0x0005080601007387 */ /* 0x000fe80000100a00 */
[----:B------:R-:W3:Y:S04]  /*102a10*/  LDL.LU R17, [R1+0x184] ;  /* 0x0001840001117983 */ /* 0x000ee80000300800 */
[----:B------:R-:W5:Y:S04]  /*102a20*/  LDL.LU R18, [R1+0x188] ;  /* 0x0001880001127983 */ /* 0x000f680000300800 */
[----:B------:R-:W5:Y:S04]  /*102a30*/  LDL.LU R19, [R1+0x18c] ;  /* 0x00018c0001137983 */ /* 0x000f680000300800 */
[----:B-----5:R-:W-:Y:S04]  /*102a40*/  STL.64 [R1+0x4148], R18 ;  /* 0x0041481201007387 */ /* 0x020fe80000100a00 */
[----:B---3--:R0:W-:Y:S04]  /*102a50*/  STL.64 [R1+0x4140], R16 ;  /* 0x0041401001007387 */ /* 0x0081e80000100a00 */
[----:B------:R-:W3:Y:S04]  /*102a60*/  LDL.LU R12, [R1+0x170] ;  /* 0x00017000010c7983 */ /* 0x000ee80000300800 */
        /* <DEDUP_REMOVED lines=11> */
[----:B0-----:R-:W5:Y:S04]  /*102b20*/  LDL.LU R16, [R1+0x140] ;  /* 0x0001400001107983 */ /* 0x001f680000300800 */
[----:B------:R-:W5:Y:S04]  /*102b30*/  LDL.LU R17, [R1+0x144] ;  /* 0x0001440001117983 */ /* 0x000f680000300800 */
[----:B------:R-:W2:Y:S04]  /*102b40*/  LDL.LU R18, [R1+0x148] ;  /* 0x0001480001127983 */ /* 0x000ea80000300800 */
[----:B------:R-:W2:Y:S04]  /*102b50*/  LDL.LU R19, [R1+0x14c] ;  /* 0x00014c0001137983 */ /* 0x000ea80000300800 */
[----:B--2---:R-:W-:Y:S04]  /*102b60*/  STL.64 [R1+0x4178], R18 ;  /* 0x0041781201007387 */ /* 0x004fe80000100a00 */
[----:B-----5:R-:W-:Y:S04]  /*102b70*/  STL.64 [R1+0x4170], R16 ;  /* 0x0041701001007387 */ /* 0x020fe80000100a00 */
[----:B-1----:R-:W2:Y:S04]  /*102b80*/  LDL.LU R12, [R1+0x130] ;  /* 0x00013000010c7983 */ /* 0x002ea80000300800 */
[----:B------:R-:W2:Y:S04]  /*102b90*/  LDL.LU R13, [R1+0x134] ;  /* 0x00013400010d7983 */ /* 0x000ea80000300800 */
[----:B------:R-:W5:Y:S04]  /*102ba0*/  LDL.LU R14, [R1+0x138] ;  /* 0x00013800010e7983 */ /* 0x000f680000300800 */
[----:B------:R-:W5:Y:S04]  /*102bb0*/  LDL.LU R15, [R1+0x13c] ;  /* 0x00013c00010f7983 */ /* 0x000f680000300800 */
[----:B-----5:R-:W-:Y:S04]  /*102bc0*/  STL.64 [R1+0x4188], R14 ;  /* 0x0041880e01007387 */ /* 0x020fe80000100a00 */
[----:B--2---:R0:W-:Y:S04]  /*102bd0*/  STL.64 [R1+0x4180], R12 ;  /* 0x0041800c01007387 */ /* 0x0041e80000100a00 */
[----:B---3--:R-:W2:Y:S04]  /*102be0*/  LDL.LU R8, [R1+0x120] ;  /* 0x0001200001087983 */ /* 0x008ea80000300800 */
        /* <DEDUP_REMOVED lines=11> */
[----:B-1----:R-:W2:Y:S04]  /*102ca0*/  LDL.LU R8, [R1+0xf0] ;  /* 0x0000f00001087983 */ /* 0x002ea80000300800 */
[----:B------:R-:W2:Y:S04]  /*102cb0*/  LDL.LU R9, [R1+0xf4] ;  /* 0x0000f40001097983 */ /* 0x000ea80000300800 */
[----:B------:R-:W3:Y:S04]  /*102cc0*/  LDL.LU R10, [R1+0xf8] ;  /* 0x0000f800010a7983 */ /* 0x000ee80000300800 */
[----:B------:R-:W3:Y:S04]  /*102cd0*/  LDL.LU R11, [R1+0xfc] ;  /* 0x0000fc00010b7983 */ /* 0x000ee80000300800 */
[----:B---3--:R-:W-:Y:S04]  /*102ce0*/  STL.64 [R1+0x41b8], R10 ;  /* 0x0041b80a01007387 */ /* 0x008fe80000100a00 */
[----:B--2---:R-:W-:Y:S04]  /*102cf0*/  STL.64 [R1+0x41b0], R8 ;  /* 0x0041b00801007387 */ /* 0x004fe80000100a00 */
        /* <DEDUP_REMOVED lines=22> */
[----:B------:R-:W-:-:S02]  /*102e60*/  LOP3.LUT R27, R2, 0x20, RZ, 0x3c, !PT ;  /* 0x00000020021b7812 */ /* 0x000fc400078e3cff */
[----:B------:R-:W-:Y:S02]  /*102e70*/  ISETP.GE.AND P2, PT, R28, c[0x0][0x17c], PT ;  /* 0x00005f001c007a0c */ /* 0x000fe40003f46270 */
[C---:B------:R-:W-:Y:S01]  /*102e80*/  LOP3.LUT R28, R2.reuse, 0x40, RZ, 0x3c, !PT ;  /* 0x00000040021c7812 */ /* 0x040fe200078e3cff */
[----:B---3--:R-:W-:Y:S04]  /*102e90*/  STL.64 [R1+0x41f8], R14 ;  /* 0x0041f80e01007387 */ /* 0x008fe80000100a00 */
[----:B--2---:R-:W-:Y:S04]  /*102ea0*/  STL.64 [R1+0x41f0], R12 ;  /* 0x0041f00c01007387 */ /* 0x004fe80000100a00 */
[----:B------:R-:W0:Y:S04]  /*102eb0*/  LDS.128 R12, [R2+0x1000] ;  /* 0x00100000020c7984 */ /* 0x000e280000000c00 */
[----:B------:R-:W2:Y:S04]  /*102ec0*/  LDL.LU R8, [R1+0xd0] ;  /* 0x0000d00001087983 */ /* 0x000ea80000300800 */
[----:B------:R-:W2:Y:S04]  /*102ed0*/  LDL.LU R9, [R1+0xd4] ;  /* 0x0000d40001097983 */ /* 0x000ea80000300800 */
[----:B------:R-:W2:Y:S04]  /*102ee0*/  LDL.LU R10, [R1+0xd8] ;  /* 0x0000d800010a7983 */ /* 0x000ea80000300800 */
[----:B------:R-:W2:Y:S04]  /*102ef0*/  LDL.LU R11, [R1+0xdc] ;  /* 0x0000dc00010b7983 */ /* 0x000ea80000300800 */
[----:B------:R-:W3:Y:S04]  /*102f00*/  LDL.LU R16, [R1+0x110] ;  /* 0x0001100001107983 */ /* 0x000ee80000300800 */
[----:B------:R-:W3:Y:S04]  /*102f10*/  LDL.LU R17, [R1+0x114] ;  /* 0x0001140001117983 */ /* 0x000ee80000300800 */
[----:B------:R-:W3:Y:S04]  /*102f20*/  LDL.LU R18, [R1+0x118] ;  /* 0x0001180001127983 */ /* 0x000ee80000300800 */
[----:B------:R-:W3:Y:S04]  /*102f30*/  LDL.LU R19, [R1+0x11c] ;  /* 0x00011c0001137983 */ /* 0x000ee80000300800 */
[----:B------:R-:W5:Y:S04]  /*102f40*/  LDL.LU R4, [R1+0x150] ;  /* 0x0001500001047983 */ /* 0x000f680000300800 */
[----:B------:R-:W5:Y:S04]  /*102f50*/  LDL.LU R5, [R1+0x154] ;  /* 0x0001540001057983 */ /* 0x000f680000300800 */
[----:B------:R-:W5:Y:S04]  /*102f60*/  LDL.LU R6, [R1+0x158] ;  /* 0x0001580001067983 */ /* 0x000f680000300800 */
[----:B------:R-:W5:Y:S04]  /*102f70*/  LDL.LU R7, [R1+0x15c] ;  /* 0x00015c0001077983 */ /* 0x000f680000300800 */
[----:B------:R-:W2:Y:S04]  /*102f80*/  LDL.LU R20, [R1+0x190] ;  /* 0x0001900001147983 */ /* 0x000ea80000300800 */
[----:B------:R-:W2:Y:S04]  /*102f90*/  LDL.LU R21, [R1+0x194] ;  /* 0x0001940001157983 */ /* 0x000ea80000300800 */
[----:B------:R-:W2:Y:S04]  /*102fa0*/  LDL.LU R22, [R1+0x198] ;  /* 0x0001980001167983 */ /* 0x000ea80000300800 */
[----:B------:R-:W2:Y:S04]  /*102fb0*/  LDL.LU R23, [R1+0x19c] ;  /* 0x00019c0001177983 */ /* 0x000ea80000300800 */
[----:B0-----:R-:W-:Y:S04]  /*102fc0*/  STL.64 [R1+0x570], R12 ;  /* 0x0005700c01007387 */ /* 0x001fe80000100a00 */
[----:B------:R-:W-:Y:S04]  /*102fd0*/  STL.64 [R1+0x578], R14 ;  /* 0x0005780e01007387 */ /* 0x000fe80000100a00 */
[----:B------:R-:W0:Y:S04]  /*102fe0*/  LDS.128 R12, [R2+0x1800] ;  /* 0x00180000020c7984 */ /* 0x000e280000000c00 */
[----:B0-----:R-:W-:Y:S04]  /*102ff0*/  STL.64 [R1+0x650], R12 ;  /* 0x0006500c01007387 */ /* 0x001fe80000100a00 */
[----:B------:R-:W-:Y:S04]  /*103000*/  STL.64 [R1+0x658], R14 ;  /* 0x0006580e01007387 */ /* 0x000fe80000100a00 */
[----:B------:R-:W0:Y:S04]  /*103010*/  LDS.128 R12, [R27] ;  /* 0x000000001b0c7984 */ /* 0x000e280000000c00 */
[----:B0-----:R-:W-:Y:S04]  /*103020*/  STL.64 [R1+0x60], R12 ;  /* 0x0000600c01007387 */ /* 0x001fe80000100a00 */
[----:B------:R-:W-:Y:S04]  /*103030*/  STL.64 [R1+0x68], R14 ;  /* 0x0000680e01007387 */ /* 0x000fe80000100a00 */
[----:B------:R-:W0:Y:S04]  /*103040*/  LDS.128 R12, [R27+0x800] ;  /* 0x000800001b0c7984 */ /* 0x000e280000000c00 */
        /* <DEDUP_REMOVED lines=14> */
[----:B------:R-:W0:Y:S01]  /*103130*/  LDS.128 R12, [R28+0x1000] ;  /* 0x001000001c0c7984 */ /* 0x000e220000000c00 */
[----:B------:R-:W-:-:S03]  /*103140*/  LOP3.LUT R29, R2, 0x60, RZ, 0x3c, !PT ;  /* 0x00000060021d7812 */ /* 0x000fc600078e3cff */
        /* <DEDUP_REMOVED lines=15> */
[----:B------:R-:W-:Y:S06]  /*103240*/  BAR.SYNC.DEFER_BLOCKING 0x0 ;  /* 0x0000000000007b1d */ /* 0x000fec0000010000 */
[----:B0-----:R-:W-:Y:S04]  /*103250*/  STL.64 [R1+0x7e0], R12 ;  /* 0x0007e00c01007387 */ /* 0x001fe80000100a00 */
[----:B------:R0:W-:Y:S04]  /*103260*/  STL.64 [R1+0x7e8], R14 ;  /* 0x0007e80e01007387 */ /* 0x0001e80000100a00 */
[----:B0-----:R-:W2:Y:S04]  /*103270*/  LDL.LU.64 R14, [R1+0x41f8] ;  /* 0x0041f800010e7983 */ /* 0x001ea80000300a00 */
[----:B------:R-:W2:Y:S04]  /*103280*/  LDL.LU.64 R12, [R1+0x41f0] ;  /* 0x0041f000010c7983 */ /* 0x000ea80000300a00 */
[----:B--2---:R0:W-:Y:S04]  /*103290*/  STS.128 [R0], R12 ;  /* 0x0000000c00007388 */ /* 0x0041e80000000c00 */
        /* <DEDUP_REMOVED lines=8> */
[----:B------:R0:W-:Y:S04]  /*103320*/  STS.128 [R0+0x180], R8 ;  /* 0x0001800800007388 */ /* 0x0001e80000000c00 */
[----:B0-----:R-:W3:Y:S04]  /*103330*/  LDL.LU.64 R10, [R1+0x41b8] ;  /* 0x0041b800010a7983 */ /* 0x001ee80000300a00 */
[----:B------:R-:W3:Y:S04]  /*103340*/  LDL.LU.64 R8, [R1+0x41b0] ;  /* 0x0041b00001087983 */ /* 0x000ee80000300a00 */
[----:B--2---:R0:W-:Y:S04]  /*103350*/  STS.128 [R0+0x200], R12 ;  /* 0x0002000c00007388 */ /* 0x0041e80000000c00 */
[----:B0-----:R-:W2:Y:S04]  /*103360*/  LDL.LU.64 R14, [R1+0x41a8] ;  /* 0x0041a800010e7983 */ /* 0x001ea80000300a00 */
[----:B------:R-:W2:Y:S04]  /*103370*/  LDL.LU.64 R12, [R1+0x41a0] ;  /* 0x0041a000010c7983 */ /* 0x000ea80000300a00 */
[----:B---3--:R0:W-:Y:S04]  /*103380*/  STS.128 [R0+0x280], R8 ;  /* 0x0002800800007388 */ /* 0x0081e80000000c00 */
[----:B------:R-:W-:Y:S04]  /*103390*/  STS.128 [R0+0x380], R16 ;  /* 0x0003801000007388 */ /* 0x000fe80000000c00 */
[----:B0-----:R-:W3:Y:S04]  /*1033a0*/  LDL.LU.64 R10, [R1+0x4198] ;  /* 0x00419800010a7983 */ /* 0x001ee80000300a00 */
[----:B------:R-:W3:Y:S04]  /*1033b0*/  LDL.LU.64 R8, [R1+0x4190] ;  /* 0x0041900001087983 */ /* 0x000ee80000300a00 */
[----:B--2---:R0:W-:Y:S04]  /*1033c0*/  STS.128 [R0+0x300], R12 ;  /* 0x0003000c00007388 */ /* 0x0041e80000000c00 */
[----:B0-----:R-:W2:Y:S04]  /*1033d0*/  LDL.LU.64 R14, [R1+0x4188] ;  /* 0x00418800010e7983 */ /* 0x001ea80000300a00 */
[----:B------:R-:W2:Y:S04]  /*1033e0*/  LDL.LU.64 R12, [R1+0x4180] ;  /* 0x00418000010c7983 */ /* 0x000ea80000300a00 */
[----:B------:R-:W4:Y:S04]  /*1033f0*/  LDL.LU.64 R18, [R1+0x4178] ;  /* 0x0041780001127983 */ /* 0x000f280000300a00 */
[----:B------:R-:W4:Y:S04]  /*103400*/  LDL.LU.64 R16, [R1+0x4170] ;  /* 0x0041700001107983 */ /* 0x000f280000300a00 */
[----:B---3--:R0:W-:Y:S04]  /*103410*/  STS.128 [R0+0x400], R8 ;  /* 0x0004000800007388 */ /* 0x0081e80000000c00 */
[----:B0-----:R-:W3:Y:S04]  /*103420*/  LDL.LU.64 R10, [R1+0x4168] ;  /* 0x00416800010a7983 */ /* 0x001ee80000300a00 */
[----:B------:R-:W3:Y:S04]  /*103430*/  LDL.LU.64 R8, [R1+0x4160] ;  /* 0x0041600001087983 */ /* 0x000ee80000300a00 */
[----:B--2---:R0:W-:Y:S04]  /*103440*/  STS.128 [R0+0x480], R12 ;  /* 0x0004800c00007388 */ /* 0x0041e80000000c00 */
[----:B----4-:R1:W-:Y:S04]  /*103450*/  STS.128 [R0+0x500], R16 ;  /* 0x0005001000007388 */ /* 0x0103e80000000c00 */
[----:B0-----:R-:W2:Y:S04]  /*103460*/  LDL.LU.64 R14, [R1+0x4158] ;  /* 0x00415800010e7983 */ /* 0x001ea80000300a00 */
[----:B------:R-:W2:Y:S04]  /*103470*/  LDL.LU.64 R12, [R1+0x4150] ;  /* 0x00415000010c7983 */ /* 0x000ea80000300a00 */
[----:B-1----:R-:W4:Y:S04]  /*103480*/  LDL.LU.64 R18, [R1+0x4148] ;  /* 0x0041480001127983 */ /* 0x002f280000300a00 */
[----:B------:R-:W4:Y:S04]  /*103490*/  LDL.LU.64 R16, [R1+0x4140] ;  /* 0x0041400001107983 */ /* 0x000f280000300a00 */
[----:B-----5:R-:W-:Y:S04]  /*1034a0*/  STS.128 [R0+0x580], R4 ;  /* 0x0005800400007388 */ /* 0x020fe80000000c00 */
[----:B---3--:R-:W-:Y:S04]  /*1034b0*/  STS.128 [R0+0x600], R8 ;  /* 0x0006000800007388 */ /* 0x008fe80000000c00 */
[----:B------:R-:W-:Y:S04]  /*1034c0*/  STS.128 [R0+0x780], R20 ;  /* 0x0007801400007388 */ /* 0x000fe80000000c00 */
[----:B--2---:R-:W-:Y:S04]  /*1034d0*/  STS.128 [R0+0x680], R12 ;  /* 0x0006800c00007388 */ /* 0x004fe80000000c00 */
[----:B----4-:R-:W-:Y:S04]  /*1034e0*/  STS.128 [R0+0x700], R16 ;  /* 0x0007001000007388 */ /* 0x010fe80000000c00 */
[----:B------:R-:W-:Y:S06]  /*1034f0*/  BAR.SYNC.DEFER_BLOCKING 0x0 ;  /* 0x0000000000007b1d */ /* 0x000fec0000010000 */
[----:B------:R-:W0:Y:S04]  /*103500*/  LDS.128 R4, [R2] ;  /* 0x0000000002047984 */ /* 0x000e280000000c00 */
[----:B------:R-:W-:Y:S04]  /*103510*/  LDS.128 R12, [R2+0x1000] ;  /* 0x00100000020c7984 */ /* 0x000fe80000000c00 */
[----:B------:R-:W-:Y:S04]  /*103520*/  LDS.128 R8, [R2+0x1800] ;  /* 0x0018000002087984 */ /* 0x000fe80000000c00 */
[----:B0-----:R-:W-:Y:S01]  /*103530*/  STL [R1+0x14], R5 ;  /* 0x0000140501007387 */ /* 0x001fe20000100800 */
[----:B------:R-:W-:-:S03]  /*103540*/  IMAD.MOV.U32 R23, RZ, RZ, R4 ;  /* 0x000000ffff177224 */ /* 0x000fc600078e0004 */
[----:B------:R-:W-:Y:S04]  /*103550*/  STL.64 [R1+0x18], R6 ;  /* 0x0000180601007387 */ /* 0x000fe80000100a00 */
[----:B------:R-:W0:Y:S04]  /*103560*/  LDS.128 R4, [R2+0x800] ;  /* 0x0008000002047984 */ /* 0x000e280000000c00 */
[----:B------:R-:W-:Y:S04]  /*103570*/  STL [R1+0x3cc8], R23 ;  /* 0x003cc81701007387 */ /* 0x000fe80000100800 */
[----:B0-----:R-:W-:Y:S04]  /*103580*/  STL.64 [R1+0x70], R4 ;  /* 0x0000700401007387 */ /* 0x001fe80000100a00 */
[----:B------:R-:W-:Y:S04]  /*103590*/  STL.64 [R1+0x78], R6 ;  /* 0x0000780601007387 */ /* 0x000fe80000100a00 */
[----:B------:R-:W0:Y:S04]  /*1035a0*/  LDS.128 R4, [R27] ;  /* 0x000000001b047984 */ /* 0x000e280000000c00 */
[----:B------:R-:W-:Y:S04]  /*1035b0*/  STL.64 [R1+0xc0], R12 ;  /* 0x0000c00c01007387 */ /* 0x000fe80000100a00 */
[----:B------:R-:W-:Y:S04]  /*1035c0*/  STL.64 [R1+0xc8], R14 ;  /* 0x0000c80e01007387 */ /* 0x000fe80000100a00 */
[----:B------:R-:W1:Y:S04]  /*1035d0*/  LDS.128 R12, [R27+0x800] ;  /* 0x000800001b0c7984 */ /* 0x000e680000000c00 */
[----:B------:R-:W-:Y:S04]  /*1035e0*/  STL.64 [R1+0x100], R8 ;  /* 0x0001000801007387 */ /* 0x000fe80000100a00 */
[----:B------:R-:W-:Y:S04]  /*1035f0*/  STL.64 [R1+0x108], R10 ;  /* 0x0001080a01007387 */ /* 0x000fe80000100a00 */
[----:B------:R-:W2:Y:S04]  /*103600*/  LDS.128 R8, [R27+0x1000] ;  /* 0x001000001b087984 */ /* 0x000ea80000000c00 */
[----:B0-----:R-:W-:Y:S04]  /*103610*/  STL.64 [R1+0x20], R4 ;  /* 0x0000200401007387 */ /* 0x001fe80000100a00 */
[----:B------:R-:W-:Y:S04]  /*103620*/  STL.64 [R1+0x28], R6 ;  /* 0x0000280601007387 */ /* 0x000fe80000100a00 */
[----:B------:R-:W0:Y:S04]  /*103630*/  LDS.128 R4, [R27+0x1800] ;  /* 0x001800001b047984 */ /* 0x000e280000000c00 */
[----:B-1----:R1:W-:Y:S04]  /*103640*/  STL.64 [R1+0x40], R12 ;  /* 0x0000400c01007387 */ /* 0x0023e80000100a00 */
[----:B------:R-:W-:Y:S04]  /*103650*/  STL.64 [R1+0x48], R14 ;  /* 0x0000480e01007387 */ /* 0x000fe80000100a00 */
[----:B------:R-:W-:Y:S04]  /*103660*/  STL.64 [R1+0x4088], R26 ;  /* 0x0040881a01007387 */ /* 0x000fe80000100a00 */
[----:B--2---:R-:W-:Y:S04]  /*103670*/  STL.64 [R1+0xd0], R8 ;  /* 0x0000d00801007387 */ /* 0x004fe80000100a00 */
[----:B------:R-:W-:Y:S04]  /*103680*/  STL.64 [R1+0xd8], R10 ;  /* 0x0000d80a01007387 */ /* 0x000fe80000100a00 */
[----:B------:R-:W-:Y:S04]  /*103690*/  STL [R1+0x4080], R24 ;  /* 0x0040801801007387 */ /* 0x000fe80000100800 */
[----:B------:R-:W2:Y:S04]  /*1036a0*/  LDS.128 R8, [R28] ;  /* 0x000000001c087984 */ /* 0x000ea80000000c00 */
[----:B0-----:R-:W-:Y:S04]  /*1036b0*/  STL.64 [R1+0x110], R4 ;  /* 0x0001100401007387 */ /* 0x001fe80000100a00 */
[----:B------:R-:W-:Y:S04]  /*1036c0*/  STL.64 [R1+0x118], R6 ;  /* 0x0001180601007387 */ /* 0x000fe80000100a00 */
[----:B------:R-:W0:Y:S04]  /*1036d0*/  LDS.128 R4, [R28+0x800] ;  /* 0x000800001c047984 */ /* 0x000e280000000c00 */
[----:B-1----:R-:W3:Y:S04]  /*1036e0*/  LDL.LU R12, [R1+0x280] ;  /* 0x00028000010c7983 */ /* 0x002ee80000300800 */
[----:B--2---:R1:W-:Y:S04]  /*1036f0*/  STL.64 [R1+0x30], R8 ;  /* 0x0000300801007387 */ /* 0x0043e80000100a00 */
[----:B------:R2:W-:Y:S04]  /*103700*/  STL.64 [R1+0x38], R10 ;  /* 0x0000380a01007387 */ /* 0x0005e80000100a00 */
[----:B0-----:R-:W-:Y:S04]  /*103710*/  STL.64 [R1], R4 ;  /* 0x0000000401007387 */ /* 0x001fe80000100a00 */
[----:B------:R-:W-:Y:S04]  /*103720*/  STL.64 [R1+0x8], R6 ;  /* 0x0000080601007387 */ /* 0x000fe80000100a00 */
[----:B------:R-:W3:Y:S04]  /*103730*/  LDL.LU R13, [R1+0x284] ;  /* 0x00028400010d7983 */ /* 0x000ee80000300800 */
[----:B------:R-:W4:Y:S04]  /*103740*/  LDL.LU R14, [R1+0x288] ;  /* 0x00028800010e7983 */ /* 0x000f280000300800 */
[----:B------:R-:W4:Y:S04]  /*103750*/  LDL.LU R15, [R1+0x28c] ;  /* 0x00028c00010f7983 */ /* 0x000f280000300800 */
[----:B------:R-:W0:Y:S04]  /*103760*/  LDS.128 R4, [R28+0x1000] ;  /* 0x001000001c047984 */ /* 0x000e280000000c00 */
[----:B----4-:R-:W-:Y:S04]  /*103770*/  STL.64 [R1+0x4098], R14 ;  /* 0x0040980e01007387 */ /* 0x010fe80000100a00 */
[----:B---3--:R3:W-:Y:S04]  /*103780*/  STL.64 [R1+0x4090], R12 ;  /* 0x0040900c01007387 */ /* 0x0087e80000100a00 */
[----:B-1----:R-:W4:Y:S04]  /*103790*/  LDL.LU R8, [R1+0x270] ;  /* 0x0002700001087983 */ /* 0x002f280000300800 */
[----:B------:R-:W4:Y:S04]  /*1037a0*/  LDL.LU R9, [R1+0x274] ;  /* 0x0002740001097983 */ /* 0x000f280000300800 */
[----:B--2---:R-:W2:Y:S04]  /*1037b0*/  LDL.LU R10, [R1+0x278] ;  /* 0x00027800010a7983 */ /* 0x004ea80000300800 */
[----:B------:R-:W2:Y:S04]  /*1037c0*/  LDL.LU R11, [R1+0x27c] ;  /* 0x00027c00010b7983 */ /* 0x000ea80000300800 */
[----:B--2---:R-:W-:Y:S04]  /*1037d0*/  STL.64 [R1+0x40a8], R10 ;  /* 0x0040a80a01007387 */ /* 0x004fe80000100a00 */
[----:B----4-:R1:W-:Y:S04]  /*1037e0*/  STL.64 [R1+0x40a0], R8 ;  /* 0x0040a00801007387 */ /* 0x0103e80000100a00 */
[----:B------:R-:W2:Y:S04]  /*1037f0*/  LDL.LU R20, [R1+0x260] ;  /* 0x0002600001147983 */ /* 0x000ea80000300800 */
[----:B------:R-:W2:Y:S04]  /*103800*/  LDL.LU R21, [R1+0x264] ;  /* 0x0002640001157983 */ /* 0x000ea80000300800 */
[----:B------:R-:W4:Y:S04]  /*103810*/  LDL.LU R22, [R1+0x268] ;  /* 0x0002680001167983 */ /* 0x000f280000300800 */
[----:B------:R-:W4:Y:S04]  /*103820*/  LDL.LU R23, [R1+0x26c] ;  /* 0x00026c0001177983 */ /* 0x000f280000300800 */
[----:B----4-:R-:W-:Y:S04]  /*103830*/  STL.64 [R1+0x40b8], R22 ;  /* 0x0040b81601007387 */ /* 0x010fe80000100a00 */
[----:B--2---:R-:W-:Y:S04]  /*103840*/  STL.64 [R1+0x40b0], R20 ;  /* 0x0040b01401007387 */ /* 0x004fe80000100a00 */
[----:B------:R-:W2:Y:S04]  /*103850*/  LDL.LU R24, [R1+0x240] ;  /* 0x0002400001187983 */ /* 0x000ea80000300800 */
[----:B------:R-:W2:Y:S04]  /*103860*/  LDL.LU R25, [R1+0x244] ;  /* 0x0002440001197983 */ /* 0x000ea80000300800 */
[----:B------:R-:W4:Y:S04]  /*103870*/  LDL.LU R26, [R1+0x248] ;  /* 0x00024800011a7983 */ /* 0x000f280000300800 */
[----:B------:R-:W4:Y:S04]  /*103880*/  LDL.LU R27, [R1+0x24c] ;  /* 0x00024c00011b7983 */ /* 0x000f280000300800 */
[----:B----4-:R-:W-:Y:S04]  /*103890*/  STL.64 [R1+0x40c8], R26 ;  /* 0x0040c81a01007387 */ /* 0x010fe80000100a00 */
[----:B--2---:R2:W-:Y:S04]  /*1038a0*/  STL.64 [R1+0x40c0], R24 ;  /* 0x0040c01801007387 */ /* 0x0045e80000100a00 */
[----:B---3--:R-:W3:Y:S04]  /*1038b0*/  LDL.LU R12, [R1+0x230] ;  /* 0x00023000010c7983 */ /* 0x008ee80000300800 */
[----:B------:R-:W3:Y:S04]  /*1038c0*/  LDL.LU R13, [R1+0x234] ;  /* 0x00023400010d7983 */ /* 0x000ee80000300800 */
[----:B------:R-:W4:Y:S04]  /*1038d0*/  LDL.LU R14, [R1+0x238] ;  /* 0x00023800010e7983 */ /* 0x000f280000300800 */
[----:B------:R-:W4:Y:S04]  /*1038e0*/  LDL.LU R15, [R1+0x23c] ;  /* 0x00023c00010f7983 */ /* 0x000f280000300800 */
[----:B----4-:R-:W-:Y:S04]  /*1038f0*/  STL.64 [R1+0x40d8], R14 ;  /* 0x0040d80e01007387 */ /* 0x010fe80000100a00 */
[----:B---3--:R3:W-:Y:S04]  /*103900*/  STL.64 [R1+0x40d0], R12 ;  /* 0x0040d00c01007387 */ /* 0x0087e80000100a00 */
[----:B-1----:R-:W4:Y:S04]  /*103910*/  LDL.LU R8, [R1+0x220] ;  /* 0x0002200001087983 */ /* 0x002f280000300800 */
[----:B------:R-:W4:Y:S04]  /*103920*/  LDL.LU R9, [R1+0x224] ;  /* 0x0002240001097983 */ /* 0x000f280000300800 */
[----:B------:R-:W5:Y:S04]  /*103930*/  LDL.LU R10, [R1+0x228] ;  /* 0x00022800010a7983 */ /* 0x000f680000300800 */
[----:B------:R-:W5:Y:S04]  /*103940*/  LDL.LU R11, [R1+0x22c] ;  /* 0x00022c00010b7983 */ /* 0x000f680000300800 */
[----:B-----5:R-:W-:Y:S04]  /*103950*/  STL.64 [R1+0x40e8], R10 ;  /* 0x0040e80a01007387 */ /* 0x020fe80000100a00 */
[----:B----4-:R1:W-:Y:S04]  /*103960*/  STL.64 [R1+0x40e0], R8 ;  /* 0x0040e00801007387 */ /* 0x0103e80000100a00 */
[----:B--2---:R-:W2:Y:S04]  /*103970*/  LDL.LU R24, [R1+0x200] ;  /* 0x0002000001187983 */ /* 0x004ea80000300800 */
[----:B------:R-:W2:Y:S04]  /*103980*/  LDL.LU R25, [R1+0x204] ;  /* 0x0002040001197983 */ /* 0x000ea80000300800 */
[----:B------:R-:W4:Y:S04]  /*103990*/  LDL.LU R26, [R1+0x208] ;  /* 0x00020800011a7983 */ /* 0x000f280000300800 */
[----:B------:R-:W4:Y:S04]  /*1039a0*/  LDL.LU R27, [R1+0x20c] ;  /* 0x00020c00011b7983 */ /* 0x000f280000300800 */
[----:B----4-:R-:W-:Y:S04]  /*1039b0*/  STL.64 [R1+0x40f8], R26 ;  /* 0x0040f81a01007387 */ /* 0x010fe80000100a00 */
[----:B--2---:R-:W-:Y:S04]  /*1039c0*/  STL.64 [R1+0x40f0], R24 ;  /* 0x0040f01801007387 */ /* 0x004fe80000100a00 */
[----:B---3--:R-:W2:Y:S04]  /*1039d0*/  LDL.LU R12, [R1+0x1f0] ;  /* 0x0001f000010c7983 */ /* 0x008ea80000300800 */
[----:B------:R-:W2:Y:S04]  /*1039e0*/  LDL.LU R13, [R1+0x1f4] ;  /* 0x0001f400010d7983 */ /* 0x000ea80000300800 */
[----:B------:R-:W3:Y:S04]  /*1039f0*/  LDL.LU R14, [R1+0x1f8] ;  /* 0x0001f800010e7983 */ /* 0x000ee80000300800 */
[----:B------:R-:W3:Y:S04]  /*103a00*/  LDL.LU R15, [R1+0x1fc] ;  /* 0x0001fc00010f7983 */ /* 0x000ee80000300800 */
[----:B---3--:R-:W-:Y:S04]  /*103a10*/  STL.64 [R1+0x4108], R14 ;  /* 0x0041080e01007387 */ /* 0x008fe80000100a00 */
[----:B--2---:R2:W-:Y:S04]  /*103a20*/  STL.64 [R1+0x4100], R12 ;  /* 0x0041000c01007387 */ /* 0x0045e80000100a00 */
[----:B-1----:R-:W3:Y:S04]  /*103a30*/  LDL.LU R8, [R1+0x1e0] ;  /* 0x0001e00001087983 */ /* 0x002ee80000300800 */
[----:B------:R-:W3:Y:S04]  /*103a40*/  LDL.LU R9, [R1+0x1e4] ;  /* 0x0001e40001097983 */ /* 0x000ee80000300800 */
[----:B------:R-:W4:Y:S04]  /*103a50*/  LDL.LU R10, [R1+0x1e8] ;  /* 0x0001e800010a7983 */ /* 0x000f280000300800 */
[----:B------:R-:W4:Y:S04]  /*103a60*/  LDL.LU R11, [R1+0x1ec] ;  /* 0x0001ec00010b7983 */ /* 0x000f280000300800 */
[----:B----4-:R-:W-:Y:S04]  /*103a70*/  STL.64 [R1+0x4118], R10 ;  /* 0x0041180a01007387 */ /* 0x010fe80000100a00 */
[----:B---3--:R1:W-:Y:S04]  /*103a80*/  STL.64 [R1+0x4110], R8 ;  /* 0x0041100801007387 */ /* 0x0083e80000100a00 */
[----:B--2---:R-:W2:Y:S04]  /*103a90*/  LDL.LU R12, [R1+0x1c0] ;  /* 0x0001c000010c7983 */ /* 0x004ea80000300800 */
        /* <DEDUP_REMOVED lines=10> */
[----:B---3--:R-:W-:Y:S04]  /*103b40*/  STL.64 [R1+0x4130], R8 ;  /* 0x0041300801007387 */ /* 0x008fe80000100a00 */
[----:B--2---:R-:W2:Y:S04]  /*103b50*/  LDL.LU R12, [R1+0x1a0] ;  /* 0x0001a000010c7983 */ /* 0x004ea80000300800 */
[----:B------:R-:W2:Y:S04]  /*103b60*/  LDL.LU R13, [R1+0x1a4] ;  /* 0x0001a400010d7983 */ /* 0x000ea80000300800 */
[----:B------:R-:W2:Y:S04]  /*103b70*/  LDL.LU R14, [R1+0x1a8] ;  /* 0x0001a800010e7983 */ /* 0x000ea80000300800 */
[----:B------:R-:W2:Y:S04]  /*103b80*/  LDL.LU R15, [R1+0x1ac] ;  /* 0x0001ac00010f7983 */ /* 0x000ea80000300800 */
[----:B------:R-:W3:Y:S04]  /*103b90*/  LDL.LU R24, [R1+0x1d0] ;  /* 0x0001d00001187983 */ /* 0x000ee80000300800 */
[----:B------:R-:W3:Y:S04]  /*103ba0*/  LDL.LU R25, [R1+0x1d4] ;  /* 0x0001d40001197983 */ /* 0x000ee80000300800 */
[----:B------:R-:W3:Y:S04]  /*103bb0*/  LDL.LU R26, [R1+0x1d8] ;  /* 0x0001d800011a7983 */ /* 0x000ee80000300800 */
[----:B------:R-:W3:Y:S04]  /*103bc0*/  LDL.LU R27, [R1+0x1dc] ;  /* 0x0001dc00011b7983 */ /* 0x000ee80000300800 */
[----:B------:R-:W4:Y:S04]  /*103bd0*/  LDL.LU R20, [R1+0x210] ;  /* 0x0002100001147983 */ /* 0x000f280000300800 */
[----:B------:R-:W4:Y:S04]  /*103be0*/  LDL.LU R21, [R1+0x214] ;  /* 0x0002140001157983 */ /* 0x000f280000300800 */
[----:B------:R-:W4:Y:S04]  /*103bf0*/  LDL.LU R22, [R1+0x218] ;  /* 0x0002180001167983 */ /* 0x000f280000300800 */
[----:B------:R-:W4:Y:S04]  /*103c00*/  LDL.LU R23, [R1+0x21c] ;  /* 0x00021c0001177983 */ /* 0x000f280000300800 */
[----:B------:R-:W5:Y:S04]  /*103c10*/  LDL.LU R16, [R1+0x290] ;  /* 0x0002900001107983 */ /* 0x000f680000300800 */
[----:B------:R-:W5:Y:S04]  /*103c20*/  LDL.LU R17, [R1+0x294] ;  /* 0x0002940001117983 */ /* 0x000f680000300800 */
[----:B------:R-:W5:Y:S04]  /*103c30*/  LDL.LU R18, [R1+0x298] ;  /* 0x0002980001127983 */ /* 0x000f680000300800 */
[----:B------:R-:W5:Y:S04]  /*103c40*/  LDL.LU R19, [R1+0x29c] ;  /* 0x00029c0001137983 */ /* 0x000f680000300800 */
[----:B0-----:R-:W-:Y:S04]  /*103c50*/  STL.64 [R1+0xe0], R4 ;  /* 0x0000e00401007387 */ /* 0x001fe80000100a00 */
[----:B------:R-:W-:Y:S04]  /*103c60*/  STL.64 [R1+0xe8], R6 ;  /* 0x0000e80601007387 */ /* 0x000fe80000100a00 */
[----:B------:R-:W0:Y:S04]  /*103c70*/  LDS.128 R4, [R29] ;  /* 0x000000001d047984 */ /* 0x000e280000000c00 */
[----:B------:R-:W1:Y:S04]  /*103c80*/  LDS.128 R8, [R28+0x1800] ;  /* 0x001800001c087984 */ /* 0x000e680000000c00 */
[----:B0-----:R-:W-:Y:S04]  /*103c90*/  STL [R1+0x3ca4], R5 ;  /* 0x003ca40501007387 */ /* 0x001fe80000100800 */
[----:B-1----:R-:W-:Y:S04]  /*103ca0*/  STL.64 [R1+0x120], R8 ;  /* 0x0001200801007387 */ /* 0x002fe80000100a00 */
[----:B------:R-:W-:Y:S04]  /*103cb0*/  STL.64 [R1+0x128], R10 ;  /* 0x0001280a01007387 */ /* 0x000fe80000100a00 */
[----:B------:R-:W0:Y:S04]  /*103cc0*/  LDS.128 R8, [R29+0x800] ;  /* 0x000800001d087984 */ /* 0x000e280000000c00 */
[----:B------:R-:W-:Y:S04]  /*103cd0*/  STL [R1+0x3ca0], R6 ;  /* 0x003ca00601007387 */ /* 0x000fe80000100800 */
[----:B------:R-:W-:Y:S04]  /*103ce0*/  STL [R1+0x3c9c], R7 ;  /* 0x003c9c0701007387 */ /* 0x000fe80000100800 */
[----:B0-----:R-:W-:Y:S04]  /*103cf0*/  STL.64 [R1+0xb0], R8 ;  /* 0x0000b00801007387 */ /* 0x001fe80000100a00 */
[----:B------:R-:W-:Y:S04]  /*103d00*/  STL.64 [R1+0xb8], R10 ;  /* 0x0000b80a01007387 */ /* 0x000fe80000100a00 */
[----:B------:R-:W0:Y:S04]  /*103d10*/  LDS.128 R8, [R29+0x1000] ;  /* 0x001000001d087984 */ /* 0x000e280000000c00 */
[----:B0-----:R-:W-:Y:S04]  /*103d20*/  STL.64 [R1+0xf0], R8 ;  /* 0x0000f00801007387 */ /* 0x001fe80000100a00 */
[----:B------:R-:W-:Y:S04]  /*103d30*/  STL.64 [R1+0xf8], R10 ;  /* 0x0000f80a01007387 */ /* 0x000fe80000100a00 */
[----:B------:R-:W0:Y:S04]  /*103d40*/  LDS.128 R8, [R29+0x1800] ;  /* 0x001800001d087984 */ /* 0x000e280000000c00 */
[----:B------:R-:W-:Y:S01]  /*103d50*/  BAR.SYNC.DEFER_BLOCKING 0x0 ;  /* 0x0000000000007b1d */ /* 0x000fe20000010000 */
[----:B0-----:R-:W-:-:S05]  /*103d60*/  IMAD.MOV.U32 R5, RZ, RZ, R8 ;  /* 0x000000ffff057224 */ /* 0x001fca00078e0008 */
[----:B------:R0:W-:Y:S01]  /*103d70*/  STL.64 [R1+0x138], R10 ;  /* 0x0001380a01007387 */ /* 0x0001e20000100a00 */
[----:B------:R-:W-:-:S03]  /*103d80*/  IMAD.MOV.U32 R6, RZ, RZ, R9 ;  /* 0x000000ffff067224 */ /* 0x000fc600078e0009 */
[----:B0-----:R-:W3:Y:S04]  /*103d90*/  LDL.LU.64 R10, [R1+0x4138] ;  /* 0x00413800010a7983 */ /* 0x001ee80000300a00 */
[----:B------:R-:W3:Y:S04]  /*103da0*/  LDL.LU.64 R8, [R1+0x4130] ;  /* 0x0041300001087983 */ /* 0x000ee80000300a00 */
[----:B------:R-:W-:Y:S04]  /*103db0*/  STL [R1+0x3ca8], R5 ;  /* 0x003ca80501007387 */ /* 0x000fe80000100800 */
[----:B------:R-:W-:Y:S04]  /*103dc0*/  STL [R1+0x3cb0], R6 ;  /* 0x003cb00601007387 */ /* 0x000fe80000100800 */
[----:B------:R0:W-:Y:S04]  /*103dd0*/  STL [R1+0x3cac], R4 ;  /* 0x003cac0401007387 */ /* 0x0001e80000100800 */
[----:B0-----:R-:W4:Y:S04]  /*103de0*/  LDL.LU R4, [R1+0x250] ;  /* 0x0002500001047983 */ /* 0x001f280000300800 */
[----:B------:R-:W4:Y:S04]  /*103df0*/  LDL.LU R5, [R1+0x254] ;  /* 0x0002540001057983 */ /* 0x000f280000300800 */
[----:B------:R-:W4:Y:S04]  /*103e00*/  LDL.LU R6, [R1+0x258] ;  /* 0x0002580001067983 */ /* 0x000f280000300800 */
[----:B------:R-:W4:Y:S04]  /*103e10*/  LDL.LU R7, [R1+0x25c] ;  /* 0x00025c0001077983 */ /* 0x000f280000300800 */
[----:B--2---:R0:W-:Y:S04]  /*103e20*/  STS.128 [R0], R12 ;  /* 0x0000000c00007388 */ /* 0x0041e80000000c00 */
[----:B0-----:R-:W2:Y:S04]  /*103e30*/  LDL.LU.64 R14, [R1+0x4128] ;  /* 0x00412800010e7983 */ /* 0x001ea80000300a00 */
[----:B------:R-:W2:Y:S04]  /*103e40*/  LDL.LU.64 R12, [R1+0x4120] ;  /* 0x00412000010c7983 */ /* 0x000ea80000300a00 */
[----:B---3--:R0:W-:Y:S04]  /*103e50*/  STS.128 [R0+0x80], R8 ;  /* 0x0000800800007388 */ /* 0x0081e80000000c00 */
[----:B0-----:R-:W3:Y:S04]  /*103e60*/  LDL.LU.64 R10, [R1+0x4118] ;  /* 0x00411800010a7983 */ /* 0x001ee80000300a00 */
[----:B------:R-:W3:Y:S04]  /*103e70*/  LDL.LU.64 R8, [R1+0x4110] ;  /* 0x0041100001087983 */ /* 0x000ee80000300a00 */
[----:B--2---:R0:W-:Y:S04]  /*103e80*/  STS.128 [R0+0x100], R12 ;  /* 0x0001000c00007388 */ /* 0x0041e80000000c00 */
[----:B0-----:R-:W2:Y:S04]  /*103e90*/  LDL.LU.64 R14, [R1+0x4108] ;  /* 0x00410800010e7983 */ /* 0x001ea80000300a00 */
[----:B------:R-:W2:Y:S04]  /*103ea0*/  LDL.LU.64 R12, [R1+0x4100] ;  /* 0x00410000010c7983 */ /* 0x000ea80000300a00 */
[----:B------:R0:W-:Y:S04]  /*103eb0*/  STS.128 [R0+0x180], R24 ;  /* 0x0001801800007388 */ /* 0x0001e80000000c00 */
[----:B0-----:R-:W4:Y:S04]  /*103ec0*/  LDL.LU.64 R26, [R1+0x40f8] ;  /* 0x0040f800011a7983 */ /* 0x001f280000300a00 */
[----:B------:R-:W4:Y:S04]  /*103ed0*/  LDL.LU.64 R24, [R1+0x40f0] ;  /* 0x0040f00001187983 */ /* 0x000f280000300a00 */
[----:B---3--:R0:W-:Y:S04]  /*103ee0*/  STS.128 [R0+0x200], R8 ;  /* 0x0002000800007388 */ /* 0x0081e80000000c00 */
[----:B0-----:R-:W3:Y:S04]  /*103ef0*/  LDL.LU.64 R10, [R1+0x40e8] ;  /* 0x0040e800010a7983 */ /* 0x001ee80000300a00 */
[----:B------:R-:W3:Y:S04]  /*103f00*/  LDL.LU.64 R8, [R1+0x40e0] ;  /* 0x0040e00001087983 */ /* 0x000ee80000300a00 */
[----:B--2---:R0:W-:Y:S04]  /*103f10*/  STS.128 [R0+0x280], R12 ;  /* 0x0002800c00007388 */ /* 0x0041e80000000c00 */
[----:B0-----:R-:W2:Y:S04]  /*103f20*/  LDL.LU.64 R14, [R1+0x40d8] ;  /* 0x0040d800010e7983 */ /* 0x001ea80000300a00 */
[----:B------:R-:W2:Y:S04]  /*103f30*/  LDL.LU.64 R12, [R1+0x40d0] ;  /* 0x0040d000010c7983 */ /* 0x000ea80000300a00 */
[----:B----4-:R0:W-:Y:S04]  /*103f40*/  STS.128 [R0+0x300], R24 ;  /* 0x0003001800007388 */ /* 0x0101e80000000c00 */
[----:B------:R1:W-:Y:S04]  /*103f50*/  STS.128 [R0+0x380], R20 ;  /* 0x0003801400007388 */ /* 0x0003e80000000c00 */
[----:B0-----:R-:W4:Y:S04]  /*103f60*/  LDL.LU.64 R26, [R1+0x40c8] ;  /* 0x0040c800011a7983 */ /* 0x001f280000300a00 */
[----:B------:R-:W4:Y:S04]  /*103f70*/  LDL.LU.64 R24, [R1+0x40c0] ;  /* 0x0040c00001187983 */ /* 0x000f280000300a00 */
[----:B-1----:R-:W5:Y:S04]  /*103f80*/  LDL.LU.64 R22, [R1+0x40b8] ;  /* 0x0040b80001167983 */ /* 0x002f680000300a00 */
[----:B------:R-:W5:Y:S04]  /*103f90*/  LDL.LU.64 R20, [R1+0x40b0] ;  /* 0x0040b00001147983 */ /* 0x000f680000300a00 */
[----:B---3--:R0:W-:Y:S04]  /*103fa0*/  STS.128 [R0+0x400], R8 ;  /* 0x0004000800007388 */ /* 0x0081e80000000c00 */
[----:B0-----:R-:W3:Y:S04]  /*103fb0*/  LDL.LU.64 R10, [R1+0x40a8] ;  /* 0x0040a800010a7983 */ /* 0x001ee80000300a00 */
[----:B------:R-:W3:Y:S04]  /*103fc0*/  LDL.LU.64 R8, [R1+0x40a0] ;  /* 0x0040a00001087983 */ /* 0x000ee80000300a00 */
[----:B--2---:R0:W-:Y:S04]  /*103fd0*/  STS.128 [R0+0x480], R12 ;  /* 0x0004800c00007388 */ /* 0x0041e80000000c00 */
[----:B0-----:R-:W2:Y:S04]  /*103fe0*/  LDL.LU.64 R14, [R1+0x4098] ;  /* 0x00409800010e7983 */ /* 0x001ea80000300a00 */
[----:B------:R-:W2:Y:S04]  /*103ff0*/  LDL.LU.64 R12, [R1+0x4090] ;  /* 0x00409000010c7983 */ /* 0x000ea80000300a00 */
[----:B----4-:R0:W-:Y:S04]  /*104000*/  STS.128 [R0+0x500], R24 ;  /* 0x0005001800007388 */ /* 0x0101e80000000c00 */
[----:B------:R-:W-:Y:S04]  /*104010*/  STS.128 [R0+0x580], R4 ;  /* 0x0005800400007388 */ /* 0x000fe80000000c00 */
[----:B-----5:R-:W-:Y:S04]  /*104020*/  STS.128 [R0+0x600], R20 ;  /* 0x0006001400007388 */ /* 0x020fe80000000c00 */
[----:B------:R-:W-:Y:S04]  /*104030*/  STS.128 [R0+0x780], R16 ;  /* 0x0007801000007388 */ /* 0x000fe80000000c00 */
[----:B0-----:R-:W4:Y:S04]  /*104040*/  LDL.LU.64 R26, [R1+0x4088] ;  /* 0x00408800011a7983 */ /* 0x001f280000300a00 */
[----:B------:R-:W5:Y:S04]  /*104050*/  LDL.LU R24, [R1+0x4080] ;  /* 0x0040800001187983 */ /* 0x000f680000300800 */
[----:B---3--:R-:W-:Y:S04]  /*104060*/  STS.128 [R0+0x680], R8 ;  /* 0x0006800800007388 */ /* 0x008fe80000000c00 */
[----:B--2---:R0:W-:Y:S04]  /*104070*/  STS.128 [R0+0x700], R12 ;  /* 0x0007000c00007388 */ /* 0x0041e80000000c00 */
[----:B------:R-:W-:Y:S06]  /*104080*/  BAR.SYNC.DEFER_BLOCKING 0x0 ;  /* 0x0000000000007b1d */ /* 0x000fec0000010000 */
[----:B0-----:R-:W2:Y:S04]  /*104090*/  LDL.LU R12, [R1+0x380] ;  /* 0x00038000010c7983 */ /* 0x001ea80000300800 */
[----:B------:R-:W0:Y:S04]  /*1040a0*/  LDS.128 R8, [R2] ;  /* 0x0000000002087984 */ /* 0x000e280000000c00 */
[----:B------:R-:W1:Y:S04]  /*1040b0*/  LDS.128 R4, [R2+0x800] ;  /* 0x0008000002047984 */ /* 0x000e680000000c00 */
[----:B0-----:R0:W-:Y:S04]  /*1040c0*/  STL.64 [R1+0x190], R8 ;  /* 0x0001900801007387 */ /* 0x0011e80000100a00 */
[----:B------:R3:W-:Y:S04]  /*1040d0*/  STL.64 [R1+0x198], R10 ;  /* 0x0001980a01007387 */ /* 0x0007e80000100a00 */
[----:B-1----:R-:W-:Y:S04]  /*1040e0*/  STL.64 [R1+0x1f0], R4 ;  /* 0x0001f00401007387 */ /* 0x002fe80000100a00 */
[----:B------:R-:W-:Y:S04]  /*1040f0*/  STL.64 [R1+0x1f8], R6 ;  /* 0x0001f80601007387 */ /* 0x000fe80000100a00 */
[----:B------:R-:W2:Y:S04]  /*104100*/  LDL.LU R13, [R1+0x384] ;  /* 0x00038400010d7983 */ /* 0x000ea80000300800 */
[----:B------:R-:W2:Y:S04]  /*104110*/  LDL.LU R14, [R1+0x388] ;  /* 0x00038800010e7983 */ /* 0x000ea80000300800 */
[----:B------:R-:W2:Y:S04]  /*104120*/  LDL.LU R15, [R1+0x38c] ;  /* 0x00038c00010f7983 */ /* 0x000ea80000300800 */
[----:B--2---:R-:W-:Y:S04]  /*104130*/  STL.64 [R1+0x3fc8], R14 ;  /* 0x003fc80e01007387 */ /* 0x004fe80000100a00 */
[----:B------:R1:W-:Y:S04]  /*104140*/  STL.64 [R1+0x3fc0], R12 ;  /* 0x003fc00c01007387 */ /* 0x0003e80000100a00 */
[----:B0-----:R-:W2:Y:S04]  /*104150*/  LDL.LU R8, [R1+0x370] ;  /* 0x0003700001087983 */ /* 0x001ea80000300800 */
[----:B------:R-:W2:Y:S04]  /*104160*/  LDL.LU R9, [R1+0x374] ;  /* 0x0003740001097983 */ /* 0x000ea80000300800 */
[----:B---3--:R-:W3:Y:S04]  /*104170*/  LDL.LU R10, [R1+0x378] ;  /* 0x00037800010a7983 */ /* 0x008ee80000300800 */
[----:B------:R-:W3:Y:S04]  /*104180*/  LDL.LU R11, [R1+0x37c] ;  /* 0x00037c00010b7983 */ /* 0x000ee80000300800 */
[----:B---3--:R-:W-:Y:S04]  /*104190*/  STL.64 [R1+0x3fd8], R10 ;  /* 0x003fd80a01007387 */ /* 0x008fe80000100a00 */
[----:B--2---:R0:W-:Y:S04]  /*1041a0*/  STL.64 [R1+0x3fd0], R8 ;  /* 0x003fd00801007387 */ /* 0x0041e80000100a00 */
[----:B------:R-:W2:Y:S04]  /*1041b0*/  LDL.LU R20, [R1+0x360] ;  /* 0x0003600001147983 */ /* 0x000ea80000300800 */
[----:B------:R-:W2:Y:S04]  /*1041c0*/  LDL.LU R21, [R1+0x364] ;  /* 0x0003640001157983 */ /* 0x000ea80000300800 */
[----:B------:R-:W3:Y:S04]  /*1041d0*/  LDL.LU R22, [R1+0x368] ;  /* 0x0003680001167983 */ /* 0x000ee80000300800 */
[----:B------:R-:W3:Y:S04]  /*1041e0*/  LDL.LU R23, [R1+0x36c] ;  /* 0x00036c0001177983 */ /* 0x000ee80000300800 */
[----:B---3--:R-:W-:Y:S04]  /*1041f0*/  STL.64 [R1+0x3fe8], R22 ;  /* 0x003fe81601007387 */ /* 0x008fe80000100a00 */
[----:B--2---:R2:W-:Y:S04]  /*104200*/  STL.64 [R1+0x3fe0], R20 ;  /* 0x003fe01401007387 */ /* 0x0045e80000100a00 */
[----:B-1----:R-:W3:Y:S04]  /*104210*/  LDL.LU R12, [R1+0x340] ;  /* 0x00034000010c7983 */ /* 0x002ee80000300800 */
[----:B------:R-:W3:Y:S04]  /*104220*/  LDL.LU R13, [R1+0x344] ;  /* 0x00034400010d7983 */ /* 0x000ee80000300800 */
[----:B------:R-:W2:Y:S04]  /*104230*/  LDL.LU R14, [R1+0x348] ;  /* 0x00034800010e7983 */ /* 0x000ea80000300800 */
[----:B------:R-:W2:Y:S04]  /*104240*/  LDL.LU R15, [R1+0x34c] ;  /* 0x00034c00010f7983 */ /* 0x000ea80000300800 */
[----:B--2---:R-:W-:Y:S04]  /*104250*/  STL.64 [R1+0x3ff8], R14 ;  /* 0x003ff80e01007387 */ /* 0x004fe80000100a00 */
[----:B---3--:R-:W-:Y:S04]  /*104260*/  STL.64 [R1+0x3ff0], R12 ;  /* 0x003ff00c01007387 */ /* 0x008fe80000100a00 */
[----:B0-----:R-:W2:Y:S04]  /*104270*/  LDL.LU R8, [R1+0x330] ;  /* 0x0003300001087983 */ /* 0x001ea80000300800 */
[----:B------:R-:W2:Y:S04]  /*104280*/  LDL.LU R9, [R1+0x334] ;  /* 0x0003340001097983 */ /* 0x000ea80000300800 */
[----:B------:R-:W3:Y:S04]  /*104290*/  LDL.LU R10, [R1+0x338] ;  /* 0x00033800010a7983 */ /* 0x000ee80000300800 */
        /* <DEDUP_REMOVED lines=67> */
[----:B----4-:R-:W0:Y:S04]  /*1046d0*/  LDS.128 R8, [R27] ;  /* 0x000000001b087984 */ /* 0x010e280000000c00 */
        /* <DEDUP_REMOVED lines=36> */
[----:B0-----:R-:W4:Y:S04]  /*104920*/  LDL.LU.64 R10, [R1+0x4078] ;  /* 0x00407800010a7983 */ /* 0x001f280000300a00 */
[----:B------:R-:W4:Y:S04]  /*104930*/  LDL.LU.64 R8, [R1+0x4070] ;  /* 0x0040700001087983 */ /* 0x000f280000300a00 */
[----:B----4-:R0:W-:Y:S04]  /*104940*/  STS.128 [R0], R8 ;  /* 0x0000000800007388 */ /* 0x0101e80000000c00 */
[----:B0-----:R-:W4:Y:S04]  /*104950*/  LDL.LU.64 R10, [R1+0x4068] ;  /* 0x00406800010a7983 */ /* 0x001f280000300a00 */
[----:B------:R-:W4:Y:S04]  /*104960*/  LDL.LU.64 R8, [R1+0x4060] ;  /* 0x0040600001087983 */ /* 0x000f280000300a00 */
[----:B----4-:R0:W-:Y:S04]  /*104970*/  STS.128 [R0+0x80], R8 ;  /* 0x0000800800007388 */ /* 0x0101e80000000c00 */
[----:B0-----:R-:W4:Y:S04]  /*104980*/  LDL.LU.64 R10, [R1+0x4058] ;  /* 0x00405800010a7983 */ /* 0x001f280000300a00 */
[----:B------:R-:W4:Y:S04]  /*104990*/  LDL.LU.64 R8, [R1+0x4050] ;  /* 0x0040500001087983 */ /* 0x000f280000300a00 */
[----:B----4-:R0:W-:Y:S04]  /*1049a0*/  STS.128 [R0+0x100], R8 ;  /* 0x0001000800007388 */ /* 0x0101e80000000c00 */
[----:B0-----:R-:W4:Y:S04]  /*1049b0*/  LDL.LU.64 R10, [R1+0x4048] ;  /* 0x00404800010a7983 */ /* 0x001f280000300a00 */
[----:B------:R-:W4:Y:S04]  /*1049c0*/  LDL.LU.64 R8, [R1+0x4040] ;  /* 0x0040400001087983 */ /* 0x000f280000300a00 */
[----:B--2---:R0:W-:Y:S04]  /*1049d0*/  STS.128 [R0+0x180], R20 ;  /* 0x0001801400007388 */ /* 0x0041e80000000c00 */
[----:B0-----:R-:W2:Y:S04]  /*1049e0*/  LDL.LU.64 R22, [R1+0x4038] ;  /* 0x0040380001167983 */ /* 0x001ea80000300a00 */
[----:B------:R-:W2:Y:S04]  /*1049f0*/  LDL.LU.64 R20, [R1+0x4030] ;  /* 0x0040300001147983 */ /* 0x000ea80000300a00 */
[----:B----4-:R0:W-:Y:S04]  /*104a00*/  STS.128 [R0+0x200], R8 ;  /* 0x0002000800007388 */ /* 0x0101e80000000c00 */
[----:B0-----:R-:W4:Y:S04]  /*104a10*/  LDL.LU.64 R10, [R1+0x4028] ;  /* 0x00402800010a7983 */ /* 0x001f280000300a00 */
[----:B------:R-:W4:Y:S04]  /*104a20*/  LDL.LU.64 R8, [R1+0x4020] ;  /* 0x0040200001087983 */ /* 0x000f280000300a00 */
[----:B--2---:R0:W-:Y:S04]  /*104a30*/  STS.128 [R0+0x280], R20 ;  /* 0x0002801400007388 */ /* 0x0041e80000000c00 */
[----:B---3--:R-:W-:Y:S04]  /*104a40*/  STS.128 [R0+0x380], R12 ;  /* 0x0003800c00007388 */ /* 0x008fe80000000c00 */
[----:B0-----:R-:W2:Y:S04]  /*104a50*/  LDL.LU.64 R22, [R1+0x4018] ;  /* 0x0040180001167983 */ /* 0x001ea80000300a00 */
[----:B------:R-:W2:Y:S04]  /*104a60*/  LDL.LU.64 R20, [R1+0x4010] ;  /* 0x0040100001147983 */ /* 0x000ea80000300a00 */
[----:B----4-:R0:W-:Y:S04]  /*104a70*/  STS.128 [R0+0x300], R8 ;  /* 0x0003000800007388 */ /* 0x0101e80000000c00 */
[----:B0-----:R-:W3:Y:S04]  /*104a80*/  LDL.LU.64 R10, [R1+0x4008] ;  /* 0x00400800010a7983 */ /* 0x001ee80000300a00 */
[----:B------:R-:W3:Y:S04]  /*104a90*/  LDL.LU.64 R8, [R1+0x4000] ;  /* 0x0040000001087983 */ /* 0x000ee80000300a00 */
[----:B------:R-:W4:Y:S04]  /*104aa0*/  LDL.LU.64 R14, [R1+0x3ff8] ;  /* 0x003ff800010e7983 */ /* 0x000f280000300a00 */
[----:B------:R-:W4:Y:S04]  /*104ab0*/  LDL.LU.64 R12, [R1+0x3ff0] ;  /* 0x003ff000010c7983 */ /* 0x000f280000300a00 */
[----:B--2---:R0:W-:Y:S04]  /*104ac0*/  STS.128 [R0+0x400], R20 ;  /* 0x0004001400007388 */ /* 0x0041e80000000c00 */
[----:B0-----:R-:W2:Y:S04]  /*104ad0*/  LDL.LU.64 R22, [R1+0x3fe8] ;  /* 0x003fe80001167983 */ /* 0x001ea80000300a00 */
[----:B------:R-:W2:Y:S04]  /*104ae0*/  LDL.LU.64 R20, [R1+0x3fe0] ;  /* 0x003fe00001147983 */ /* 0x000ea80000300a00 */
[----:B---3--:R0:W-:Y:S04]  /*104af0*/  STS.128 [R0+0x480], R8 ;  /* 0x0004800800007388 */ /* 0x0081e80000000c00 */
[----:B----4-:R1:W-:Y:S04]  /*104b00*/  STS.128 [R0+0x500], R12 ;  /* 0x0005000c00007388 */ /* 0x0103e80000000c00 */
[----:B0-----:R-:W3:Y:S04]  /*104b10*/  LDL.LU.64 R10, [R1+0x3fd8] ;  /* 0x003fd800010a7983 */ /* 0x001ee80000300a00 */
[----:B------:R-:W3:Y:S04]  /*104b20*/  LDL.LU.64 R8, [R1+0x3fd0] ;  /* 0x003fd00001087983 */ /* 0x000ee80000300a00 */
[----:B-1----:R-:W4:Y:S04]  /*104b30*/  LDL.LU.64 R14, [R1+0x3fc8] ;  /* 0x003fc800010e7983 */ /* 0x002f280000300a00 */
[----:B------:R-:W4:Y:S04]  /*104b40*/  LDL.LU.64 R12, [R1+0x3fc0] ;  /* 0x003fc000010c7983 */ /* 0x000f280000300a00 */
[----:B------:R-:W-:Y:S04]  /*104b50*/  STS.128 [R0+0x580], R4 ;  /* 0x0005800400007388 */ /* 0x000fe80000000c00 */
[----:B--2---:R-:W-:Y:S04]  /*104b60*/  STS.128 [R0+0x600], R20 ;  /* 0x0006001400007388 */ /* 0x004fe80000000c00 */
[----:B------:R-:W-:Y:S04]  /*104b70*/  STS.128 [R0+0x780], R16 ;  /* 0x0007801000007388 */ /* 0x000fe80000000c00 */
[----:B---3--:R-:W-:Y:S04]  /*104b80*/  STS.128 [R0+0x680], R8 ;  /* 0x0006800800007388 */ /* 0x008fe80000000c00 */
[----:B----4-:R0:W-:Y:S04]  /*104b90*/  STS.128 [R0+0x700], R12 ;  /* 0x0007000c00007388 */ /* 0x0101e80000000c00 */
        /* <DEDUP_REMOVED lines=9> */
[----:B------:R-:W4:Y:S04]  /*104c30*/  LDL.LU R14, [R1+0x488] ;  /* 0x00048800010e7983 */ /* 0x000f280000300800 */
[----:B------:R-:W4:Y:S04]  /*104c40*/  LDL.LU R15, [R1+0x48c] ;  /* 0x00048c00010f7983 */ /* 0x000f280000300800 */
[----:B----4-:R-:W-:Y:S04]  /*104c50*/  STL.64 [R1+0x3f08], R14 ;  /* 0x003f080e01007387 */ /* 0x010fe80000100a00 */
[----:B--2---:R1:W-:Y:S04]  /*104c60*/  STL.64 [R1+0x3f00], R12 ;  /* 0x003f000c01007387 */ /* 0x0043e80000100a00 */
        /* <DEDUP_REMOVED lines=18> */
[----:B0-----:R-:W3:Y:S04]  /*104d90*/  LDL.LU R8, [R1+0x430] ;  /* 0x0004300001087983 */ /* 0x001ee80000300800 */
        /* <DEDUP_REMOVED lines=141> */
[----:B------:R-:W-:Y:S04]  /*105670*/  STS.128 [R0+0x580], R4 ;  /* 0x0005800400007388 */ /* 0x000fe80000000c00 */
[----:B---3--:R-:W-:Y:S04]  /*105680*/  STS.128 [R0+0x600], R20 ;  /* 0x0006001400007388 */ /* 0x008fe80000000c00 */
[----:B------:R-:W-:Y:S04]  /*105690*/  STS.128 [R0+0x780], R16 ;  /* 0x0007801000007388 */ /* 0x000fe80000000c00 */
[----:B--2---:R-:W-:Y:S04]  /*1056a0*/  STS.128 [R0+0x680], R8 ;  /* 0x0006800800007388 */ /* 0x004fe80000000c00 */
        /* <DEDUP_REMOVED lines=178> */
[----:B----4-:R-:W-:Y:S04]  /*1061d0*/  STS.128 [R0+0x700], R12 ;  /* 0x0007000c00007388 */ /* 0x010fe80000000c00 */
[----:B------:R-:W-:Y:S06]  /*1061e0*/  BAR.SYNC.DEFER_BLOCKING 0x0 ;  /* 0x0000000000007b1d */ /* 0x000fec0000010000 */
[----:B------:R-:W0:Y:S04]  /*1061f0*/  LDS.128 R8, [R2] ;  /* 0x0000000002087984 */ /* 0x000e280000000c00 */
[----:B------:R-:W1:Y:S04]  /*106200*/  LDS.128 R4, [R2+0x800] ;  /* 0x0008000002047984 */ /* 0x000e680000000c00 */
[----:B------:R-:W2:Y:S04]  /*106210*/  LDS.128 R12, [R2+0x1000] ;  /* 0x00100000020c7984 */ /* 0x000ea80000000c00 */
[----:B------:R-:W-:Y:S04]  /*106220*/  LDS.128 R16, [R29+0x800] ;  /* 0x000800001d107984 */ /* 0x000fe80000000c00 */
[----:B0-----:R-:W-:Y:S04]  /*106230*/  STL.64 [R1+0x310], R8 ;  /* 0x0003100801007387 */ /* 0x001fe80000100a00 */
[----:B------:R-:W-:Y:S04]  /*106240*/  STL.64 [R1+0x318], R10 ;  /* 0x0003180a01007387 */ /* 0x000fe80000100a00 */
[----:B------:R-:W0:Y:S04]  /*106250*/  LDS.128 R8, [R2+0x1800] ;  /* 0x0018000002087984 */ /* 0x000e280000000c00 */
[----:B-1----:R-:W-:Y:S04]  /*106260*/  STL.64 [R1+0x350], R4 ;  /* 0x0003500401007387 */ /* 0x002fe80000100a00 */
[----:B------:R-:W-:Y:S04]  /*106270*/  STL.64 [R1+0x358], R6 ;  /* 0x0003580601007387 */ /* 0x000fe80000100a00 */
[----:B------:R-:W1:Y:S04]  /*106280*/  LDS.128 R4, [R27] ;  /* 0x000000001b047984 */ /* 0x000e680000000c00 */
[----:B--2---:R-:W-:Y:S04]  /*106290*/  STL.64 [R1+0x3b0], R12 ;  /* 0x0003b00c01007387 */ /* 0x004fe80000100a00 */
[----:B------:R-:W-:Y:S04]  /*1062a0*/  STL.64 [R1+0x3b8], R14 ;  /* 0x0003b80e01007387 */ /* 0x000fe80000100a00 */
[----:B------:R-:W2:Y:S04]  /*1062b0*/  LDS.128 R12, [R27+0x800] ;  /* 0x000800001b0c7984 */ /* 0x000ea80000000c00 */
[----:B0-----:R-:W-:Y:S04]  /*1062c0*/  STL.64 [R1+0x390], R8 ;  /* 0x0003900801007387 */ /* 0x001fe80000100a00 */
[----:B------:R-:W-:Y:S04]  /*1062d0*/  STL.64 [R1+0x398], R10 ;  /* 0x0003980a01007387 */ /* 0x000fe80000100a00 */
[----:B------:R-:W0:Y:S04]  /*1062e0*/  LDS.128 R8, [R27+0x1000] ;  /* 0x001000001b087984 */ /* 0x000e280000000c00 */
[----:B-1----:R-:W-:Y:S04]  /*1062f0*/  STL.64 [R1+0x320], R4 ;  /* 0x0003200401007387 */ /* 0x002fe80000100a00 */
[----:B------:R-:W-:Y:S04]  /*106300*/  STL.64 [R1+0x328], R6 ;  /* 0x0003280601007387 */ /* 0x000fe80000100a00 */
[----:B------:R-:W1:Y:S04]  /*106310*/  LDS.128 R4, [R27+0x1800] ;  /* 0x001800001b047984 */ /* 0x000e680000000c00 */
[----:B--2---:R-:W-:Y:S04]  /*106320*/  STL.64 [R1+0x370], R12 ;  /* 0x0003700c01007387 */ /* 0x004fe80000100a00 */
[----:B------:R-:W-:Y:S04]  /*106330*/  STL.64 [R1+0x378], R14 ;  /* 0x0003780e01007387 */ /* 0x000fe80000100a00 */
[----:B------:R-:W-:Y:S04]  /*106340*/  STL.64 [R1+0x3d88], R26 ;  /* 0x003d881a01007387 */ /* 0x000fe80000100a00 */
[----:B------:R-:W2:Y:S04]  /*106350*/  LDS.128 R12, [R28] ;  /* 0x000000001c0c7984 */ /* 0x000ea80000000c00 */
[----:B0-----:R-:W-:Y:S04]  /*106360*/  STL.64 [R1+0x340], R8 ;  /* 0x0003400801007387 */ /* 0x001fe80000100a00 */
[----:B------:R-:W-:Y:S04]  /*106370*/  STL.64 [R1+0x348], R10 ;  /* 0x0003480a01007387 */ /* 0x000fe80000100a00 */
[----:B-----5:R-:W-:Y:S04]  /*106380*/  STL [R1+0x3d80], R24 ;  /* 0x003d801801007387 */ /* 0x020fe80000100800 */
[----:B-1----:R0:W-:Y:S04]  /*106390*/  STL.64 [R1+0x330], R4 ;  /* 0x0003300401007387 */ /* 0x0021e80000100a00 */
[----:B------:R1:W-:Y:S04]  /*1063a0*/  STL.64 [R1+0x338], R6 ;  /* 0x0003380601007387 */ /* 0x0003e80000100a00 */
[----:B------:R-:W3:Y:S04]  /*1063b0*/  LDL.LU R20, [R1+0x730] ;  /* 0x0007300001147983 */ /* 0x000ee80000300800 */
[----:B------:R-:W3:Y:S04]  /*1063c0*/  LDL.LU R21, [R1+0x734] ;  /* 0x0007340001157983 */ /* 0x000ee80000300800 */
[----:B------:R-:W4:Y:S04]  /*1063d0*/  LDL.LU R22, [R1+0x738] ;  /* 0x0007380001167983 */ /* 0x000f280000300800 */
[----:B------:R-:W4:Y:S04]  /*1063e0*/  LDL.LU R23, [R1+0x73c] ;  /* 0x00073c0001177983 */ /* 0x000f280000300800 */
[----:B----4-:R-:W-:Y:S04]  /*1063f0*/  STL.64 [R1+0x3d98], R22 ;  /* 0x003d981601007387 */ /* 0x010fe80000100a00 */
[----:B---3--:R3:W-:Y:S04]  /*106400*/  STL.64 [R1+0x3d90], R20 ;  /* 0x003d901401007387 */ /* 0x0087e80000100a00 */
[----:B0-----:R-:W4:Y:S04]  /*106410*/  LDL.LU R4, [R1+0x720] ;  /* 0x0007200001047983 */ /* 0x001f280000300800 */
[----:B------:R-:W4:Y:S04]  /*106420*/  LDL.LU R5, [R1+0x724] ;  /* 0x0007240001057983 */ /* 0x000f280000300800 */
[----:B-1----:R-:W5:Y:S04]  /*106430*/  LDL.LU R6, [R1+0x728] ;  /* 0x0007280001067983 */ /* 0x002f680000300800 */
[----:B------:R-:W5:Y:S04]  /*106440*/  LDL.LU R7, [R1+0x72c] ;  /* 0x00072c0001077983 */ /* 0x000f680000300800 */
[----:B-----5:R-:W-:Y:S04]  /*106450*/  STL.64 [R1+0x3da8], R6 ;  /* 0x003da80601007387 */ /* 0x020fe80000100a00 */
[----:B----4-:R-:W-:Y:S04]  /*106460*/  STL.64 [R1+0x3da0], R4 ;  /* 0x003da00401007387 */ /* 0x010fe80000100a00 */
[----:B------:R-:W4:Y:S04]  /*106470*/  LDL.LU R8, [R1+0x740] ;  /* 0x0007400001087983 */ /* 0x000f280000300800 */
[----:B------:R-:W4:Y:S04]  /*106480*/  LDL.LU R9, [R1+0x744] ;  /* 0x0007440001097983 */ /* 0x000f280000300800 */
[----:B------:R-:W5:Y:S04]  /*106490*/  LDL.LU R10, [R1+0x748] ;  /* 0x00074800010a7983 */ /* 0x000f680000300800 */
[----:B------:R-:W5:Y:S04]  /*1064a0*/  LDL.LU R11, [R1+0x74c] ;  /* 0x00074c00010b7983 */ /* 0x000f680000300800 */
[----:B------:R-:W-:Y:S04]  /*1064b0*/  LDS.128 R4, [R28+0x1000] ;  /* 0x001000001c047984 */ /* 0x000fe80000000c00 */
[----:B-----5:R-:W-:Y:S04]  /*1064c0*/  STL.64 [R1+0x3db8], R10 ;  /* 0x003db80a01007387 */ /* 0x020fe80000100a00 */
[----:B----4-:R-:W-:Y:S04]  /*1064d0*/  STL.64 [R1+0x3db0], R8 ;  /* 0x003db00801007387 */ /* 0x010fe80000100a00 */
[----:B------:R-:W0:Y:S04]  /*1064e0*/  LDS.128 R8, [R28+0x800] ;  /* 0x000800001c087984 */ /* 0x000e280000000c00 */
[----:B--2---:R-:W-:Y:S04]  /*1064f0*/  STL.64 [R1+0x300], R12 ;  /* 0x0003000c01007387 */ /* 0x004fe80000100a00 */
[----:B------:R-:W-:Y:S04]  /*106500*/  STL.64 [R1+0x308], R14 ;  /* 0x0003080e01007387 */ /* 0x000fe80000100a00 */
[----:B---3--:R-:W2:Y:S04]  /*106510*/  LDL.LU R20, [R1+0x6e0] ;  /* 0x0006e00001147983 */ /* 0x008ea80000300800 */
[----:B------:R-:W1:Y:S04]  /*106520*/  LDS.128 R12, [R28+0x1800] ;  /* 0x001800001c0c7984 */ /* 0x000e680000000c00 */
[----:B0-----:R-:W-:Y:S04]  /*106530*/  STL.64 [R1+0x2f0], R8 ;  /* 0x0002f00801007387 */ /* 0x001fe80000100a00 */
[----:B------:R-:W-:Y:S04]  /*106540*/  STL.64 [R1+0x2f8], R10 ;  /* 0x0002f80a01007387 */ /* 0x000fe80000100a00 */
[----:B------:R0:W-:Y:S04]  /*106550*/  STL.64 [R1+0x2e0], R4 ;  /* 0x0002e00401007387 */ /* 0x0001e80000100a00 */
[----:B------:R3:W-:Y:S04]  /*106560*/  STL.64 [R1+0x2e8], R6 ;  /* 0x0002e80601007387 */ /* 0x0007e80000100a00 */
[----:B------:R-:W2:Y:S04]  /*106570*/  LDL.LU R21, [R1+0x6e4] ;  /* 0x0006e40001157983 */ /* 0x000ea80000300800 */
[----:B------:R-:W4:Y:S04]  /*106580*/  LDL.LU R22, [R1+0x6e8] ;  /* 0x0006e80001167983 */ /* 0x000f280000300800 */
[----:B------:R-:W4:Y:S04]  /*106590*/  LDL.LU R23, [R1+0x6ec] ;  /* 0x0006ec0001177983 */ /* 0x000f280000300800 */
[----:B----4-:R-:W-:Y:S04]  /*1065a0*/  STL.64 [R1+0x3dc8], R22 ;  /* 0x003dc81601007387 */ /* 0x010fe80000100a00 */
[----:B--2---:R-:W-:Y:S04]  /*1065b0*/  STL.64 [R1+0x3dc0], R20 ;  /* 0x003dc01401007387 */ /* 0x004fe80000100a00 */
        /* <DEDUP_REMOVED lines=42> */
[----:B------:R-:W0:Y:S04]  /*106860*/  LDS.128 R4, [R29] ;  /* 0x000000001d047984 */ /* 0x000e280000000c00 */
        /* <DEDUP_REMOVED lines=12> */
[----:B-1----:R-:W-:Y:S04]  /*106930*/  STL.64 [R1+0x3d0], R12 ;  /* 0x0003d00c01007387 */ /* 0x002fe80000100a00 */
[----:B------:R-:W-:Y:S04]  /*106940*/  STL.64 [R1+0x3d8], R14 ;  /* 0x0003d80e01007387 */ /* 0x000fe80000100a00 */
[----:B------:R-:W1:Y:S04]  /*106950*/  LDS.128 R12, [R29+0x1000] ;  /* 0x001000001d0c7984 */ /* 0x000e680000000c00 */
[----:B------:R5:W-:Y:S04]  /*106960*/  STL [R1+0x3c98], R16 ;  /* 0x003c981001007387 */ /* 0x000be80000100800 */
[----:B0-----:R-:W-:Y:S04]  /*106970*/  STL.64 [R1+0x1e0], R4 ;  /* 0x0001e00401007387 */ /* 0x001fe80000100a00 */
[----:B------:R-:W-:Y:S04]  /*106980*/  STL.64 [R1+0x1e8], R6 ;  /* 0x0001e80601007387 */ /* 0x000fe80000100a00 */
[----:B------:R-:W0:Y:S04]  /*106990*/  LDS.128 R4, [R29+0x1800] ;  /* 0x001800001d047984 */ /* 0x000e280000000c00 */
[----:B------:R5:W-:Y:S04]  /*1069a0*/  STL [R1+0x3c94], R17 ;  /* 0x003c941101007387 */ /* 0x000be80000100800 */
[----:B------:R1:W-:Y:S04]  /*1069b0*/  STL [R1+0x3c90], R18 ;  /* 0x003c901201007387 */ /* 0x0003e80000100800 */
[----:B------:R1:W-:Y:S04]  /*1069c0*/  STL [R1+0x3c8c], R19 ;  /* 0x003c8c1301007387 */ /* 0x0003e80000100800 */
[----:B-----5:R-:W5:Y:S04]  /*1069d0*/  LDL.LU R16, [R1+0x710] ;  /* 0x0007100001107983 */ /* 0x020f680000300800 */
[----:B------:R-:W5:Y:S04]  /*1069e0*/  LDL.LU R17, [R1+0x714] ;  /* 0x0007140001117983 */ /* 0x000f680000300800 */
[----:B-1----:R-:W5:Y:S04]  /*1069f0*/  LDL.LU R18, [R1+0x718] ;  /* 0x0007180001127983 */ /* 0x002f680000300800 */
[----:B------:R-:W5:Y:S04]  /*106a00*/  LDL.LU R19, [R1+0x71c] ;  /* 0x00071c0001137983 */ /* 0x000f680000300800 */
[----:B------:R-:W-:Y:S04]  /*106a10*/  STL.64 [R1+0x3cc0], R14 ;  /* 0x003cc00e01007387 */ /* 0x000fe80000100a00 */
[----:B------:R1:W-:Y:S04]  /*106a20*/  STL.64 [R1+0x3cb8], R12 ;  /* 0x003cb80c01007387 */ /* 0x0003e80000100a00 */
[----:B------:R-:W-:Y:S06]  /*106a30*/  BAR.SYNC.DEFER_BLOCKING 0x0 ;  /* 0x0000000000007b1d */ /* 0x000fec0000010000 */
[----:B-1----:R-:W2:Y:S04]  /*106a40*/  LDL.LU R12, [R1+0x700] ;  /* 0x00070000010c7983 */ /* 0x002ea80000300800 */
[----:B------:R-:W2:Y:S04]  /*106a50*/  LDL.LU R13, [R1+0x704] ;  /* 0x00070400010d7983 */ /* 0x000ea80000300800 */
[----:B------:R-:W2:Y:S04]  /*106a60*/  LDL.LU R14, [R1+0x708] ;  /* 0x00070800010e7983 */ /* 0x000ea80000300800 */
[----:B------:R-:W2:Y:S04]  /*106a70*/  LDL.LU R15, [R1+0x70c] ;  /* 0x00070c00010f7983 */ /* 0x000ea80000300800 */
        /* <DEDUP_REMOVED lines=23> */
[----:B------:R-:W5:Y:S04]  /*106bf0*/  LDL.LU.64 R22, [R1+0x3dc8] ;  /* 0x003dc80001167983 */ /* 0x000f680000300a00 */
[----:B------:R-:W5:Y:S04]  /*106c00*/  LDL.LU.64 R20, [R1+0x3dc0] ;  /* 0x003dc00001147983 */ /* 0x000f680000300a00 */
[----:B---3--:R0:W-:Y:S04]  /*106c10*/  STS.128 [R0+0x380], R8 ;  /* 0x0003800800007388 */ /* 0x0081e80000000c00 */
[----:B0-----:R-:W3:Y:S04]  /*106c20*/  LDL.LU.64 R10, [R1+0x3db8] ;  /* 0x003db800010a7983 */ /* 0x001ee80000300a00 */
[----:B------:R-:W3:Y:S04]  /*106c30*/  LDL.LU.64 R8, [R1+0x3db0] ;  /* 0x003db00001087983 */ /* 0x000ee80000300a00 */
[----:B----4-:R-:W-:Y:S04]  /*106c40*/  STS.128 [R0+0x500], R24 ;  /* 0x0005001800007388 */ /* 0x010fe80000000c00 */
[----:B--2---:R0:W-:Y:S04]  /*106c50*/  STS.128 [R0+0x400], R4 ;  /* 0x0004000400007388 */ /* 0x0041e80000000c00 */
[----:B-----5:R1:W-:Y:S04]  /*106c60*/  STS.128 [R0+0x480], R20 ;  /* 0x0004801400007388 */ /* 0x0203e80000000c00 */
[----:B0-----:R-:W2:Y:S04]  /*106c70*/  LDL.LU.64 R6, [R1+0x3da8] ;  /* 0x003da80001067983 */ /* 0x001ea80000300a00 */
[----:B------:R-:W2:Y:S04]  /*106c80*/  LDL.LU.64 R4, [R1+0x3da0] ;  /* 0x003da00001047983 */ /* 0x000ea80000300a00 */
[----:B-1----:R-:W4:Y:S04]  /*106c90*/  LDL.LU.64 R22, [R1+0x3d98] ;  /* 0x003d980001167983 */ /* 0x002f280000300a00 */
[----:B------:R-:W4:Y:S04]  /*106ca0*/  LDL.LU.64 R20, [R1+0x3d90] ;  /* 0x003d900001147983 */ /* 0x000f280000300a00 */
[----:B------:R-:W5:Y:S04]  /*106cb0*/  LDL.LU.64 R26, [R1+0x3d88] ;  /* 0x003d8800011a7983 */ /* 0x000f680000300a00 */
[----:B------:R-:W5:Y:S04]  /*106cc0*/  LDL.LU R24, [R1+0x3d80] ;  /* 0x003d800001187983 */ /* 0x000f680000300800 */
[----:B------:R-:W-:Y:S04]  /*106cd0*/  STS.128 [R0+0x580], R12 ;  /* 0x0005800c00007388 */ /* 0x000fe80000000c00 */
[----:B------:R-:W-:Y:S04]  /*106ce0*/  STS.128 [R0+0x600], R16 ;  /* 0x0006001000007388 */ /* 0x000fe80000000c00 */
[----:B---3--:R-:W-:Y:S04]  /*106cf0*/  STS.128 [R0+0x780], R8 ;  /* 0x0007800800007388 */ /* 0x008fe80000000c00 */
[----:B--2---:R-:W-:Y:S04]  /*106d00*/  STS.128 [R0+0x680], R4 ;  /* 0x0006800400007388 */ /* 0x004fe80000000c00 */
[----:B----4-:R-:W-:Y:S04]  /*106d10*/  STS.128 [R0+0x700], R20 ;  /* 0x0007001400007388 */ /* 0x010fe80000000c00 */
[----:B------:R-:W-:Y:S06]  /*106d20*/  BAR.SYNC.DEFER_BLOCKING 0x0 ;  /* 0x0000000000007b1d */ /* 0x000fec0000010000 */
[----:B------:R-:W0:Y:S04]  /*106d30*/  LDS.128 R8, [R2] ;  /* 0x0000000002087984 */ /* 0x000e280000000c00 */
[----:B------:R-:W1:Y:S04]  /*106d40*/  LDS.128 R4, [R2+0x800] ;  /* 0x0008000002047984 */ /* 0x000e680000000c00 */
[----:B------:R-:W2:Y:S04]  /*106d50*/  LDS.128 R12, [R2+0x1000] ;  /* 0x00100000020c7984 */ /* 0x000ea80000000c00 */
[----:B0-----:R-:W-:Y:S04]  /*106d60*/  STL.64 [R1+0x4a0], R8 ;  /* 0x0004a00801007387 */ /* 0x001fe80000100a00 */
[----:B------:R-:W-:Y:S04]  /*106d70*/  STL.64 [R1+0x4a8], R10 ;  /* 0x0004a80a01007387 */ /* 0x000fe80000100a00 */
[----:B------:R-:W0:Y:S04]  /*106d80*/  LDS.128 R8, [R2+0x1800] ;  /* 0x0018000002087984 */ /* 0x000e280000000c00 */
[----:B-1----:R-:W-:Y:S04]  /*106d90*/  STL.64 [R1+0x4e0], R4 ;  /* 0x0004e00401007387 */ /* 0x002fe80000100a00 */
[----:B------:R-:W-:Y:S04]  /*106da0*/  STL.64 [R1+0x4e8], R6 ;  /* 0x0004e80601007387 */ /* 0x000fe80000100a00 */
[----:B-----5:R-:W1:Y:S04]  /*106db0*/  LDS.128 R4, [R27] ;  /* 0x000000001b047984 */ /* 0x020e680000000c00 */
        /* <DEDUP_REMOVED lines=12> */
[----:B------:R-:W-:Y:S04]  /*106e80*/  LDS.128 R12, [R28+0x1000] ;  /* 0x001000001c0c7984 */ /* 0x000fe80000000c00 */
[----:B0-----:R-:W-:Y:S04]  /*106e90*/  STL.64 [R1+0x5a0], R8 ;  /* 0x0005a00801007387 */ /* 0x001fe80000100a00 */
[----:B------:R-:W-:Y:S04]  /*106ea0*/  STL.64 [R1+0x5a8], R10 ;  /* 0x0005a80a01007387 */ /* 0x000fe80000100a00 */
[----:B------:R-:W-:Y:S04]  /*106eb0*/  STL [R1+0x3ccc], R24 ;  /* 0x003ccc1801007387 */ /* 0x000fe80000100800 */
[----:B-1----:R-:W-:Y:S04]  /*106ec0*/  STL.64 [R1+0x600], R4 ;  /* 0x0006000401007387 */ /* 0x002fe80000100a00 */
[----:B------:R-:W0:Y:S04]  /*106ed0*/  LDS.128 R8, [R28] ;  /* 0x000000001c087984 */ /* 0x000e280000000c00 */
[----:B------:R-:W-:Y:S04]  /*106ee0*/  STL.64 [R1+0x608], R6 ;  /* 0x0006080601007387 */ /* 0x000fe80000100a00 */
[----:B------:R-:W1:Y:S04]  /*106ef0*/  LDS.128 R4, [R28+0x800] ;  /* 0x000800001c047984 */ /* 0x000e680000000c00 */
[----:B0-----:R-:W-:Y:S04]  /*106f00*/  STL.64 [R1+0x4c0], R8 ;  /* 0x0004c00801007387 */ /* 0x001fe80000100a00 */
[----:B------:R-:W-:Y:S04]  /*106f10*/  STL.64 [R1+0x4c8], R10 ;  /* 0x0004c80a01007387 */ /* 0x000fe80000100a00 */
[----:B-1----:R-:W-:Y:S04]  /*106f20*/  STL.64 [R1+0x510], R4 ;  /* 0x0005100401007387 */ /* 0x002fe80000100a00 */
[----:B------:R-:W-:Y:S04]  /*106f30*/  STL.64 [R1+0x518], R6 ;  /* 0x0005180601007387 */ /* 0x000fe80000100a00 */
[----:B------:R-:W-:Y:S04]  /*106f40*/  STL.64 [R1+0x5b0], R12 ;  /* 0x0005b00c01007387 */ /* 0x000fe80000100a00 */
[----:B------:R-:W-:Y:S04]  /*106f50*/  STL.64 [R1+0x5b8], R14 ;  /* 0x0005b80e01007387 */ /* 0x000fe80000100a00 */
[----:B------:R-:W2:Y:S04]  /*106f60*/  LDL R16, [R1+0x1bc0] ;  /* 0x001bc00001107983 */ /* 0x000ea80000100800 */
[----:B------:R-:W0:Y:S04]  /*106f70*/  LDS.128 R8, [R28+0x1800] ;  /* 0x001800001c087984 */ /* 0x000e280000000c00 */
[----:B------:R-:W1:Y:S04]  /*106f80*/  LDS.128 R4, [R29] ;  /* 0x000000001d047984 */ /* 0x000e680000000c00 */
[----:B------:R-:W-:Y:S04]  /*106f90*/  LDS.128 R12, [R29+0x1000] ;  /* 0x001000001d0c7984 */ /* 0x000fe80000000c00 */
[----:B0-----:R-:W-:Y:S04]  /*106fa0*/  STL.64 [R1+0x5e0], R8 ;  /* 0x0005e00801007387 */ /* 0x001fe80000100a00 */
[----:B------:R-:W-:Y:S04]  /*106fb0*/  STL.64 [R1+0x5e8], R10 ;  /* 0x0005e80a01007387 */ /* 0x000fe80000100a00 */
[----:B--2---:R-:W-:Y:S04]  /*106fc0*/  STL [R1+0x3d08], R16 ;  /* 0x003d081001007387 */ /* 0x004fe80000100800 */
[----:B-1----:R-:W-:Y:S04]  /*106fd0*/  STL.64 [R1+0x4d0], R4 ;  /* 0x0004d00401007387 */ /* 0x002fe80000100a00 */
[----:B------:R-:W-:Y:S04]  /*106fe0*/  STL.64 [R1+0x4d8], R6 ;  /* 0x0004d80601007387 */ /* 0x000fe80000100a00 */
[----:B------:R-:W0:Y:S04]  /*106ff0*/  LDS.128 R4, [R29+0x800] ;  /* 0x000800001d047984 */ /* 0x000e280000000c00 */
[----:B------:R-:W2:Y:S04]  /*107000*/  LDL.LU R24, [R1+0xa00] ;  /* 0x000a000001187983 */ /* 0x000ea80000300800 */
[----:B0-----:R-:W-:Y:S04]  /*107010*/  STL.64 [R1+0x520], R4 ;  /* 0x0005200401007387 */ /* 0x001fe80000100a00 */
[----:B------:R-:W-:Y:S04]  /*107020*/  STL.64 [R1+0x528], R6 ;  /* 0x0005280601007387 */ /* 0x000fe80000100a00 */
[----:B------:R-:W2:Y:S04]  /*107030*/  LDL.LU R25, [R1+0xa04] ;  /* 0x000a040001197983 */ /* 0x000ea80000300800 */
[----:B------:R-:W3:Y:S04]  /*107040*/  LDL.LU R26, [R1+0xa08] ;  /* 0x000a0800011a7983 */ /* 0x000ee80000300800 */
[----:B------:R-:W3:Y:S04]  /*107050*/  LDL.LU R27, [R1+0xa0c] ;  /* 0x000a0c00011b7983 */ /* 0x000ee80000300800 */
[----:B------:R-:W0:Y:S04]  /*107060*/  LDS.128 R4, [R29+0x1800] ;  /* 0x001800001d047984 */ /* 0x000e280000000c00 */
[----:B------:R-:W-:Y:S06]  /*107070*/  BAR.SYNC.DEFER_BLOCKING 0x0 ;  /* 0x0000000000007b1d */ /* 0x000fec0000010000 */
[----:B---3--:R-:W-:Y:S04]  /*107080*/  STL.64 [R1+0x3ce0], R26 ;  /* 0x003ce01a01007387 */ /* 0x008fe80000100a00 */
[----:B--2---:R1:W-:Y:S04]  /*107090*/  STL.64 [R1+0x3cd8], R24 ;  /* 0x003cd81801007387 */ /* 0x0043e80000100a00 */
[----:B-1----:R-:W2:Y:S04]  /*1070a0*/  LDL.LU R24, [R1+0x980] ;  /* 0x0009800001187983 */ /* 0x002ea80000300800 */
        /* <DEDUP_REMOVED lines=9> */
[----:B------:R-:W4:Y:S04]  /*107140*/  LDL.LU R16, [R1+0x7d0] ;  /* 0x0007d00001107983 */ /* 0x000f280000300800 */
[----:B------:R-:W4:Y:S04]  /*107150*/  LDL.LU R17, [R1+0x7d4] ;  /* 0x0007d40001117983 */ /* 0x000f280000300800 */
[----:B------:R-:W5:Y:S04]  /*107160*/  LDL.LU R18, [R1+0x7d8] ;  /* 0x0007d80001127983 */ /* 0x000f680000300800 */
[----:B------:R-:W5:Y:S04]  /*107170*/  LDL.LU R19, [R1+0x7dc] ;  /* 0x0007dc0001137983 */ /* 0x000f680000300800 */
[----:B-----5:R-:W-:Y:S04]  /*107180*/  STL.64 [R1+0x3d18], R18 ;  /* 0x003d181201007387 */ /* 0x020fe80000100a00 */
[----:B----4-:R1:W-:Y:S04]  /*107190*/  STL.64 [R1+0x3d10], R16 ;  /* 0x003d101001007387 */ /* 0x0103e80000100a00 */
[----:B-1----:R-:W4:Y:S04]  /*1071a0*/  LDL.LU R16, [R1+0x7c0] ;  /* 0x0007c00001107983 */ /* 0x002f280000300800 */
        /* <DEDUP_REMOVED lines=15> */
[----:B------:R-:W2:Y:S04]  /*1072a0*/  LDL.LU R8, [R1+0x770] ;  /* 0x0007700001087983 */ /* 0x000ea80000300800 */
[----:B------:R-:W2:Y:S04]  /*1072b0*/  LDL.LU R9, [R1+0x774] ;  /* 0x0007740001097983 */ /* 0x000ea80000300800 */
[----:B------:R-:W2:Y:S04]  /*1072c0*/  LDL.LU R10, [R1+0x778] ;  /* 0x00077800010a7983 */ /* 0x000ea80000300800 */
[----:B------:R-:W2:Y:S04]  /*1072d0*/  LDL.LU R11, [R1+0x77c] ;  /* 0x00077c00010b7983 */ /* 0x000ea80000300800 */
[----:B--2---:R-:W-:Y:S04]  /*1072e0*/  STL.64 [R1+0x3d68], R10 ;  /* 0x003d680a01007387 */ /* 0x004fe80000100a00 */
[----:B------:R1:W-:Y:S04]  /*1072f0*/  STL.64 [R1+0x3d60], R8 ;  /* 0x003d600801007387 */ /* 0x0003e80000100a00 */
[----:B-1----:R-:W2:Y:S04]  /*107300*/  LDL.LU R8, [R1+0x760] ;  /* 0x0007600001087983 */ /* 0x002ea80000300800 */
        /* <DEDUP_REMOVED lines=9> */
[----:B-----5:R-:W-:Y:S04]  /*1073a0*/  STL.64 [R1+0x3d48], R18 ;  /* 0x003d481201007387 */ /* 0x020fe80000100a00 */
[----:B----4-:R1:W-:Y:S04]  /*1073b0*/  STL.64 [R1+0x3d40], R16 ;  /* 0x003d401001007387 */ /* 0x0103e80000100a00 */
[----:B-1----:R-:W4:Y:S04]  /*1073c0*/  LDL.LU R16, [R1+0x790] ;  /* 0x0007900001107983 */ /* 0x002f280000300800 */
[----:B------:R-:W4:Y:S04]  /*1073d0*/  LDL.LU R17, [R1+0x794] ;  /* 0x0007940001117983 */ /* 0x000f280000300800 */
[----:B------:R-:W5:Y:S04]  /*1073e0*/  LDL.LU R18, [R1+0x798] ;  /* 0x0007980001127983 */ /* 0x000f680000300800 */
[----:B------:R-:W5:Y:S04]  /*1073f0*/  LDL.LU R19, [R1+0x79c] ;  /* 0x00079c0001137983 */ /* 0x000f680000300800 */
[----:B--2---:R-:W-:Y:S04]  /*107400*/  STS.128 [R0], R8 ;  /* 0x0000000800007388 */ /* 0x004fe80000000c00 */
[----:B-----5:R-:W-:Y:S04]  /*107410*/  STL.64 [R1+0x3d58], R18 ;  /* 0x003d581201007387 */ /* 0x020fe80000100a00 */
[----:B----4-:R1:W-:Y:S04]  /*107420*/  STL.64 [R1+0x3d50], R16 ;  /* 0x003d501001007387 */ /* 0x0103e80000100a00 */
[----:B-1----:R-:W2:Y:S04]  /*107430*/  LDL.LU R16, [R1+0x780] ;  /* 0x0007800001107983 */ /* 0x002ea80000300800 */
[----:B------:R-:W2:Y:S04]  /*107440*/  LDL.LU R17, [R1+0x784] ;  /* 0x0007840001117983 */ /* 0x000ea80000300800 */
[----:B------:R-:W2:Y:S04]  /*107450*/  LDL.LU R18, [R1+0x788] ;  /* 0x0007880001127983 */ /* 0x000ea80000300800 */
[----:B------:R-:W2:Y:S04]  /*107460*/  LDL.LU R19, [R1+0x78c] ;  /* 0x00078c0001137983 */ /* 0x000ea80000300800 */
[----:B---3--:R-:W-:Y:S04]  /*107470*/  STL.64 [R1+0x3d00], R26 ;  /* 0x003d001a01007387 */ /* 0x008fe80000100a00 */
[----:B------:R1:W-:Y:S04]  /*107480*/  STL.64 [R1+0x3cf8], R24 ;  /* 0x003cf81801007387 */ /* 0x0003e80000100a00 */
[----:B-1----:R-:W3:Y:S04]  /*107490*/  LDL.LU R24, [R1+0x840] ;  /* 0x0008400001187983 */ /* 0x002ee80000300800 */
[----:B------:R-:W3:Y:S04]  /*1074a0*/  LDL.LU R25, [R1+0x844] ;  /* 0x0008440001197983 */ /* 0x000ee80000300800 */
[----:B------:R-:W3:Y:S04]  /*1074b0*/  LDL.LU R26, [R1+0x848] ;  /* 0x00084800011a7983 */ /* 0x000ee80000300800 */
[----:B------:R-:W3:Y:S04]  /*1074c0*/  LDL.LU R27, [R1+0x84c] ;  /* 0x00084c00011b7983 */ /* 0x000ee80000300800 */
[----:B------:R-:W4:Y:S04]  /*1074d0*/  LDL.LU R20, [R1+0xb90] ;  /* 0x000b900001147983 */ /* 0x000f280000300800 */
[----:B------:R-:W-:Y:S04]  /*1074e0*/  STL.64 [R1+0x5d0], R12 ;  /* 0x0005d00c01007387 */ /* 0x000fe80000100a00 */
[----:B------:R-:W-:Y:S04]  /*1074f0*/  STL.64 [R1+0x5d8], R14 ;  /* 0x0005d80e01007387 */ /* 0x000fe80000100a00 */
[----:B0-----:R0:W-:Y:S04]  /*107500*/  STL.64 [R1+0x5c0], R4 ;  /* 0x0005c00401007387 */ /* 0x0011e80000100a00 */
[----:B------:R1:W-:Y:S04]  /*107510*/  STL.64 [R1+0x5c8], R6 ;  /* 0x0005c80601007387 */ /* 0x0003e80000100a00 */
[----:B------:R-:W4:Y:S04]  /*107520*/  LDL.LU R21, [R1+0xb94] ;  /* 0x000b940001157983 */ /* 0x000f280000300800 */
[----:B------:R-:W4:Y:S04]  /*107530*/  LDL.LU R22, [R1+0xb98] ;  /* 0x000b980001167983 */ /* 0x000f280000300800 */
[----:B------:R-:W4:Y:S04]  /*107540*/  LDL.LU R23, [R1+0xb9c] ;  /* 0x000b9c0001177983 */ /* 0x000f280000300800 */
[----:B0-----:R-:W5:Y:S04]  /*107550*/  LDL.LU R4, [R1+0x16b0] ;  /* 0x0016b00001047983 */ /* 0x001f680000300800 */
[----:B------:R-:W5:Y:S04]  /*107560*/  LDL.LU R5, [R1+0x16b4] ;  /* 0x0016b40001057983 */ /* 0x000f680000300800 */
[----:B-1----:R-:W5:Y:S04]  /*107570*/  LDL.LU R6, [R1+0x16b8] ;  /* 0x0016b80001067983 */ /* 0x002f680000300800 */
[----:B------:R-:W5:Y:S04]  /*107580*/  LDL.LU R7, [R1+0x16bc] ;  /* 0x0016bc0001077983 */ /* 0x000f680000300800 */
[----:B------:R-:W2:Y:S04]  /*107590*/  LDL.LU R12, [R1+0xc70] ;  /* 0x000c7000010c7983 */ /* 0x000ea80000300800 */
[----:B------:R-:W2:Y:S04]  /*1075a0*/  LDL.LU R13, [R1+0xc74] ;  /* 0x000c7400010d7983 */ /* 0x000ea80000300800 */
[----:B------:R-:W2:Y:S04]  /*1075b0*/  LDL.LU R14, [R1+0xc78] ;  /* 0x000c7800010e7983 */ /* 0x000ea80000300800 */
[----:B------:R-:W2:Y:S04]  /*1075c0*/  LDL.LU R15, [R1+0xc7c] ;  /* 0x000c7c00010f7983 */ /* 0x000ea80000300800 */
[----:B------:R-:W2:Y:S04]  /*1075d0*/  LDL.LU.64 R10, [R1+0x3d78] ;  /* 0x003d7800010a7983 */ /* 0x000ea80000300a00 */
[----:B------:R-:W2:Y:S04]  /*1075e0*/  LDL.LU.64 R8, [R1+0x3d70] ;  /* 0x003d700001087983 */ /* 0x000ea80000300a00 */
[----:B--2---:R0:W-:Y:S04]  /*1075f0*/  STS.128 [R0+0x80], R8 ;  /* 0x0000800800007388 */ /* 0x0041e80000000c00 */
[----:B0-----:R-:W2:Y:S04]  /*107600*/  LDL.LU.64 R10, [R1+0x3d68] ;  /* 0x003d6800010a7983 */ /* 0x001ea80000300a00 */
[----:B------:R-:W2:Y:S04]  /*107610*/  LDL.LU.64 R8, [R1+0x3d60] ;  /* 0x003d600001087983 */ /* 0x000ea80000300a00 */
[----:B------:R-:W-:Y:S04]  /*107620*/  STS.128 [R0+0x180], R16 ;  /* 0x0001801000007388 */ /* 0x000fe80000000c00 */
[----:B--2---:R0:W-:Y:S04]  /*107630*/  STS.128 [R0+0x100], R8 ;  /* 0x0001000800007388 */ /* 0x0041e80000000c00 */
[----:B0-----:R-:W2:Y:S04]  /*107640*/  LDL.LU R8, [R1+0xe0c] ;  /* 0x000e0c0001087983 */ /* 0x001ea80000300800 */
[----:B------:R-:W2:Y:S04]  /*107650*/  LDL.LU.64 R18, [R1+0x3d58] ;  /* 0x003d580001127983 */ /* 0x000ea80000300a00 */
[----:B------:R-:W2:Y:S04]  /*107660*/  LDL.LU.64 R16, [R1+0x3d50] ;  /* 0x003d500001107983 */ /* 0x000ea80000300a00 */
        /* <DEDUP_REMOVED lines=12> */
[----:B---3--:R-:W-:Y:S04]  /*107730*/  STS.128 [R0+0x480], R24 ;  /* 0x0004801800007388 */ /* 0x008fe80000000c00 */
[----:B--2---:R0:W-:Y:S04]  /*107740*/  STS.128 [R0+0x400], R16 ;  /* 0x0004001000007388 */ /* 0x0041e80000000c00 */
[----:B0-----:R-:W2:Y:S04]  /*107750*/  LDL.LU R16, [R1+0x3d08] ;  /* 0x003d080001107983 */ /* 0x001ea80000300800 */
[----:B------:R-:W3:Y:S04]  /*107760*/  LDL R18, [R1+0x1bc4] ;  /* 0x001bc40001127983 */ /* 0x000ee80000100800 */
        /* <DEDUP_REMOVED lines=8> */
[----:B----4-:R-:W-:Y:S04]  /*1077f0*/  STS.128 [R0+0x680], R20 ;  /* 0x0006801400007388 */ /* 0x010fe80000000c00 */
[----:B------:R-:W-:Y:S04]  /*107800*/  STS.128 [R0+0x700], R12 ;  /* 0x0007000c00007388 */ /* 0x000fe80000000c00 */
[----:B-----5:R-:W-:Y:S01]  /*107810*/  STS.128 [R0+0x780], R4 ;  /* 0x0007800400007388 */ /* 0x020fe20000000c00 */
[----:B------:R-:W-:Y:S01]  /*107820*/  ISETP.GE.AND P5, PT, R3, c[0x0][0x17c], PT ;  /* 0x00005f0003007a0c */ /* 0x000fe20003fa6270 */
[C---:B------:R-:W-:Y:S01]  /*107830*/  IMAD R3, R16.reuse, c[0x0][0x194], RZ ;  /* 0x0000650010037a24 */ /* 0x040fe200078e02ff */
[----:B------:R-:W-:Y:S01]  /*107840*/  ISETP.GE.AND P3, PT, R16, c[0x0][0x178], PT ;  /* 0x00005e0010007a0c */ /* 0x000fe20003f66270 */
[----:B--2---:R0:W-:Y:S04]  /*107850*/  STS.128 [R0+0x600], R24 ;  /* 0x0006001800007388 */ /* 0x0041e80000000c00 */
[----:B0-----:R-:W2:Y:S04]  /*107860*/  LDL.LU.64 R26, [R1+0x3cd0] ;  /* 0x003cd000011a7983 */ /* 0x001ea80000300a00 */
[----:B------:R-:W4:Y:S04]  /*107870*/  LDL.LU R24, [R1+0x3ccc] ;  /* 0x003ccc0001187983 */ /* 0x000f280000300800 */
[----:B------:R-:W2:Y:S04]  /*107880*/  LDL.LU R23, [R1+0x3cc8] ;  /* 0x003cc80001177983 */ /* 0x000ea80000300800 */
[----:B------:R-:W5:Y:S04]  /*107890*/  LDL.LU R17, [R1+0x20] ;  /* 0x0000200001117983 */ /* 0x000f680000300800 */
[----:B------:R-:W5:Y:S04]  /*1078a0*/  LDL.LU.64 R14, [R1+0x3cc0] ;  /* 0x003cc000010e7983 */ /* 0x000f680000300a00 */
[----:B------:R-:W5:Y:S04]  /*1078b0*/  LDL.LU.64 R12, [R1+0x3cb8] ;  /* 0x003cb800010c7983 */ /* 0x000f680000300a00 */
[----:B------:R-:W5:Y:S04]  /*1078c0*/  LDL.LU R6, [R1+0x3cb0] ;  /* 0x003cb00001067983 */ /* 0x000f680000300800 */
[----:B------:R-:W5:Y:S04]  /*1078d0*/  LDL.LU R4, [R1+0x3cac] ;  /* 0x003cac0001047983 */ /* 0x000f680000300800 */
[----:B------:R-:W5:Y:S04]  /*1078e0*/  LDL.LU R7, [R1+0x3414] ;  /* 0x0034140001077983 */ /* 0x000f680000300800 */
[----:B------:R-:W5:Y:S01]  /*1078f0*/  LDL.LU R5, [R1+0x3410] ;  /* 0x0034100001057983 */ /* 0x000f620000300800 */
[----:B------:R-:W-:-:S03]  /*107900*/  IMAD.MOV.U32 R9, RZ, RZ, c[0x0][0x194] ;  /* 0x00006500ff097624 */ /* 0x000fc600078e00ff */
[----:B------:R-:W-:Y:S01]  /*107910*/  BAR.SYNC.DEFER_BLOCKING 0x0 ;  /* 0x0000000000007b1d */ /* 0x000fe20000010000 */
[----:B------:R-:W-:Y:S02]  /*107920*/  LEA R10, P6, R3, c[0x0][0x170], 0x1 ;  /* 0x00005c00030a7a11 */ /* 0x000fe400078c08ff */
[C---:B------:R-:W-:Y:S01]  /*107930*/  ISETP.LT.AND P3, PT, R8.reuse, c[0x0][0x17c], !P3 ;  /* 0x00005f0008007a0c */ /* 0x040fe20005f61270 */
[----:B------:R-:W-:Y:S01]  /*107940*/  IMAD R9, R9, 0x80, R3 ;  /* 0x0000008009097824 */ /* 0x000fe200078e0203 */
[----:B------:R-:W-:Y:S01]  /*107950*/  LEA.HI.X.SX32 R11, R3, c[0x0][0x174], 0x1, P6 ;  /* 0x00005d00030b7a11 */ /* 0x000fe200030f0eff */
[C---:B------:R-:W-:Y:S01]  /*107960*/  IMAD R3, R8.reuse, c[0x0][0x198], RZ ;  /* 0x0000660008037a24 */ /* 0x040fe200078e02ff */
[----:B------:R-:W-:Y:S01]  /*107970*/  ISETP.GE.AND P4, PT, R8, c[0x0][0x17c], PT ;  /* 0x00005f0008007a0c */ /* 0x000fe20003f86270 */
[----:B------:R-:W5:Y:S01]  /*107980*/  LDL.LU R19, [R1+0x30] ;  /* 0x0000300001137983 */ /* 0x000f620000300800 */
[----:B------:R-:W-:Y:S01]  /*107990*/  LEA R8, P6, R9, c[0x0][0x170], 0x1 ;  /* 0x00005c0009087a11 */ /* 0x000fe200078c08ff */
[----:B------:R-:W-:Y:S01]  /*1079a0*/  IMAD.WIDE R20, R3, 0x2, R10 ;  /* 0x0000000203147825 */ /* 0x000fe200078e020a */
[----:B---3--:R-:W-:-:S02]  /*1079b0*/  ISETP.LT.AND P4, PT, R18, c[0x0][0x178], !P4 ;  /* 0x00005e0012007a0c */ /* 0x008fc40006781270 */
[----:B------:R-:W-:Y:S02]  /*1079c0*/  LEA.HI.X.SX32 R9, R9, c[0x0][0x174], 0x1, P6 ;  /* 0x00005d0009097a11 */ /* 0x000fe400030f0eff */
[----:B------:R-:W-:-:S04]  /*1079d0*/  IADD3 R22, R3, c[0x0][0x198], RZ ;  /* 0x0000660003167a10 */ /* 0x000fc80007ffe0ff */
[----:B------:R-:W-:Y:S01]  /*1079e0*/  IADD3 R0, R22, c[0x0][0x198], RZ ;  /* 0x0000660016007a10 */ /* 0x000fe20007ffe0ff */
[----:B----4-:R0:W-:Y:S01]  /*1079f0*/  @P3 STG.E.U16 [R20.64], R24 ;  /* 0x0000001814003986 */ /* 0x0101e2000c101506 */
[----:B------:R-:W-:Y:S02]  /*107a00*/  ISETP.LT.AND P3, PT, R16, c[0x0][0x178], !P5 ;  /* 0x00005e0010007a0c */ /* 0x000fe40006f61270 */
[----:B------:R-:W-:Y:S02]  /*107a10*/  ISETP.LT.AND P5, PT, R18, c[0x0][0x178], !P5 ;  /* 0x00005e0012007a0c */ /* 0x000fe40006fa1270 */
[----:B--2---:R-:W-:Y:S01]  /*107a20*/  PRMT R26, R23, 0x7632, R26 ;  /* 0x00007632171a7816 */ /* 0x004fe2000000001a */
[----:B0-----:R-:W-:Y:S01]  /*107a30*/  IMAD.WIDE R20, R3, 0x2, R8 ;  /* 0x0000000203147825 */ /* 0x001fe200078e0208 */
[----:B------:R-:W-:-:S04]  /*107a40*/  PRMT R3, R24, 0x7632, R3 ;  /* 0x0000763218037816 */ /* 0x000fc80000000003 */
[----:B------:R0:W-:Y:S02]  /*107a50*/  @P4 STG.E.U16 [R20.64], R23 ;  /* 0x0000001714004986 */ /* 0x0001e4000c101506 */
[C---:B0-----:R-:W-:Y:S01]  /*107a60*/  IMAD.WIDE R20, R22.reuse, 0x2, R10 ;  /* 0x0000000216147825 */ /* 0x041fe200078e020a */
[----:B-----5:R-:W-:Y:S02]  /*107a70*/  ISETP.GE.AND P4, PT, R7, c[0x0][0x17c], PT ;  /* 0x00005f0007007a0c */ /* 0x020fe40003f86270 */
[----:B------:R-:W2:Y:S01]  /*107a80*/  LDL.LU R7, [R1+0x341c] ;  /* 0x00341c0001077983 */ /* 0x000ea20000300800 */
[----:B------:R-:W-:-:S03]  /*107a90*/  IMAD.WIDE R22, R22, 0x2, R8 ;  /* 0x0000000216167825 */ /* 0x000fc600078e0208 */
[----:B------:R-:W-:Y:S01]  /*107aa0*/  @P3 STG.E.U16 [R20.64], R3 ;  /* 0x0000000314003986 */ /* 0x000fe2000c101506 */
[----:B------:R-:W-:-:S03]  /*107ab0*/  ISETP.GE.AND P3, PT, R5, c[0x0][0x17c], PT ;  /* 0x00005f0005007a0c */ /* 0x000fc60003f66270 */
[----:B------:R-:W3:Y:S04]  /*107ac0*/  LDL.LU R5, [R1+0x3418] ;  /* 0x0034180001057983 */ /* 0x000ee80000300800 */
[----:B------:R0:W-:Y:S04]  /*107ad0*/  @P5 STG.E.U16 [R22.64], R26 ;  /* 0x0000001a16005986 */ /* 0x0001e8000c101506 */
[----:B0-----:R-:W4:Y:S01]  /*107ae0*/  LDL.LU R23, [R1+0x60] ;  /* 0x0000600001177983 */ /* 0x001f220000300800 */
[----:B------:R-:W-:Y:S02]  /*107af0*/  ISETP.LT.AND P6, PT, R16, c[0x0][0x178], !P2 ;  /* 0x00005e0010007a0c */ /* 0x000fe400057c1270 */
[----:B------:R-:W-:Y:S01]  /*107b00*/  ISETP.LT.AND P2, PT, R18, c[0x0][0x178], !P2 ;  /* 0x00005e0012007a0c */ /* 0x000fe20005741270 */
[----:B------:R-:W-:Y:S01]  /*107b10*/  IMAD.WIDE R24, R0, 0x2, R10 ;  /* 0x0000000200187825 */ /* 0x000fe200078e020a */
[----:B------:R-:W-:-:S02]  /*107b20*/  ISETP.LT.AND P5, PT, R16, c[0x0][0x178], !P4 ;  /* 0x00005e0010007a0c */ /* 0x000fc400067a1270 */
[----:B------:R-:W-:Y:S01]  /*107b30*/  ISETP.LT.AND P4, PT, R18, c[0x0][0x178], !P4 ;  /* 0x00005e0012007a0c */ /* 0x000fe20006781270 */
[C---:B------:R-:W-:Y:S01]  /*107b40*/  IMAD.WIDE R20, R0.reuse, 0x2, R8 ;  /* 0x0000000200147825 */ /* 0x040fe200078e0208 */
[----:B------:R-:W-:Y:S02]  /*107b50*/  IADD3 R22, R0, c[0x0][0x198], RZ ;  /* 0x0000660000167a10 */ /* 0x000fe40007ffe0ff */
[----:B------:R-:W-:Y:S02]  /*107b60*/  PRMT R26, R17, 0x7632, R26 ;  /* 0x00007632111a7816 */ /* 0x000fe4000000001a */
[----:B------:R-:W-:Y:S01]  /*107b70*/  IADD3 R0, R22, c[0x0][0x198], RZ ;  /* 0x0000660016007a10 */ /* 0x000fe20007ffe0ff */
[----:B----4-:R-:W-:Y:S01]  /*107b80*/  @P6 STG.E.U16 [R24.64], R23 ;  /* 0x0000001718006986 */ /* 0x010fe2000c101506 */
[----:B------:R-:W-:-:S03]  /*107b90*/  PRMT R3, R23, 0x7632, R3 ;  /* 0x0000763217037816 */ /* 0x000fc60000000003 */
[----:B------:R0:W-:Y:S01]  /*107ba0*/  @P2 STG.E.U16 [R20.64], R17 ;  /* 0x0000001114002986 */ /* 0x0001e2000c101506 */
[----:B------:R-:W-:Y:S02]  /*107bb0*/  ISETP.LT.AND P6, PT, R16, c[0x0][0x178], !P3 ;  /* 0x00005e0010007a0c */ /* 0x000fe40005fc1270 */
[----:B------:R-:W-:Y:S02]  /*107bc0*/  ISETP.LT.AND P2, PT, R18, c[0x0][0x178], !P3 ;  /* 0x00005e0012007a0c */ /* 0x000fe40005f41270 */
[----:B--2---:R-:W-:Y:S01]  /*107bd0*/  ISETP.GE.AND P3, PT, R7, c[0x0][0x17c], PT ;  /* 0x00005f0007007a0c */ /* 0x004fe20003f66270 */
[C---:B0-----:R-:W-:Y:S01]  /*107be0*/  IMAD.WIDE R20, R22.reuse, 0x2, R10 ;  /* 0x0000000216147825 */ /* 0x041fe200078e020a */
[----:B------:R-:W2:Y:S03]  /*107bf0*/  LDL.LU R17, [R1+0x90] ;  /* 0x0000900001117983 */ /* 0x000ea60000300800 */
[----:B------:R-:W-:Y:S01]  /*107c00*/  IMAD.WIDE R22, R22, 0x2, R8 ;  /* 0x0000000216167825 */ /* 0x000fe200078e0208 */
[----:B------:R-:W-:Y:S01]  /*107c10*/  @P5 STG.E.U16 [R20.64], R3 ;  /* 0x0000000314005986 */ /* 0x000fe2000c101506 */
[----:B---3--:R-:W-:-:S03]  /*107c20*/  ISETP.GE.AND P5, PT, R5, c[0x0][0x17c], PT ;  /* 0x00005f0005007a0c */ /* 0x008fc60003fa6270 */
[----:B------:R-:W3:Y:S04]  /*107c30*/  LDL.LU R7, [R1+0x3424] ;  /* 0x0034240001077983 */ /* 0x000ee80000300800 */
[----:B------:R-:W4:Y:S04]  /*107c40*/  LDL.LU R5, [R1+0x3420] ;  /* 0x0034200001057983 */ /* 0x000f280000300800 */
[----:B------:R0:W-:Y:S04]  /*107c50*/  @P4 STG.E.U16 [R22.64], R26 ;  /* 0x0000001a16004986 */ /* 0x0001e8000c101506 */
[----:B0-----:R-:W5:Y:S01]  /*107c60*/  LDL.LU R23, [R1+0x80] ;  /* 0x0000800001177983 */ /* 0x001f620000300800 */
[----:B------:R-:W-:Y:S01]  /*107c70*/  ISETP.LT.AND P4, PT, R16, c[0x0][0x178], !P3 ;  /* 0x00005e0010007a0c */ /* 0x000fe20005f81270 */
[----:B------:R-:W-:Y:S01]  /*107c80*/  IMAD.WIDE R24, R0, 0x2, R10 ;  /* 0x0000000200187825 */ /* 0x000fe200078e020a */
[----:B------:R-:W-:-:S02]  /*107c90*/  ISETP.LT.AND P3, PT, R18, c[0x0][0x178], !P3 ;  /* 0x00005e0012007a0c */ /* 0x000fc40005f61270 */
[C---:B------:R-:W-:Y:S01]  /*107ca0*/  IADD3 R22, R0.reuse, c[0x0][0x198], RZ ;  /* 0x0000660000167a10 */ /* 0x040fe20007ffe0ff */
[----:B------:R-:W-:Y:S01]  /*107cb0*/  IMAD.WIDE R20, R0, 0x2, R8 ;  /* 0x0000000200147825 */ /* 0x000fe200078e0208 */
[----:B------:R-:W-:Y:S02]  /*107cc0*/  PRMT R26, R19, 0x7632, R26 ;  /* 0x00007632131a7816 */ /* 0x000fe4000000001a */
[----:B------:R-:W-:Y:S01]  /*107cd0*/  IADD3 R0, R22, c[0x0][0x198], RZ ;  /* 0x0000660016007a10 */ /* 0x000fe20007ffe0ff */
[----:B-----5:R-:W-:Y:S01]  /*107ce0*/  @P6 STG.E.U16 [R24.64], R23 ;  /* 0x0000001718006986 */ /* 0x020fe2000c101506 */
[----:B------:R-:W-:-:S03]  /*107cf0*/  PRMT R3, R23, 0x7632, R3 ;  /* 0x0000763217037816 */ /* 0x000fc60000000003 */
[----:B------:R0:W-:Y:S01]  /*107d00*/  @P2 STG.E.U16 [R20.64], R19 ;  /* 0x0000001314002986 */ /* 0x0001e2000c101506 */
[----:B------:R-:W-:Y:S02]  /*107d10*/  ISETP.LT.AND P6, PT, R16, c[0x0][0x178], !P5 ;  /* 0x00005e0010007a0c */ /* 0x000fe40006fc1270 */
[----:B------:R-:W-:Y:S02]  /*107d20*/  ISETP.LT.AND P2, PT, R18, c[0x0][0x178], !P5 ;  /* 0x00005e0012007a0c */ /* 0x000fe40006f41270 */
[----:B---3--:R-:W-:Y:S01]  /*107d30*/  ISETP.GE.AND P5, PT, R7, c[0x0][0x17c], PT ;  /* 0x00005f0007007a0c */ /* 0x008fe20003fa6270 */
[C---:B0-----:R-:W-:Y:S01]  /*107d40*/  IMAD.WIDE R20, R22.reuse, 0x2, R10 ;  /* 0x0000000216147825 */ /* 0x041fe200078e020a */
[----:B------:R-:W3:Y:S03]  /*107d50*/  LDL.LU R19, [R1+0x500] ;  /* 0x0005000001137983 */ /* 0x000ee60000300800 */
[----:B------:R-:W-:Y:S01]  /*107d60*/  IMAD.WIDE R22, R22, 0x2, R8 ;  /* 0x0000000216167825 */ /* 0x000fe200078e0208 */
[----:B------:R-:W5:Y:S04]  /*107d70*/  LDL.LU R18, [R1+0x70] ;  /* 0x0000700001127983 */ /* 0x000f680000300800 */
[----:B------:R-:W-:Y:S01]  /*107d80*/  @P4 STG.E.U16 [R20.64], R3 ;  /* 0x0000000314004986 */ /* 0x000fe2000c101506 */
[----:B----4-:R-:W-:-:S03]  /*107d90*/  ISETP.GE.AND P4, PT, R5, c[0x0][0x17c], PT ;  /* 0x00005f0005007a0c */ /* 0x010fc60003f86270 */
[----:B------:R-:W4:Y:S04]  /*107da0*/  LDL.LU R7, [R1+0x342c] ;  /* 0x00342c0001077983 */ /* 0x000f280000300800 */
[----:B------:R-:W3:Y:S04]  /*107db0*/  LDL.LU R5, [R1+0x3428] ;  /* 0x0034280001057983 */ /* 0x000ee80000300800 */
[----:B------:R0:W-:Y:S04]  /*107dc0*/  @P3 STG.E.U16 [R22.64], R26 ;  /* 0x0000001a16003986 */ /* 0x0001e8000c101506 */
[----:B0-----:R-:W4:Y:S01]  /*107dd0*/  LDL R26, [R1+0x1bc4] ;  /* 0x001bc400011a7983 */ /* 0x001f220000100800 */
[----:B------:R-:W-:Y:S01]  /*107de0*/  ISETP.LT.AND P3, PT, R16, c[0x0][0x178], !P5 ;  /* 0x00005e0010007a0c */ /* 0x000fe20006f61270 */
[C---:B------:R-:W-:Y:S01]  /*107df0*/  IMAD.WIDE R24, R0.reuse, 0x2, R10 ;  /* 0x0000000200187825 */ /* 0x040fe200078e020a */
[----:B------:R-:W-:-:S03]  /*107e00*/  IADD3 R22, R0, c[0x0][0x198], RZ ;  /* 0x0000660000167a10 */ /* 0x000fc60007ffe0ff */
[----:B------:R-:W-:Y:S01]  /*107e10*/  IMAD.WIDE R20, R0, 0x2, R8 ;  /* 0x0000000200147825 */ /* 0x000fe200078e0208 */
[----:B--2---:R0:W-:Y:S01]  /*107e20*/  @P6 STG.E.U16 [R24.64], R17 ;  /* 0x0000001118006986 */ /* 0x0041e2000c101506 */
[----:B------:R-:W-:-:S03]  /*107e30*/  PRMT R3, R17, 0x7632, R3 ;  /* 0x0000763211037816 */ /* 0x000fc60000000003 */
[----:B------:R1:W-:Y:S01]  /*107e40*/  @P2 STG.E.U16 [R20.64], R4 ;  /* 0x0000000414002986 */ /* 0x0003e2000c101506 */
[----:B------:R-:W-:-:S03]  /*107e50*/  ISETP.LT.AND P6, PT, R16, c[0x0][0x178], !P4 ;  /* 0x00005e0010007a0c */ /* 0x000fc600067c1270 */
[----:B0-----:R-:W2:Y:S01]  /*107e60*/  LDL.LU R17, [R1+0x40] ;  /* 0x0000400001117983 */ /* 0x001ea20000300800 */
[----:B-1----:R-:W-:-:S05]  /*107e70*/  IMAD.WIDE R20, R22, 0x2, R10 ;  /* 0x0000000216147825 */ /* 0x002fca00078e020a */
[----:B------:R0:W-:Y:S01]  /*107e80*/  @P3 STG.E.U16 [R20.64], R3 ;  /* 0x0000000314003986 */ /* 0x0001e2000c101506 */
[----:B---3--:R-:W-:Y:S02]  /*107e90*/  ISETP.GE.AND P3, PT, R5, c[0x0][0x17c], PT ;  /* 0x00005f0005007a0c */ /* 0x008fe40003f66270 */
[C---:B----4-:R-:W-:Y:S02]  /*107ea0*/  ISETP.LT.AND P2, PT, R26.reuse, c[0x0][0x178], !P4 ;  /* 0x00005e001a007a0c */ /* 0x050fe40006741270 */
[----:B------:R-:W-:Y:S02]  /*107eb0*/  ISETP.GE.AND P4, PT, R7, c[0x0][0x17c], PT ;  /* 0x00005f0007007a0c */ /* 0x000fe40003f86270 */
[----:B------:R-:W3:Y:S04]  /*107ec0*/  LDL.LU R7, [R1+0x3434] ;  /* 0x0034340001077983 */ /* 0x000ee80000300800 */
[----:B------:R-:W4:Y:S01]  /*107ed0*/  LDL.LU R5, [R1+0x3430] ;  /* 0x0034300001057983 */ /* 0x000f220000300800 */
[----:B------:R-:W-:-:S02]  /*107ee0*/  ISETP.LT.AND P5, PT, R26, c[0x0][0x178], !P5 ;  /* 0x00005e001a007a0c */ /* 0x000fc40006fa1270 */
[C---:B------:R-:W-:Y:S01]  /*107ef0*/  IADD3 R0, R22.reuse, c[0x0][0x198], RZ ;  /* 0x0000660016007a10 */ /* 0x040fe20007ffe0ff */
[----:B------:R-:W-:Y:S01]  /*107f00*/  IMAD.WIDE R22, R22, 0x2, R8 ;  /* 0x0000000216167825 */ /* 0x000fe200078e0208 */
[----:B------:R-:W-:-:S03]  /*107f10*/  PRMT R4, R4, 0x7632, R4 ;  /* 0x0000763204047816 */ /* 0x000fc60000000004 */
[----:B------:R-:W-:-:S06]  /*107f20*/  IMAD.WIDE R24, R0, 0x2, R10 ;  /* 0x0000000200187825 */ /* 0x000fcc00078e020a */
[----:B------:R1:W-:Y:S01]  /*107f30*/  @P5 STG.E.U16 [R22.64], R4 ;  /* 0x0000000416005986 */ /* 0x0003e2000c101506 */
[----:B------:R-:W-:Y:S01]  /*107f40*/  ISETP.LT.AND P5, PT, R16, c[0x0][0x178], !P4 ;  /* 0x00005e0010007a0c */ /* 0x000fe200067a1270 */
[----:B0-----:R-:W-:Y:S01]  /*107f50*/  IMAD.WIDE R20, R0, 0x2, R8 ;  /* 0x0000000200147825 */ /* 0x001fe200078e0208 */
[----:B------:R-:W-:Y:S01]  /*107f60*/  ISETP.LT.AND P4, PT, R26, c[0x0][0x178], !P4 ;  /* 0x00005e001a007a0c */ /* 0x000fe20006781270 */
[----:B------:R0:W-:Y:S01]  /*107f70*/  @P6 STG.E.U16 [R24.64], R19 ;  /* 0x0000001318006986 */ /* 0x0001e2000c101506 */
[----:B------:R-:W-:-:S03]  /*107f80*/  PRMT R3, R19, 0x7632, R3 ;  /* 0x0000763213037816 */ /* 0x000fc60000000003 */
[----:B-----5:R5:W-:Y:S01]  /*107f90*/  @P2 STG.E.U16 [R20.64], R18 ;  /* 0x0000001214002986 */ /* 0x020be2000c101506 */
[----:B-1----:R-:W-:Y:S02]  /*107fa0*/  IADD3 R22, R0, c[0x0][0x198], RZ ;  /* 0x0000660000167a10 */ /* 0x002fe40007ffe0ff */
[----:B------:R-:W-:Y:S02]  /*107fb0*/  PRMT R4, R18, 0x7632, R4 ;  /* 0x0000763212047816 */ /* 0x000fe40000000004 */
[C---:B------:R-:W-:Y:S01]  /*107fc0*/  IADD3 R0, R22.reuse, c[0x0][0x198], RZ ;  /* 0x0000660016007a10 */ /* 0x040fe20007ffe0ff */
[----:B0-----:R-:W2:Y:S01]  /*107fd0*/  LDL.LU R19, [R1+0x550] ;  /* 0x0005500001137983 */ /* 0x001ea20000300800 */
[----:B-----5:R-:W-:Y:S01]  /*107fe0*/  IMAD.WIDE R20, R22, 0x2, R10 ;  /* 0x0000000216147825 */ /* 0x020fe200078e020a */
[----:B------:R-:W-:Y:S02]  /*107ff0*/  ISETP.LT.AND P6, PT, R16, c[0x0][0x178], !P3 ;  /* 0x00005e0010007a0c */ /* 0x000fe40005fc1270 */
[----:B------:R-:W5:Y:S01]  /*108000*/  LDL.LU R18, [R1] ;  /* 0x0000000001127983 */ /* 0x000f620000300800 */
[----:B------:R-:W-:Y:S01]  /*108010*/  IMAD.WIDE R22, R22, 0x2, R8 ;  /* 0x0000000216167825 */ /* 0x000fe200078e0208 */
[----:B------:R-:W-:-:S02]  /*108020*/  ISETP.LT.AND P2, PT, R26, c[0x0][0x178], !P3 ;  /* 0x00005e001a007a0c */ /* 0x000fc40005f41270 */
[----:B------:R-:W-:Y:S04]  /*108030*/  @P5 STG.E.U16 [R20.64], R3 ;  /* 0x0000000314005986 */ /* 0x000fe8000c101506 */
[----:B------:R0:W-:Y:S01]  /*108040*/  @P4 STG.E.U16 [R22.64], R4 ;  /* 0x0000000416004986 */ /* 0x0001e2000c101506 */
[----:B---3--:R-:W-:-:S03]  /*108050*/  ISETP.GE.AND P3, PT, R7, c[0x0][0x17c], PT ;  /* 0x00005f0007007a0c */ /* 0x008fc60003f66270 */
[----:B------:R-:W3:Y:S01]  /*108060*/  LDL.LU R7, [R1+0x343c] ;  /* 0x00343c0001077983 */ /* 0x000ee20000300800 */
[----:B----4-:R-:W-:-:S03]  /*108070*/  ISETP.GE.AND P5, PT, R5, c[0x0][0x17c], PT ;  /* 0x00005f0005007a0c */ /* 0x010fc60003fa6270 */
[----:B------:R-:W4:Y:S04]  /*108080*/  LDL.LU R5, [R1+0x3438] ;  /* 0x0034380001057983 */ /* 0x000f280000300800 */
[----:B0-----:R-:W3:Y:S01]  /*108090*/  LDL.LU R23, [R1+0x540] ;  /* 0x0005400001177983 */ /* 0x001ee20000300800 */
[----:B------:R-:W-:Y:S01]  /*1080a0*/  ISETP.LT.AND P4, PT, R16, c[0x0][0x178], !P3 ;  /* 0x00005e0010007a0c */ /* 0x000fe20005f81270 */
[C---:B------:R-:W-:Y:S01]  /*1080b0*/  IMAD.WIDE R24, R0.reuse, 0x2, R10 ;  /* 0x0000000200187825 */ /* 0x040fe200078e020a */
[----:B------:R-:W-:-:S03]  /*1080c0*/  IADD3 R22, R0, c[0x0][0x198], RZ ;  /* 0x0000660000167a10 */ /* 0x000fc60007ffe0ff */
[----:B------:R-:W-:Y:S01]  /*1080d0*/  IMAD.WIDE R20, R0, 0x2, R8 ;  /* 0x0000000200147825 */ /* 0x000fe200078e0208 */
[----:B--2---:R-:W-:Y:S02]  /*1080e0*/  PRMT R4, R17, 0x7632, R4 ;  /* 0x0000763211047816 */ /* 0x004fe40000000004 */
[----:B------:R-:W-:Y:S02]  /*1080f0*/  ISETP.LT.AND P3, PT, R26, c[0x0][0x178], !P3 ;  /* 0x00005e001a007a0c */ /* 0x000fe40005f61270 */
[----:B------:R-:W-:Y:S01]  /*108100*/  IADD3 R0, R22, c[0x0][0x198], RZ ;  /* 0x0000660016007a10 */ /* 0x000fe20007ffe0ff */
[----:B---3--:R-:W-:Y:S01]  /*108110*/  @P6 STG.E.U16 [R24.64], R23 ;  /* 0x0000001718006986 */ /* 0x008fe2000c101506 */
[----:B------:R-:W-:-:S03]  /*108120*/  PRMT R3, R23, 0x7632, R3 ;  /* 0x0000763217037816 */ /* 0x000fc60000000003 */
[----:B------:R0:W-:Y:S01]  /*108130*/  @P2 STG.E.U16 [R20.64], R17 ;  /* 0x0000001114002986 */ /* 0x0001e2000c101506 */
[----:B------:R-:W-:Y:S02]  /*108140*/  ISETP.LT.AND P6, PT, R16, c[0x0][0x178], !P5 ;  /* 0x00005e0010007a0c */ /* 0x000fe40006fc1270 */
[----:B------:R-:W-:Y:S02]  /*108150*/  ISETP.LT.AND P2, PT, R26, c[0x0][0x178], !P5 ;  /* 0x00005e001a007a0c */ /* 0x000fe40006f41270 */
[----:B------:R-:W-:Y:S01]  /*108160*/  ISETP.GE.AND P5, PT, R7, c[0x0][0x17c], PT ;  /* 0x00005f0007007a0c */ /* 0x000fe20003fa6270 */
[----:B0-----:R-:W-:Y:S01]  /*108170*/  IMAD.WIDE R20, R22, 0x2, R10 ;  /* 0x0000000216147825 */ /* 0x001fe200078e020a */
[----:B------:R-:W2:Y:S04]  /*108180*/  LDL.LU R17, [R1+0xb0] ;  /* 0x0000b00001117983 */ /* 0x000ea80000300800 */
[----:B------:R0:W-:Y:S01]  /*108190*/  @P4 STG.E.U16 [R20.64], R3 ;  /* 0x0000000314004986 */ /* 0x0001e2000c101506 */
[----:B----4-:R-:W-:-:S03]  /*1081a0*/  ISETP.GE.AND P4, PT, R5, c[0x0][0x17c], PT ;  /* 0x00005f0005007a0c */ /* 0x010fc60003f86270 */
[----:B------:R-:W3:Y:S04]  /*1081b0*/  LDL.LU R7, [R1+0x3444] ;  /* 0x0034440001077983 */ /* 0x000ee80000300800 */
[----:B------:R-:W4:Y:S01]  /*1081c0*/  LDL.LU R5, [R1+0x3440] ;  /* 0x0034400001057983 */ /* 0x000f220000300800 */
[----:B------:R-:W-:-:S05]  /*1081d0*/  IMAD.WIDE R22, R22, 0x2, R8 ;  /* 0x0000000216167825 */ /* 0x000fca00078e0208 */
[----:B------:R1:W-:Y:S01]  /*1081e0*/  @P3 STG.E.U16 [R22.64], R4 ;  /* 0x0000000416003986 */ /* 0x0003e2000c101506 */
[----:B------:R-:W-:Y:S01]  /*1081f0*/  ISETP.LT.AND P3, PT, R16, c[0x0][0x178], !P5 ;  /* 0x00005e0010007a0c */ /* 0x000fe20006f61270 */
[----:B------:R-:W-:Y:S01]  /*108200*/  IMAD.WIDE R24, R0, 0x2, R10 ;  /* 0x0000000200187825 */ /* 0x000fe200078e020a */
[----:B------:R-:W-:-:S03]  /*108210*/  ISETP.LT.AND P5, PT, R26, c[0x0][0x178], !P5 ;  /* 0x00005e001a007a0c */ /* 0x000fc60006fa1270 */
[C---:B0-----:R-:W-:Y:S01]  /*108220*/  IMAD.WIDE R20, R0.reuse, 0x2, R8 ;  /* 0x0000000200147825 */ /* 0x041fe200078e0208 */
[----:B------:R0:W-:Y:S01]  /*108230*/  @P6 STG.E.U16 [R24.64], R19 ;  /* 0x0000001318006986 */ /* 0x0001e2000c101506 */
[----:B-1----:R-:W-:-:S03]  /*108240*/  IADD3 R22, R0, c[0x0][0x198], RZ ;  /* 0x0000660000167a10 */ /* 0x002fc60007ffe0ff */
[----:B-----5:R1:W-:Y:S01]  /*108250*/  @P2 STG.E.U16 [R20.64], R18 ;  /* 0x0000001214002986 */ /* 0x0203e2000c101506 */
[----:B------:R-:W-:Y:S02]  /*108260*/  PRMT R3, R19, 0x7632, R3 ;  /* 0x0000763213037816 */ /* 0x000fe40000000003 */
[----:B------:R-:W-:Y:S02]  /*108270*/  IADD3 R0, R22, c[0x0][0x198], RZ ;  /* 0x0000660016007a10 */ /* 0x000fe40007ffe0ff */
[----:B------:R-:W-:Y:S01]  /*108280*/  PRMT R4, R18, 0x7632, R4 ;  /* 0x0000763212047816 */ /* 0x000fe20000000004 */
[----:B0-----:R-:W5:Y:S01]  /*108290*/  LDL.LU R19, [R1+0x570] ;  /* 0x0005700001137983 */ /* 0x001f620000300800 */
[----:B------:R-:W-:Y:S01]  /*1082a0*/  ISETP.LT.AND P6, PT, R16, c[0x0][0x178], !P4 ;  /* 0x00005e0010007a0c */ /* 0x000fe200067c1270 */
[----:B-1----:R-:W-:Y:S01]  /*1082b0*/  IMAD.WIDE R20, R22, 0x2, R10 ;  /* 0x0000000216147825 */ /* 0x002fe200078e020a */
[----:B------:R-:W-:Y:S01]  /*1082c0*/  ISETP.LT.AND P2, PT, R26, c[0x0][0x178], !P4 ;  /* 0x00005e001a007a0c */ /* 0x000fe20006741270 */
[----:B------:R-:W5:Y:S02]  /*1082d0*/  LDL.LU R18, [R1+0xc0] ;  /* 0x0000c00001127983 */ /* 0x000f640000300800 */
[----:B------:R-:W-:-:S02]  /*1082e0*/  IMAD.WIDE R22, R22, 0x2, R8 ;  /* 0x0000000216167825 */ /* 0x000fc400078e0208 */
        /* <DEDUP_REMOVED lines=32> */
[----:B-----5:R0:W-:Y:S01]  /*1084f0*/  @P6 STG.E.U16 [R24.64], R19 ;  /* 0x0000001318006986 */ /* 0x0201e2000c101506 */
[----:B-1----:R-:W-:-:S03]  /*108500*/  IADD3 R22, R0, c[0x0][0x198], RZ ;  /* 0x0000660000167a10 */ /* 0x002fc60007ffe0ff */
[----:B------:R1:W-:Y:S01]  /*108510*/  @P2 STG.E.U16 [R20.64], R18 ;  /* 0x0000001214002986 */ /* 0x0003e2000c101506 */
[----:B------:R-:W-:Y:S02]  /*108520*/  PRMT R3, R19, 0x7632, R3 ;  /* 0x0000763213037816 */ /* 0x000fe40000000003 */
[----:B------:R-:W-:Y:S02]  /*108530*/  IADD3 R0, R22, c[0x0][0x198], RZ ;  /* 0x0000660016007a10 */ /* 0x000fe40007ffe0ff */
[----:B------:R-:W-:Y:S01]  /*108540*/  PRMT R4, R18, 0x7632, R4 ;  /* 0x0000763212047816 */ /* 0x000fe20000000004 */
[----:B0-----:R-:W5:Y:S01]  /*108550*/  LDL.LU R19, [R1+0x590] ;  /* 0x0005900001137983 */ /* 0x001f620000300800 */
[----:B-1----:R-:W-:Y:S01]  /*108560*/  IMAD.WIDE R20, R22, 0x2, R10 ;  /* 0x0000000216147825 */ /* 0x002fe200078e020a */
[----:B------:R-:W-:Y:S02]  /*108570*/  ISETP.LT.AND P6, PT, R16, c[0x0][0x178], !P5 ;  /* 0x00005e0010007a0c */ /* 0x000fe40006fc1270 */
[----:B------:R-:W5:Y:S01]  /*108580*/  LDL.LU R18, [R1+0xe0] ;  /* 0x0000e00001127983 */ /* 0x000f620000300800 */
[----:B------:R-:W-:Y:S01]  /*108590*/  IMAD.WIDE R22, R22, 0x2, R8 ;  /* 0x0000000216167825 */ /* 0x000fe200078e0208 */
[----:B------:R-:W-:-:S02]  /*1085a0*/  ISETP.LT.AND P2, PT, R26, c[0x0][0x178], !P5 ;  /* 0x00005e001a007a0c */ /* 0x000fc40006f41270 */
[----:B------:R-:W-:Y:S04]  /*1085b0*/  @P4 STG.E.U16 [R20.64], R3 ;  /* 0x0000000314004986 */ /* 0x000fe8000c101506 */
[----:B------:R0:W-:Y:S01]  /*1085c0*/  @P3 STG.E.U16 [R22.64], R4 ;  /* 0x0000000416003986 */ /* 0x0001e2000c101506 */
[----:B---3--:R-:W-:Y:S02]  /*1085d0*/  ISETP.GE.AND P5, PT, R7, c[0x0][0x17c], PT ;  /* 0x00005f0007007a0c */ /* 0x008fe40003fa6270 */
[----:B----4-:R-:W-:Y:S02]  /*1085e0*/  ISETP.GE.AND P4, PT, R5, c[0x0][0x17c], PT ;  /* 0x00005f0005007a0c */ /* 0x010fe40003f86270 */
[----:B------:R-:W3:Y:S04]  /*1085f0*/  LDL.LU R5, [R1+0x345c] ;  /* 0x00345c0001057983 */ /* 0x000ee80000300800 */
        /* <DEDUP_REMOVED lines=14> */
[----:B------:R-:W-:Y:S02]  /*1086e0*/  ISETP.GE.AND P4, PT, R5, c[0x0][0x17c], PT ;  /* 0x00005f0005007a0c */ /* 0x000fe40003f86270 */
[----:B------:R-:W2:Y:S01]  /*1086f0*/  LDL.LU R5, [R1+0xf0] ;  /* 0x0000f00001057983 */ /* 0x000ea20000300800 */
[----:B0-----:R-:W-:-:S03]  /*108700*/  IMAD.WIDE R20, R22, 0x2, R10 ;  /* 0x0000000216147825 */ /* 0x001fc600078e020a */
[----:B------:R-:W3:Y:S04]  /*108710*/  LDL.LU R17, [R1+0x3464] ;  /* 0x0034640001117983 */ /* 0x000ee80000300800 */
[----:B------:R0:W-:Y:S01]  /*108720*/  @P3 STG.E.U16 [R20.64], R3 ;  /* 0x0000000314003986 */ /* 0x0001e2000c101506 */
[----:B----4-:R-:W-:-:S03]  /*108730*/  ISETP.GE.AND P3, PT, R7, c[0x0][0x17c], PT ;  /* 0x00005f0007007a0c */ /* 0x010fc60003f66270 */
        /* <DEDUP_REMOVED lines=74> */
[----:B--2---:R0:W-:Y:S01]  /*108be0*/  @P6 STG.E.U16 [R24.64], R5 ;  /* 0x0000000518006986 */ /* 0x0041e2000c101506 */
[----:B------:R-:W-:Y:S02]  /*108bf0*/  PRMT R3, R5, 0x7632, R3 ;  /* 0x0000763205037816 */ /* 0x000fe40000000003 */
[----:B------:R-:W-:Y:S01]  /*108c00*/  ISETP.LT.AND P6, PT, R16, c[0x0][0x178], !P3 ;  /* 0x00005e0010007a0c */ /* 0x000fe20005fc1270 */
[----:B0-----:R-:W2:Y:S01]  /*108c10*/  LDL.LU R5, [R1+0x3ca8] ;  /* 0x003ca80001057983 */ /* 0x001ea20000300800 */
[----:B------:R-:W-:-:S03]  /*108c20*/  ISETP.LT.AND P4, PT, R26, c[0x0][0x178], !P4 ;  /* 0x00005e001a007a0c */ /* 0x000fc60006781270 */
[----:B---3--:R0:W-:Y:S01]  /*108c30*/  @P2 STG.E.U16 [R20.64], R23 ;  /* 0x0000001714002986 */ /* 0x0081e2000c101506 */
[----:B------:R-:W-:Y:S02]  /*108c40*/  ISETP.LT.AND P2, PT, R26, c[0x0][0x178], !P3 ;  /* 0x00005e001a007a0c */ /* 0x000fe40005f41270 */
[----:B------:R-:W-:Y:S02]  /*108c50*/  ISETP.GE.AND P3, PT, R17, c[0x0][0x17c], PT ;  /* 0x00005f0011007a0c */ /* 0x000fe40003f66270 */
[----:B------:R-:W3:Y:S01]  /*108c60*/  LDL.LU R17, [R1+0x3484] ;  /* 0x0034840001117983 */ /* 0x000ee20000300800 */
[----:B0-----:R-:W-:-:S05]  /*108c70*/  IMAD.WIDE R20, R22, 0x2, R10 ;  /* 0x0000000216147825 */ /* 0x001fca00078e020a */
[----:B------:R0:W-:Y:S01]  /*108c80*/  @P5 STG.E.U16 [R20.64], R3 ;  /* 0x0000000314005986 */ /* 0x0001e2000c101506 */
[----:B----4-:R-:W-:-:S03]  /*108c90*/  ISETP.GE.AND P5, PT, R7, c[0x0][0x17c], PT ;  /* 0x00005f0007007a0c */ /* 0x010fc60003fa6270 */
[----:B------:R-:W4:Y:S01]  /*108ca0*/  LDL.LU R7, [R1+0x3480] ;  /* 0x0034800001077983 */ /* 0x000f220000300800 */
[C---:B------:R-:W-:Y:S02]  /*108cb0*/  IADD3 R0, R22.reuse, c[0x0][0x198], RZ ;  /* 0x0000660016007a10 */ /* 0x040fe40007ffe0ff */
[----:B------:R-:W-:Y:S01]  /*108cc0*/  PRMT R4, R23, 0x7632, R4 ;  /* 0x0000763217047816 */ /* 0x000fe20000000004 */
        /* <DEDUP_REMOVED lines=104> */
[----:B------:R-:W2:Y:S02]  /*109350*/  LDL.LU R18, [R1+0x74] ;  /* 0x0000740001127983 */ /* 0x000ea40000300800 */
[----:B------:R-:W-:-:S02]  /*109360*/  IMAD.WIDE R22, R22, 0x2, R8 ;  /* 0x0000000216167825 */ /* 0x000fc400078e0208 */
[----:B------:R-:W-:Y:S04]  /*109370*/  @P3 STG.E.U16 [R20.64], R3 ;  /* 0x0000000314003986 */ /* 0x000fe8000c101506 */
[----:B------:R0:W-:Y:S01]  /*109380*/  @P5 STG.E.U16 [R22.64], R4 ;  /* 0x0000000416005986 */ /* 0x0001e2000c101506 */
[----:B---3--:R-:W-:-:S03]  /*109390*/  ISETP.GE.AND P4, PT, R17, c[0x0][0x17c], PT ;  /* 0x00005f0011007a0c */ /* 0x008fc60003f86270 */
[----:B------:R-:W3:Y:S01]  /*1093a0*/  LDL.LU R17, [R1+0x34ac] ;  /* 0x0034ac0001117983 */ /* 0x000ee20000300800 */
[----:B----4-:R-:W-:-:S03]  /*1093b0*/  ISETP.GE.AND P3, PT, R7, c[0x0][0x17c], PT ;  /* 0x00005f0007007a0c */ /* 0x010fc60003f66270 */
[----:B------:R-:W4:Y:S04]  /*1093c0*/  LDL.LU R7, [R1+0x34a8] ;  /* 0x0034a80001077983 */ /* 0x000f280000300800 */
[----:B0-----:R-:W2:Y:S01]  /*1093d0*/  LDL.LU R23, [R1+0x94] ;  /* 0x0000940001177983 */ /* 0x001ea20000300800 */
[----:B------:R-:W-:Y:S01]  /*1093e0*/  ISETP.LT.AND P5, PT, R16, c[0x0][0x178], !P4 ;  /* 0x00005e0010007a0c */ /* 0x000fe200067a1270 */
[C---:B------:R-:W-:Y:S01]  /*1093f0*/  IMAD.WIDE R24, R0.reuse, 0x2, R10 ;  /* 0x0000000200187825 */ /* 0x040fe200078e020a */
[----:B------:R-:W-:-:S03]  /*109400*/  IADD3 R22, R0, c[0x0][0x198], RZ ;  /* 0x0000660000167a10 */ /* 0x000fc60007ffe0ff */
[----:B------:R-:W-:Y:S01]  /*109410*/  IMAD.WIDE R20, R0, 0x2, R8 ;  /* 0x0000000200147825 */ /* 0x000fe200078e0208 */
[----:B------:R-:W-:Y:S02]  /*109420*/  ISETP.LT.AND P4, PT, R26, c[0x0][0x178], !P4 ;  /* 0x00005e001a007a0c */ /* 0x000fe40006781270 */
[----:B------:R-:W-:Y:S01]  /*109430*/  IADD3 R0, R22, c[0x0][0x198], RZ ;  /* 0x0000660016007a10 */ /* 0x000fe20007ffe0ff */
[----:B--2---:R0:W-:Y:S01]  /*109440*/  @P6 STG.E.U16 [R24.64], R23 ;  /* 0x0000001718006986 */ /* 0x0041e2000c101506 */
[----:B------:R-:W-:-:S03]  /*109450*/  PRMT R3, R23, 0x7632, R3 ;  /* 0x0000763217037816 */ /* 0x000fc60000000003 */
[----:B------:R1:W-:Y:S01]  /*109460*/  @P2 STG.E.U16 [R20.64], R5 ;  /* 0x0000000514002986 */ /* 0x0003e2000c101506 */
[----:B------:R-:W-:Y:S02]  /*109470*/  ISETP.LT.AND P6, PT, R16, c[0x0][0x178], !P3 ;  /* 0x00005e0010007a0c */ /* 0x000fe40005fc1270 */
[----:B------:R-:W-:Y:S02]  /*109480*/  ISETP.LT.AND P2, PT, R26, c[0x0][0x178], !P3 ;  /* 0x00005e001a007a0c */ /* 0x000fe40005f41270 */
[----:B0-----:R-:W-:Y:S01]  /*109490*/  PRMT R24, R5, 0x7632, R24 ;  /* 0x0000763205187816 */ /* 0x001fe20000000018 */
[----:B------:R-:W2:Y:S01]  /*1094a0*/  LDL.LU R25, [R1+0x44] ;  /* 0x0000440001197983 */ /* 0x000ea20000300800 */
[----:B-1----:R-:W-:Y:S01]  /*1094b0*/  IMAD.WIDE R4, R22, 0x2, R10 ;  /* 0x0000000216047825 */ /* 0x002fe200078e020a */
[----:B---3--:R-:W-:Y:S02]  /*1094c0*/  ISETP.GE.AND P3, PT, R17, c[0x0][0x17c], PT ;  /* 0x00005f0011007a0c */ /* 0x008fe40003f66270 */
        /* <DEDUP_REMOVED lines=51> */
[----:B------:R-:W-:-:S04]  /*109800*/  IMAD.WIDE R22, R3, 0x2, R10 ;  /* 0x0000000203167825 */ /* 0x000fc800078e020a */
[C---:B0-----:R-:W-:Y:S01]  /*109810*/  IMAD.WIDE R4, R3.reuse, 0x2, R8 ;  /* 0x0000000203047825 */ /* 0x041fe200078e0208 */
[----:B-----5:R0:W-:Y:S01]  /*109820*/  @P6 STG.E.U16 [R22.64], R19 ;  /* 0x0000001316006986 */ /* 0x0201e2000c101506 */
[----:B-1----:R-:W-:-:S03]  /*109830*/  IADD3 R20, R3, c[0x0][0x198], RZ ;  /* 0x0000660003147a10 */ /* 0x002fc60007ffe0ff */
[----:B------:R1:W-:Y:S01]  /*109840*/  @P2 STG.E.U16 [R4.64], R18 ;  /* 0x0000001204002986 */ /* 0x0003e2000c101506 */
[----:B------:R-:W-:Y:S02]  /*109850*/  PRMT R3, R19, 0x7632, R3 ;  /* 0x0000763213037816 */ /* 0x000fe40000000003 */
[----:B------:R-:W-:Y:S01]  /*109860*/  PRMT R24, R18, 0x7632, R24 ;  /* 0x0000763212187816 */ /* 0x000fe20000000018 */
[----:B0-----:R-:W5:Y:S01]  /*109870*/  LDL.LU R19, [R1+0x574] ;  /* 0x0005740001137983 */ /* 0x001f620000300800 */
[----:B-1----:R-:W-:-:S03]  /*109880*/  IMAD.WIDE R4, R20, 0x2, R10 ;  /* 0x0000000214047825 */ /* 0x002fc600078e020a */
[----:B------:R-:W5:Y:S04]  /*109890*/  LDL.LU R18, [R1+0xc4] ;  /* 0x0000c40001127983 */ /* 0x000f680000300800 */
[----:B------:R0:W-:Y:S01]  /*1098a0*/  @P5 STG.E.U16 [R4.64], R3 ;  /* 0x0000000304005986 */ /* 0x0001e2000c101506 */
[----:B------:R-:W-:Y:S02]  /*1098b0*/  ISETP.LT.AND P6, PT, R16, c[0x0][0x178], !P3 ;  /* 0x00005e0010007a0c */ /* 0x000fe40005fc1270 */
[----:B------:R-:W-:Y:S01]  /*1098c0*/  ISETP.LT.AND P2, PT, R26, c[0x0][0x178], !P3 ;  /* 0x00005e001a007a0c */ /* 0x000fe20005f41270 */
[----:B0-----:R-:W5:Y:S01]  /*1098d0*/  LDL.LU R3, [R1+0x564] ;  /* 0x0005640001037983 */ /* 0x001f620000300800 */
[----:B---3--:R-:W-:-:S03]  /*1098e0*/  ISETP.GE.AND P3, PT, R17, c[0x0][0x17c], PT ;  /* 0x00005f0011007a0c */ /* 0x008fc60003f66270 */
[----:B------:R-:W3:Y:S01]  /*1098f0*/  LDL.LU R17, [R1+0x34cc] ;  /* 0x0034cc0001117983 */ /* 0x000ee20000300800 */
[----:B----4-:R-:W-:-:S03]  /*109900*/  ISETP.GE.AND P5, PT, R7, c[0x0][0x17c], PT ;  /* 0x00005f0007007a0c */ /* 0x010fc60003fa6270 */
[----:B------:R-:W4:Y:S01]  /*109910*/  LDL.LU R7, [R1+0x34c8] ;  /* 0x0034c80001077983 */ /* 0x000f220000300800 */
[----:B------:R-:W-:Y:S02]  /*109920*/  ISETP.LT.AND P4, PT, R26, c[0x0][0x178], !P4 ;  /* 0x00005e001a007a0c */ /* 0x000fe40006781270 */
[C---:B------:R-:W-:Y:S01]  /*109930*/  IADD3 R0, R20.reuse, c[0x0][0x198], RZ ;  /* 0x0000660014007a10 */ /* 0x040fe20007ffe0ff */
[----:B------:R-:W-:-:S04]  /*109940*/  IMAD.WIDE R20, R20, 0x2, R8 ;  /* 0x0000000214147825 */ /* 0x000fc800078e0208 */
[----:B------:R-:W-:-:S06]  /*109950*/  IMAD.WIDE R22, R0, 0x2, R10 ;  /* 0x0000000200167825 */ /* 0x000fcc00078e020a */
[----:B------:R0:W-:Y:S01]  /*109960*/  @P4 STG.E.U16 [R20.64], R24 ;  /* 0x0000001814004986 */ /* 0x0001e2000c101506 */
[----:B------:R-:W-:Y:S01]  /*109970*/  ISETP.LT.AND P4, PT, R16, c[0x0][0x178], !P3 ;  /* 0x00005e0010007a0c */ /* 0x000fe20005f81270 */
[C---:B------:R-:W-:Y:S01]  /*109980*/  IMAD.WIDE R4, R0.reuse, 0x2, R8 ;  /* 0x0000000200047825 */ /* 0x040fe200078e0208 */
[----:B0-----:R-:W-:Y:S02]  /*109990*/  IADD3 R20, R0, c[0x0][0x198], RZ ;  /* 0x0000660000147a10 */ /* 0x001fe40007ffe0ff */
[----:B--2---:R-:W-:Y:S01]  /*1099a0*/  PRMT R24, R25, 0x7632, R24 ;  /* 0x0000763219187816 */ /* 0x004fe20000000018 */
[----:B-----5:R-:W-:Y:S01]  /*1099b0*/  @P6 STG.E.U16 [R22.64], R3 ;  /* 0x0000000316006986 */ /* 0x020fe2000c101506 */
[----:B------:R-:W-:-:S03]  /*1099c0*/  PRMT R0, R3, 0x7632, R0 ;  /* 0x0000763203007816 */ /* 0x000fc60000000000 */
[----:B------:R0:W-:Y:S01]  /*1099d0*/  @P2 STG.E.U16 [R4.64], R25 ;  /* 0x0000001904002986 */ /* 0x0001e2000c101506 */
[----:B------:R-:W-:Y:S02]  /*1099e0*/  ISETP.LT.AND P6, PT, R16, c[0x0][0x178], !P5 ;  /* 0x00005e0010007a0c */ /* 0x000fe40006fc1270 */
[----:B------:R-:W-:Y:S01]  /*1099f0*/  ISETP.LT.AND P2, PT, R26, c[0x0][0x178], !P5 ;  /* 0x00005e001a007a0c */ /* 0x000fe20006f41270 */
[----:B0-----:R-:W-:Y:S01]  /*109a00*/  IMAD.WIDE R4, R20, 0x2, R10 ;  /* 0x0000000214047825 */ /* 0x001fe200078e020a */
[----:B------:R-:W2:Y:S04]  /*109a10*/  LDL.LU R25, [R1+0xd4] ;  /* 0x0000d40001197983 */ /* 0x000ea80000300800 */
[----:B------:R0:W-:Y:S01]  /*109a20*/  @P4 STG.E.U16 [R4.64], R0 ;  /* 0x0000000004004986 */ /* 0x0001e2000c101506 */
        /* <DEDUP_REMOVED lines=10> */
[----:B0-----:R-:W-:Y:S01]  /*109ad0*/  IMAD.WIDE R4, R3, 0x2, R8 ;  /* 0x0000000203047825 */ /* 0x001fe200078e0208 */
[----:B------:R-:W-:Y:S01]  /*109ae0*/  ISETP.LT.AND P5, PT, R26, c[0x0][0x178], !P5 ;  /* 0x00005e001a007a0c */ /* 0x000fe20006fa1270 */
[----:B------:R0:W-:Y:S01]  /*109af0*/  @P6 STG.E.U16 [R22.64], R19 ;  /* 0x0000001316006986 */ /* 0x0001e2000c101506 */
[----:B------:R-:W-:-:S03]  /*109b00*/  PRMT R0, R19, 0x7632, R0 ;  /* 0x0000763213007816 */ /* 0x000fc60000000000 */
[----:B------:R5:W-:Y:S01]  /*109b10*/  @P2 STG.E.U16 [R4.64], R18 ;  /* 0x0000001204002986 */ /* 0x000be2000c101506 */
[----:B-1----:R-:W-:Y:S02]  /*109b20*/  IADD3 R20, R3, c[0x0][0x198], RZ ;  /* 0x0000660003147a10 */ /* 0x002fe40007ffe0ff */
[----:B------:R-:W-:Y:S02]  /*109b30*/  PRMT R24, R18, 0x7632, R24 ;  /* 0x0000763212187816 */ /* 0x000fe40000000018 */
[C---:B------:R-:W-:Y:S01]  /*109b40*/  IADD3 R3, R20.reuse, c[0x0][0x198], RZ ;  /* 0x0000660014037a10 */ /* 0x040fe20007ffe0ff */
[----:B0-----:R-:W2:Y:S01]  /*109b50*/  LDL.LU R19, [R1+0x594] ;  /* 0x0005940001137983 */ /* 0x001ea20000300800 */
[----:B-----5:R-:W-:Y:S01]  /*109b60*/  IMAD.WIDE R4, R20, 0x2, R10 ;  /* 0x0000000214047825 */ /* 0x020fe200078e020a */
[----:B------:R-:W-:Y:S02]  /*109b70*/  ISETP.LT.AND P6, PT, R16, c[0x0][0x178], !P4 ;  /* 0x00005e0010007a0c */ /* 0x000fe400067c1270 */
[----:B------:R-:W5:Y:S01]  /*109b80*/  LDL.LU R18, [R1+0xe4] ;  /* 0x0000e40001127983 */ /* 0x000f620000300800 */
        /* <DEDUP_REMOVED lines=63> */
[----:B------:R-:W-:Y:S01]  /*109f80*/  ISETP.GE.AND P2, PT, R17, c[0x0][0x17c], PT ;  /* 0x00005f0011007a0c */ /* 0x000fe20003f46270 */
[----:B0-----:R-:W-:Y:S02]  /*109f90*/  IMAD.WIDE R4, R20, 0x2, R10 ;  /* 0x0000000214047825 */ /* 0x001fe400078e020a */
[----:B------:R-:W2:Y:S04]  /*109fa0*/  LDL.LU R25, [R1+0x114] ;  /* 0x0001140001197983 */ /* 0x000ea80000300800 */
[----:B------:R0:W-:Y:S01]  /*109fb0*/  @P3 STG.E.U16 [R4.64], R0 ;  /* 0x0000000004003986 */ /* 0x0001e2000c101506 */
[----:B----4-:R-:W-:-:S03]  /*109fc0*/  ISETP.GE.AND P3, PT, R7, c[0x0][0x17c], PT ;  /* 0x00005f0007007a0c */ /* 0x010fc60003f66270 */
[----:B------:R-:W3:Y:S04]  /*109fd0*/  LDL.LU R17, [R1+0x34f0] ;  /* 0x0034f00001117983 */ /* 0x000ee80000300800 */
[----:B------:R-:W4:Y:S01]  /*109fe0*/  LDL.LU R7, [R1+0x34f4] ;  /* 0x0034f40001077983 */ /* 0x000f220000300800 */
[----:B------:R-:W-:Y:S01]  /*109ff0*/  ISETP.LT.AND P6, PT, R16, c[0x0][0x178], !P5 ;  /* 0x00005e0010007a0c */ /* 0x000fe20006fc1270 */
[----:B------:R-:W-:Y:S01]  /*10a000*/  IMAD.WIDE R20, R20, 0x2, R8 ;  /* 0x0000000214147825 */ /* 0x000fe200078e0208 */
[----:B------:R-:W-:-:S04]  /*10a010*/  ISETP.LT.AND P5, PT, R26, c[0x0][0x178], !P5 ;  /* 0x00005e001a007a0c */ /* 0x000fc80006fa1270 */
        /* <DEDUP_REMOVED lines=12> */
[----:B-1----:R-:W-:-:S03]  /*10a0e0*/  IMAD.WIDE R4, R20, 0x2, R10 ;  /* 0x0000000214047825 */ /* 0x002fc600078e020a */
[----:B------:R-:W5:Y:S01]  /*10a0f0*/  LDL.LU R18, [R1+0x124] ;  /* 0x0001240001127983 */ /* 0x000f620000300800 */
[----:B------:R-:W-:-:S03]  /*10a100*/  IMAD.WIDE R20, R20, 0x2, R8 ;  /* 0x0000000214147825 */ /* 0x000fc600078e0208 */
[----:B------:R-:W-:Y:S04]  /*10a110*/  @P4 STG.E.U16 [R4.64], R0 ;  /* 0x0000000004004986 */ /* 0x000fe8000c101506 */
[----:B------:R0:W-:Y:S01]  /*10a120*/  @P3 STG.E.U16 [R20.64], R24 ;  /* 0x0000001814003986 */ /* 0x0001e2000c101506 */
[----:B---3--:R-:W-:-:S03]  /*10a130*/  ISETP.GE.AND P5, PT, R17, c[0x0][0x17c], PT ;  /* 0x00005f0011007a0c */ /* 0x008fc60003fa6270 */
[----:B------:R-:W3:Y:S01]  /*10a140*/  LDL.LU R17, [R1+0x34f8] ;  /* 0x0034f80001117983 */ /* 0x000ee20000300800 */
[----:B----4-:R-:W-:-:S03]  /*10a150*/  ISETP.GE.AND P4, PT, R7, c[0x0][0x17c], PT ;  /* 0x00005f0007007a0c */ /* 0x010fc60003f86270 */
[----:B------:R-:W4:Y:S04]  /*10a160*/  LDL.LU R7, [R1+0x34fc] ;  /* 0x0034fc0001077983 */ /* 0x000f280000300800 */
[----:B0-----:R-:W3:Y:S01]  /*10a170*/  LDL.LU R21, [R1+0x664] ;  /* 0x0006640001157983 */ /* 0x001ee20000300800 */
[----:B------:R-:W-:Y:S02]  /*10a180*/  ISETP.LT.AND P6, PT, R16, c[0x0][0x178], !P2 ;  /* 0x00005e0010007a0c */ /* 0x000fe400057c1270 */
[----:B------:R-:W-:Y:S01]  /*10a190*/  ISETP.LT.AND P2, PT, R26, c[0x0][0x178], !P2 ;  /* 0x00005e001a007a0c */ /* 0x000fe20005741270 */
[C---:B------:R-:W-:Y:S01]  /*10a1a0*/  IMAD.WIDE R22, R3.reuse, 0x2, R10 ;  /* 0x0000000203167825 */ /* 0x040fe200078e020a */
[----:B------:R-:W-:Y:S02]  /*10a1b0*/  ISETP.LT.AND P3, PT, R16, c[0x0][0x178], !P4 ;  /* 0x00005e0010007a0c */ /* 0x000fe40006761270 */
[C---:B------:R-:W-:Y:S01]  /*10a1c0*/  IADD3 R20, R3.reuse, c[0x0][0x198], RZ ;  /* 0x0000660003147a10 */ /* 0x040fe20007ffe0ff */
[----:B------:R-:W-:Y:S01]  /*10a1d0*/  IMAD.WIDE R4, R3, 0x2, R8 ;  /* 0x0000000203047825 */ /* 0x000fe200078e0208 */
[----:B--2---:R-:W-:-:S02]  /*10a1e0*/  PRMT R24, R25, 0x7632, R24 ;  /* 0x0000763219187816 */ /* 0x004fc40000000018 */
[----:B------:R-:W-:-:S03]  /*10a1f0*/  ISETP.LT.AND P4, PT, R26, c[0x0][0x178], !P4 ;  /* 0x00005e001a007a0c */ /* 0x000fc60006781270 */
        /* <DEDUP_REMOVED lines=10> */
[----:B------:R-:W-:Y:S02]  /*10a2a0*/  ISETP.LT.AND P6, PT, R16, c[0x0][0x178], !P5 ;  /* 0x00005e0010007a0c */ /* 0x000fe40006fc1270 */
[C---:B------:R-:W-:Y:S01]  /*10a2b0*/  IADD3 R3, R20.reuse, c[0x0][0x198], RZ ;  /* 0x0000660014037a10 */ /* 0x040fe20007ffe0ff */
[----:B------:R-:W-:Y:S01]  /*10a2c0*/  IMAD.WIDE R20, R20, 0x2, R8 ;  /* 0x0000000214147825 */ /* 0x000fe200078e0208 */
[----:B------:R-:W-:-:S04]  /*10a2d0*/  ISETP.LT.AND P5, PT, R26, c[0x0][0x178], !P5 ;  /* 0x00005e001a007a0c */ /* 0x000fc80006fa1270 */
        /* <DEDUP_REMOVED lines=13> */
[----:B---3--:R-:W-:-:S03]  /*10a3b0*/  ISETP.GE.AND P5, PT, R17, c[0x0][0x17c], PT ;  /* 0x00005f0011007a0c */ /* 0x008fc60003fa6270 */
[----:B------:R-:W3:Y:S01]  /*10a3c0*/  LDL.LU R17, [R1+0x3508] ;  /* 0x0035080001117983 */ /* 0x000ee20000300800 */
[----:B----4-:R-:W-:-:S03]  /*10a3d0*/  ISETP.GE.AND P4, PT, R7, c[0x0][0x17c], PT ;  /* 0x00005f0007007a0c */ /* 0x010fc60003f86270 */
[----:B------:R-:W4:Y:S01]  /*10a3e0*/  LDL.LU R7, [R1+0x350c] ;  /* 0x00350c0001077983 */ /* 0x000f220000300800 */
[----:B------:R-:W-:Y:S02]  /*10a3f0*/  ISETP.LT.AND P3, PT, R26, c[0x0][0x178], !P3 ;  /* 0x00005e001a007a0c */ /* 0x000fe40005f61270 */
[----:B------:R-:W-:Y:S02]  /*10a400*/  ISETP.LT.AND P6, PT, R16, c[0x0][0x178], !P2 ;  /* 0x00005e0010007a0c */ /* 0x000fe400057c1270 */
[C---:B------:R-:W-:Y:S01]  /*10a410*/  IADD3 R3, R20.reuse, c[0x0][0x198], RZ ;  /* 0x0000660014037a10 */ /* 0x040fe20007ffe0ff */
[----:B------:R-:W-:Y:S01]  /*10a420*/  IMAD.WIDE R20, R20, 0x2, R8 ;  /* 0x0000000214147825 */ /* 0x000fe200078e0208 */
[----:B------:R-:W-:-:S03]  /*10a430*/  ISETP.LT.AND P2, PT, R26, c[0x0][0x178], !P2 ;  /* 0x00005e001a007a0c */ /* 0x000fc60005741270 */
[----:B------:R-:W-:-:S04]  /*10a440*/  IMAD.WIDE R22, R3, 0x2, R10 ;  /* 0x0000000203167825 */ /* 0x000fc800078e020a */
[----:B------:R1:W-:Y:S01]  /*10a450*/  @P3 STG.E.U16 [R20.64], R24 ;  /* 0x0000001814003986 */ /* 0x0003e2000c101506 */
[----:B------:R-:W-:Y:S01]  /*10a460*/  ISETP.LT.AND P3, PT, R16, c[0x0][0x178], !P4 ;  /* 0x00005e0010007a0c */ /* 0x000fe20006761270 */
[----:B0-----:R-:W-:Y:S02]  /*10a470*/  IMAD.WIDE R4, R3, 0x2, R8 ;  /* 0x0000000203047825 */ /* 0x001fe400078e0208 */
[----:B--2---:R-:W-:Y:S01]  /*10a480*/  @P6 STG.E.U16 [R22.64], R25 ;  /* 0x0000001916006986 */ /* 0x004fe2000c101506 */
[----:B------:R-:W-:-:S03]  /*10a490*/  PRMT R0, R25, 0x7632, R0 ;  /* 0x0000763219007816 */ /* 0x000fc60000000000 */
[----:B------:R0:W-:Y:S01]  /*10a4a0*/  @P2 STG.E.U16 [R4.64], R6 ;  /* 0x0000000604002986 */ /* 0x0001e2000c101506 */
[----:B-1----:R-:W-:Y:S02]  /*10a4b0*/  IADD3 R20, R3, c[0x0][0x198], RZ ;  /* 0x0000660003147a10 */ /* 0x002fe40007ffe0ff */
[----:B------:R-:W-:-:S03]  /*10a4c0*/  PRMT R24, R6, 0x7632, R24 ;  /* 0x0000763206187816 */ /* 0x000fc60000000018 */
[----:B0-----:R-:W-:Y:S01]  /*10a4d0*/  IMAD.WIDE R4, R20, 0x2, R10 ;  /* 0x0000000214047825 */ /* 0x001fe200078e020a */
[----:B------:R-:W2:Y:S04]  /*10a4e0*/  LDL.LU R6, [R1+0x3ca0] ;  /* 0x003ca00001067983 */ /* 0x000ea80000300800 */
[----:B------:R-:W2:Y:S04]  /*10a4f0*/  LDL.LU R25, [R1+0x28] ;  /* 0x0000280001197983 */ /* 0x000ea80000300800 */
        /* <DEDUP_REMOVED lines=13> */
[C---:B0-----:R-:W-:Y:S02]  /*10a5d0*/  IMAD.WIDE R4, R3.reuse, 0x2, R8 ;  /* 0x0000000203047825 */ /* 0x041fe400078e0208 */
[----:B-----5:R0:W-:Y:S04]  /*10a5e0*/  @P6 STG.E.U16 [R22.64], R19 ;  /* 0x0000001316006986 */ /* 0x0201e8000c101506 */
[----:B------:R5:W-:Y:S01]  /*10a5f0*/  @P5 STG.E.U16 [R4.64], R18 ;  /* 0x0000001204005986 */ /* 0x000be2000c101506 */
[----:B-1----:R-:W-:Y:S02]  /*10a600*/  IADD3 R20, R3, c[0x0][0x198], RZ ;  /* 0x0000660003147a10 */ /* 0x002fe40007ffe0ff */
[----:B------:R-:W-:-:S02]  /*10a610*/  PRMT R3, R19, 0x7632, R3 ;  /* 0x0000763213037816 */ /* 0x000fc40000000003 */
[----:B------:R-:W-:Y:S01]  /*10a620*/  PRMT R24, R18, 0x7632, R24 ;  /* 0x0000763212187816 */ /* 0x000fe20000000018 */
[----:B0-----:R-:W2:Y:S01]  /*10a630*/  LDL.LU R19, [R1+0x88] ;  /* 0x0000880001137983 */ /* 0x001ea20000300800 */
[----:B-----5:R-:W-:-:S03]  /*10a640*/  IMAD.WIDE R4, R20, 0x2, R10 ;  /* 0x0000000214047825 */ /* 0x020fc600078e020a */
[----:B------:R-:W5:Y:S04]  /*10a650*/  LDL.LU R18, [R1+0x38] ;  /* 0x0000380001127983 */ /* 0x000f680000300800 */
[----:B------:R0:W-:Y:S04]  /*10a660*/  @P4 STG.E.U16 [R4.64], R3 ;  /* 0x0000000304004986 */ /* 0x0001e8000c101506 */
[----:B0-----:R-:W5:Y:S01]  /*10a670*/  LDL.LU R3, [R1+0x68] ;  /* 0x0000680001037983 */ /* 0x001f620000300800 */
        /* <DEDUP_REMOVED lines=12> */
[C---:B------:R-:W-:Y:S01]  /*10a740*/  IMAD.WIDE R4, R0.reuse, 0x2, R8 ;  /* 0x0000000200047825 */ /* 0x040fe200078e0208 */
[----:B0-----:R-:W-:Y:S02]  /*10a750*/  IADD3 R20, R0, c[0x0][0x198], RZ ;  /* 0x0000660000147a10 */ /* 0x001fe40007ffe0ff */
[----:B--2---:R-:W-:Y:S01]  /*10a760*/  PRMT R24, R25, 0x7632, R24 ;  /* 0x0000763219187816 */ /* 0x004fe20000000018 */
[----:B-----5:R-:W-:Y:S01]  /*10a770*/  @P6 STG.E.U16 [R22.64], R3 ;  /* 0x0000000316006986 */ /* 0x020fe2000c101506 */
[----:B------:R-:W-:-:S03]  /*10a780*/  PRMT R0, R3, 0x7632, R0 ;  /* 0x0000763203007816 */ /* 0x000fc60000000000 */
[----:B------:R0:W-:Y:S02]  /*10a790*/  @P2 STG.E.U16 [R4.64], R25 ;  /* 0x0000001904002986 */ /* 0x0001e4000c101506 */
[----:B0-----:R-:W-:Y:S02]  /*10a7a0*/  IMAD.WIDE R4, R20, 0x2, R10 ;  /* 0x0000000214047825 */ /* 0x001fe400078e020a */
        /* <DEDUP_REMOVED lines=15> */
[----:B------:R0:W-:Y:S04]  /*10a8a0*/  @P6 STG.E.U16 [R22.64], R19 ;  /* 0x0000001316006986 */ /* 0x0001e8000c101506 */
[----:B------:R5:W-:Y:S01]  /*10a8b0*/  @P5 STG.E.U16 [R4.64], R18 ;  /* 0x0000001204005986 */ /* 0x000be2000c101506 */
[----:B-1----:R-:W-:Y:S02]  /*10a8c0*/  IADD3 R20, R3, c[0x0][0x198], RZ ;  /* 0x0000660003147a10 */ /* 0x002fe40007ffe0ff */
[----:B------:R-:W-:-:S02]  /*10a8d0*/  PRMT R3, R19, 0x7632, R3 ;  /* 0x0000763213037816 */ /* 0x000fc40000000003 */
[----:B------:R-:W-:Y:S01]  /*10a8e0*/  PRMT R24, R18, 0x7632, R24 ;  /* 0x0000763212187816 */ /* 0x000fe20000000018 */
[----:B0-----:R-:W2:Y:S01]  /*10a8f0*/  LDL.LU R19, [R1+0x508] ;  /* 0x0005080001137983 */ /* 0x001ea20000300800 */
[----:B-----5:R-:W-:-:S03]  /*10a900*/  IMAD.WIDE R4, R20, 0x2, R10 ;  /* 0x0000000214047825 */ /* 0x020fc600078e020a */
        /* <DEDUP_REMOVED lines=15> */
[----:B--2---:R0:W-:Y:S01]  /*10aa00*/  @P6 STG.E.U16 [R22.64], R25 ;  /* 0x0000001916006986 */ /* 0x0041e2000c101506 */
[----:B------:R-:W-:-:S03]  /*10aa10*/  PRMT R3, R25, 0x7632, R3 ;  /* 0x0000763219037816 */ /* 0x000fc60000000003 */
[----:B------:R2:W-:Y:S01]  /*10aa20*/  @P2 STG.E.U16 [R4.64], R6 ;  /* 0x0000000604002986 */ /* 0x0005e2000c101506 */
[----:B-1----:R-:W-:-:S03]  /*10aa30*/  IADD3 R20, R0, c[0x0][0x198], RZ ;  /* 0x0000660000147a10 */ /* 0x002fc60007ffe0ff */
[----:B0-----:R-:W5:Y:S02]  /*10aa40*/  LDL.LU R25, [R1+0x48] ;  /* 0x0000480001197983 */ /* 0x001f640000300800 */
[----:B--2---:R-:W-:-:S05]  /*10aa50*/  IMAD.WIDE R4, R20, 0x2, R10 ;  /* 0x0000000214047825 */ /* 0x004fca00078e020a */
[----:B------:R0:W-:Y:S01]  /*10aa60*/  @P3 STG.E.U16 [R4.64], R3 ;  /* 0x0000000304003986 */ /* 0x0001e2000c101506 */
[----:B---3--:R-:W-:-:S03]  /*10aa70*/  ISETP.GE.AND P2, PT, R17, c[0x0][0x17c], PT ;  /* 0x00005f0011007a0c */ /* 0x008fc60003f46270 */
[----:B------:R-:W2:Y:S01]  /*10aa80*/  LDL.LU R17, [R1+0x3530] ;  /* 0x0035300001117983 */ /* 0x000ea20000300800 */
[----:B----4-:R-:W-:-:S03]  /*10aa90*/  ISETP.GE.AND P3, PT, R7, c[0x0][0x17c], PT ;  /* 0x00005f0007007a0c */ /* 0x010fc60003f66270 */
[----:B------:R-:W3:Y:S01]  /*10aaa0*/  LDL.LU R7, [R1+0x3534] ;  /* 0x0035340001077983 */ /* 0x000ee20000300800 */
[----:B------:R-:W-:Y:S02]  /*10aab0*/  ISETP.LT.AND P4, PT, R26, c[0x0][0x178], !P4 ;  /* 0x00005e001a007a0c */ /* 0x000fe40006781270 */
[----:B------:R-:W-:Y:S02]  /*10aac0*/  ISETP.LT.AND P6, PT, R16, c[0x0][0x178], !P5 ;  /* 0x00005e0010007a0c */ /* 0x000fe40006fc1270 */
[C---:B------:R-:W-:Y:S01]  /*10aad0*/  IADD3 R0, R20.reuse, c[0x0][0x198], RZ ;  /* 0x0000660014007a10 */ /* 0x040fe20007ffe0ff */
[----:B------:R-:W-:Y:S01]  /*10aae0*/  IMAD.WIDE R20, R20, 0x2, R8 ;  /* 0x0000000214147825 */ /* 0x000fe200078e0208 */
[----:B------:R-:W-:Y:S02]  /*10aaf0*/  PRMT R6, R6, 0x7632, R6 ;  /* 0x0000763206067816 */ /* 0x000fe40000000006 */
[----:B------:R-:W-:Y:S01]  /*10ab00*/  ISETP.LT.AND P5, PT, R26, c[0x0][0x178], !P5 ;  /* 0x00005e001a007a0c */ /* 0x000fe20006fa1270 */
[----:B------:R-:W-:-:S04]  /*10ab10*/  IMAD.WIDE R22, R0, 0x2, R10 ;  /* 0x0000000200167825 */ /* 0x000fc800078e020a */
        /* <DEDUP_REMOVED lines=10> */
[----:B0-----:R-:W5:Y:S01]  /*10abc0*/  LDL.LU R19, [R1+0x558] ;  /* 0x0005580001137983 */ /* 0x001f620000300800 */
[----:B----4-:R-:W-:-:S03]  /*10abd0*/  IMAD.WIDE R4, R20, 0x2, R10 ;  /* 0x0000000214047825 */ /* 0x010fc600078e020a */
[----:B------:R-:W4:Y:S01]  /*10abe0*/  LDL.LU R18, [R1+0x8] ;  /* 0x0000080001127983 */ /* 0x000f220000300800 */
[----:B------:R-:W-:-:S03]  /*10abf0*/  IMAD.WIDE R20, R20, 0x2, R8 ;  /* 0x0000000214147825 */ /* 0x000fc600078e0208 */
[----:B------:R-:W-:Y:S04]  /*10ac00*/  @P4 STG.E.U16 [R4.64], R3 ;  /* 0x0000000304004986 */ /* 0x000fe8000c101506 */
[----:B------:R0:W-:Y:S01]  /*10ac10*/  @P3 STG.E.U16 [R20.64], R6 ;  /* 0x0000000614003986 */ /* 0x0001e2000c101506 */
[----:B--2---:R-:W-:-:S03]  /*10ac20*/  ISETP.GE.AND P5, PT, R17, c[0x0][0x17c], PT ;  /* 0x00005f0011007a0c */ /* 0x004fc60003fa6270 */
[----:B------:R-:W2:Y:S01]  /*10ac30*/  LDL.LU R17, [R1+0x3538] ;  /* 0x0035380001117983 */ /* 0x000ea20000300800 */
[----:B---3--:R-:W-:-:S03]  /*10ac40*/  ISETP.GE.AND P4, PT, R7, c[0x0][0x17c], PT ;  /* 0x00005f0007007a0c */ /* 0x008fc60003f86270 */
[----:B------:R-:W3:Y:S04]  /*10ac50*/  LDL.LU R7, [R1+0x353c] ;  /* 0x00353c0001077983 */ /* 0x000ee80000300800 */
[----:B0-----:R-:W2:Y:S01]  /*10ac60*/  LDL.LU R21, [R1+0x548] ;  /* 0x0005480001157983 */ /* 0x001ea20000300800 */
[----:B------:R-:W-:Y:S02]  /*10ac70*/  ISETP.LT.AND P6, PT, R16, c[0x0][0x178], !P2 ;  /* 0x00005e0010007a0c */ /* 0x000fe400057c1270 */
[----:B------:R-:W-:Y:S01]  /*10ac80*/  ISETP.LT.AND P2, PT, R26, c[0x0][0x178], !P2 ;  /* 0x00005e001a007a0c */ /* 0x000fe20005741270 */
[----:B------:R-:W-:Y:S01]  /*10ac90*/  IMAD.WIDE R22, R0, 0x2, R10 ;  /* 0x0000000200167825 */ /* 0x000fe200078e020a */
[----:B------:R-:W-:Y:S02]  /*10aca0*/  ISETP.LT.AND P3, PT, R16, c[0x0][0x178], !P4 ;  /* 0x00005e0010007a0c */ /* 0x000fe40006761270 */
[C---:B------:R-:W-:Y:S01]  /*10acb0*/  IADD3 R20, R0.reuse, c[0x0][0x198], RZ ;  /* 0x0000660000147a10 */ /* 0x040fe20007ffe0ff */
[----:B------:R-:W-:Y:S01]  /*10acc0*/  IMAD.WIDE R4, R0, 0x2, R8 ;  /* 0x0000000200047825 */ /* 0x000fe200078e0208 */
[----:B------:R-:W-:-:S02]  /*10acd0*/  PRMT R6, R25, 0x7632, R6 ;  /* 0x0000763219067816 */ /* 0x000fc40000000006 */
[----:B------:R-:W-:-:S03]  /*10ace0*/  ISETP.LT.AND P4, PT, R26, c[0x0][0x178], !P4 ;  /* 0x00005e001a007a0c */ /* 0x000fc60006781270 */
[----:B--2---:R-:W-:Y:S01]  /*10acf0*/  @P6 STG.E.U16 [R22.64], R21 ;  /* 0x0000001516006986 */ /* 0x004fe2000c101506 */
[----:B------:R-:W-:-:S03]  /*10ad00*/  PRMT R3, R21, 0x7632, R3 ;  /* 0x0000763215037816 */ /* 0x000fc60000000003 */
[----:B------:R0:W-:Y:S01]  /*10ad10*/  @P2 STG.E.U16 [R4.64], R25 ;  /* 0x0000001904002986 */ /* 0x0001e2000c101506 */
[----:B------:R-:W-:Y:S01]  /*10ad20*/  ISETP.GE.AND P2, PT, R17, c[0x0][0x17c], PT ;  /* 0x00005f0011007a0c */ /* 0x000fe20003f46270 */
[----:B0-----:R-:W-:Y:S02]  /*10ad30*/  IMAD.WIDE R4, R20, 0x2, R10 ;  /* 0x0000000214047825 */ /* 0x001fe400078e020a */
[----:B------:R-:W2:Y:S04]  /*10ad40*/  LDL.LU R25, [R1+0xb8] ;  /* 0x0000b80001197983 */ /* 0x000ea80000300800 */
[----:B------:R0:W-:Y:S01]  /*10ad50*/  @P3 STG.E.U16 [R4.64], R3 ;  /* 0x0000000304003986 */ /* 0x0001e2000c101506 */
[----:B---3--:R-:W-:-:S03]  /*10ad60*/  ISETP.GE.AND P3, PT, R7, c[0x0][0x17c], PT ;  /* 0x00005f0007007a0c */ /* 0x008fc60003f66270 */
[----:B------:R-:W3:Y:S04]  /*10ad70*/  LDL.LU R17, [R1+0x3540] ;  /* 0x0035400001117983 */ /* 0x000ee80000300800 */
[----:B------:R-:W2:Y:S01]  /*10ad80*/  LDL.LU R7, [R1+0x3544] ;  /* 0x0035440001077983 */ /* 0x000ea20000300800 */
[----:B------:R-:W-:Y:S02]  /*10ad90*/  ISETP.LT.AND P6, PT, R16, c[0x0][0x178], !P5 ;  /* 0x00005e0010007a0c */ /* 0x000fe40006fc1270 */
[C---:B------:R-:W-:Y:S01]  /*10ada0*/  IADD3 R0, R20.reuse, c[0x0][0x198], RZ ;  /* 0x0000660014007a10 */ /* 0x040fe20007ffe0ff */
        /* <DEDUP_REMOVED lines=9> */
[----:B----4-:R1:W-:Y:S01]  /*10ae40*/  @P5 STG.E.U16 [R4.64], R18 ;  /* 0x0000001204005986 */ /* 0x0103e2000c101506 */
[----:B------:R-:W-:Y:S02]  /*10ae50*/  PRMT R3, R19, 0x7632, R3 ;  /* 0x0000763213037816 */ /* 0x000fe40000000003 */
[----:B------:R-:W-:Y:S02]  /*10ae60*/  IADD3 R0, R20, c[0x0][0x198], RZ ;  /* 0x0000660014007a10 */ /* 0x000fe40007ffe0ff */
[----:B------:R-:W-:Y:S01]  /*10ae70*/  PRMT R6, R18, 0x7632, R6 ;  /* 0x0000763212067816 */ /* 0x000fe20000000006 */
[----:B0-----:R-:W4:Y:S01]  /*10ae80*/  LDL.LU R19, [R1+0x578] ;  /* 0x0005780001137983 */ /* 0x001f220000300800 */
[----:B-1----:R-:W-:-:S03]  /*10ae90*/  IMAD.WIDE R4, R20, 0x2, R10 ;  /* 0x0000000214047825 */ /* 0x002fc600078e020a */
[----:B------:R-:W5:Y:S01]  /*10aea0*/  LDL.LU R18, [R1+0xc8] ;  /* 0x0000c80001127983 */ /* 0x000f620000300800 */
[----:B------:R-:W-:-:S03]  /*10aeb0*/  IMAD.WIDE R20, R20, 0x2, R8 ;  /* 0x0000000214147825 */ /* 0x000fc600078e0208 */
[----:B------:R-:W-:Y:S04]  /*10aec0*/  @P4 STG.E.U16 [R4.64], R3 ;  /* 0x0000000304004986 */ /* 0x000fe8000c101506 */
[----:B------:R0:W-:Y:S01]  /*10aed0*/  @P3 STG.E.U16 [R20.64], R6 ;  /* 0x0000000614003986 */ /* 0x0001e2000c101506 */
[----:B---3--:R-:W-:-:S03]  /*10aee0*/  ISETP.GE.AND P5, PT, R17, c[0x0][0x17c], PT ;  /* 0x00005f0011007a0c */ /* 0x008fc60003fa6270 */
[----:B------:R-:W3:Y:S01]  /*10aef0*/  LDL.LU R17, [R1+0x3548] ;  /* 0x0035480001117983 */ /* 0x000ee20000300800 */
[----:B--2---:R-:W-:-:S03]  /*10af00*/  ISETP.GE.AND P4, PT, R7, c[0x0][0x17c], PT ;  /* 0x00005f0007007a0c */ /* 0x004fc60003f86270 */
[----:B------:R-:W2:Y:S04]  /*10af10*/  LDL.LU R7, [R1+0x354c] ;  /* 0x00354c0001077983 */ /* 0x000ea80000300800 */
        /* <DEDUP_REMOVED lines=12> */
[----:B---3--:R-:W-:Y:S01]  /*10afe0*/  ISETP.GE.AND P2, PT, R17, c[0x0][0x17c], PT ;  /* 0x00005f0011007a0c */ /* 0x008fe20003f46270 */
[----:B0-----:R-:W-:Y:S02]  /*10aff0*/  IMAD.WIDE R4, R20, 0x2, R10 ;  /* 0x0000000214047825 */ /* 0x001fe400078e020a */
[----:B------:R-:W2:Y:S04]  /*10b000*/  LDL.LU R25, [R1+0xd8] ;  /* 0x0000d80001197983 */ /* 0x000ea80000300800 */
[----:B------:R0:W-:Y:S01]  /*10b010*/  @P3 STG.E.U16 [R4.64], R3 ;  /* 0x0000000304003986 */ /* 0x0001e2000c101506 */
[----:B------:R-:W-:-:S03]  /*10b020*/  ISETP.GE.AND P3, PT, R7, c[0x0][0x17c], PT ;  /* 0x00005f0007007a0c */ /* 0x000fc60003f66270 */
        /* <DEDUP_REMOVED lines=11> */
[----:B----4-:R0:W-:Y:S01]  /*10b0e0*/  @P6 STG.E.U16 [R22.64], R19 ;  /* 0x0000001316006986 */ /* 0x0101e2000c101506 */
[----:B-1----:R-:W-:-:S03]  /*10b0f0*/  IADD3 R20, R0, c[0x0][0x198], RZ ;  /* 0x0000660000147a10 */ /* 0x002fc60007ffe0ff */
[----:B-----5:R1:W-:Y:S01]  /*10b100*/  @P5 STG.E.U16 [R4.64], R18 ;  /* 0x0000001204005986 */ /* 0x0203e2000c101506 */
        /* <DEDUP_REMOVED lines=85> */
[----:B----4-:R-:W-:Y:S01]  /*10b660*/  @P6 STG.E.U16 [R22.64], R19 ;  /* 0x0000001316006986 */ /* 0x010fe2000c101506 */
[----:B-1----:R-:W-:-:S03]  /*10b670*/  IADD3 R20, R0, c[0x0][0x198], RZ ;  /* 0x0000660000147a10 */ /* 0x002fc60007ffe0ff */
[----:B-----5:R0:W-:Y:S01]  /*10b680*/  @P5 STG.E.U16 [R4.64], R18 ;  /* 0x0000001204005986 */ /* 0x0201e2000c101506 */
[----:B------:R-:W-:Y:S02]  /*10b690*/  PRMT R3, R19, 0x7632, R3 ;  /* 0x0000763213037816 */ /* 0x000fe40000000003 */
[----:B------:R-:W-:Y:S02]  /*10b6a0*/  IADD3 R0, R20, c[0x0][0x198], RZ ;  /* 0x0000660014007a10 */ /* 0x000fe40007ffe0ff */
[----:B------:R-:W-:Y:S01]  /*10b6b0*/  PRMT R6, R18, 0x7632, R6 ;  /* 0x0000763212067816 */ /* 0x000fe20000000006 */
[C---:B0-----:R-:W-:Y:S01]  /*10b6c0*/  IMAD.WIDE R4, R20.reuse, 0x2, R10 ;  /* 0x0000000214047825 */ /* 0x041fe200078e020a */
[----:B------:R-:W4:Y:S03]  /*10b6d0*/  LDL.LU R18, [R1+0x678] ;  /* 0x0006780001127983 */ /* 0x000f260000300800 */
[----:B------:R-:W-:Y:S01]  /*10b6e0*/  IMAD.WIDE R20, R20, 0x2, R8 ;  /* 0x0000000214147825 */ /* 0x000fe200078e0208 */
[----:B------:R-:W-:Y:S04]  /*10b6f0*/  @P4 STG.E.U16 [R4.64], R3 ;  /* 0x0000000304004986 */ /* 0x000fe8000c101506 */
[----:B------:R0:W-:Y:S01]  /*10b700*/  @P3 STG.E.U16 [R20.64], R6 ;  /* 0x0000000614003986 */ /* 0x0001e2000c101506 */
[----:B---3--:R-:W-:-:S03]  /*10b710*/  ISETP.GE.AND P5, PT, R17, c[0x0][0x17c], PT ;  /* 0x00005f0011007a0c */ /* 0x008fc60003fa6270 */
[----:B------:R-:W3:Y:S01]  /*10b720*/  LDL.LU R17, [R1+0x128] ;  /* 0x0001280001117983 */ /* 0x000ee20000300800 */
[----:B--2---:R-:W-:-:S03]  /*10b730*/  ISETP.GE.AND P4, PT, R7, c[0x0][0x17c], PT ;  /* 0x00005f0007007a0c */ /* 0x004fc60003f86270 */
[----:B------:R-:W2:Y:S04]  /*10b740*/  LDL.LU R19, [R1+0x3578] ;  /* 0x0035780001137983 */ /* 0x000ea80000300800 */
[----:B------:R-:W5:Y:S04]  /*10b750*/  LDL.LU R7, [R1+0x357c] ;  /* 0x00357c0001077983 */ /* 0x000f680000300800 */
[----:B0-----:R-:W2:Y:S01]  /*10b760*/  LDL.LU R21, [R1+0x668] ;  /* 0x0006680001157983 */ /* 0x001ea20000300800 */
[----:B------:R-:W-:Y:S02]  /*10b770*/  ISETP.LT.AND P6, PT, R16, c[0x0][0x178], !P2 ;  /* 0x00005e0010007a0c */ /* 0x000fe400057c1270 */
[----:B------:R-:W-:Y:S01]  /*10b780*/  ISETP.LT.AND P2, PT, R26, c[0x0][0x178], !P2 ;  /* 0x00005e001a007a0c */ /* 0x000fe20005741270 */
[----:B------:R-:W-:Y:S01]  /*10b790*/  IMAD.WIDE R22, R0, 0x2, R10 ;  /* 0x0000000200167825 */ /* 0x000fe200078e020a */
[----:B------:R-:W-:-:S02]  /*10b7a0*/  ISETP.LT.AND P3, PT, R16, c[0x0][0x178], !P4 ;  /* 0x00005e0010007a0c */ /* 0x000fc40006761270 */
[C---:B------:R-:W-:Y:S01]  /*10b7b0*/  IADD3 R20, R0.reuse, c[0x0][0x198], RZ ;  /* 0x0000660000147a10 */ /* 0x040fe20007ffe0ff */
[----:B------:R-:W-:Y:S01]  /*10b7c0*/  IMAD.WIDE R4, R0, 0x2, R8 ;  /* 0x0000000200047825 */ /* 0x000fe200078e0208 */
[----:B------:R-:W-:Y:S02]  /*10b7d0*/  PRMT R6, R25, 0x7632, R6 ;  /* 0x0000763219067816 */ /* 0x000fe40000000006 */
[----:B------:R-:W-:-:S03]  /*10b7e0*/  ISETP.LT.AND P4, PT, R26, c[0x0][0x178], !P4 ;  /* 0x00005e001a007a0c */ /* 0x000fc60006781270 */
[----:B--2---:R-:W-:Y:S01]  /*10b7f0*/  @P6 STG.E.U16 [R22.64], R21 ;  /* 0x0000001516006986 */ /* 0x004fe2000c101506 */
[----:B------:R-:W-:-:S03]  /*10b800*/  PRMT R3, R21, 0x7632, R3 ;  /* 0x0000763215037816 */ /* 0x000fc60000000003 */
[----:B------:R0:W-:Y:S01]  /*10b810*/  @P2 STG.E.U16 [R4.64], R25 ;  /* 0x0000001904002986 */ /* 0x0001e2000c101506 */
[----:B------:R-:W-:-:S03]  /*10b820*/  ISETP.GE.AND P2, PT, R19, c[0x0][0x17c], PT ;  /* 0x00005f0013007a0c */ /* 0x000fc60003f46270 */
[----:B------:R-:W2:Y:S01]  /*10b830*/  LDL.LU R19, [R1+0x138] ;  /* 0x0001380001137983 */ /* 0x000ea20000300800 */
[----:B0-----:R-:W-:-:S03]  /*10b840*/  IMAD.WIDE R4, R20, 0x2, R10 ;  /* 0x0000000214047825 */ /* 0x001fc600078e020a */
[----:B------:R-:W2:Y:S04]  /*10b850*/  LDL.LU R25, [R1+0x3580] ;  /* 0x0035800001197983 */ /* 0x000ea80000300800 */
[----:B------:R0:W-:Y:S01]  /*10b860*/  @P3 STG.E.U16 [R4.64], R3 ;  /* 0x0000000304003986 */ /* 0x0001e2000c101506 */
[----:B-----5:R-:W-:-:S03]  /*10b870*/  ISETP.GE.AND P3, PT, R7, c[0x0][0x17c], PT ;  /* 0x00005f0007007a0c */ /* 0x020fc60003f66270 */
[----:B------:R-:W5:Y:S01]  /*10b880*/  LDL.LU R7, [R1+0x3584] ;  /* 0x0035840001077983 */ /* 0x000f620000300800 */
        /* <DEDUP_REMOVED lines=11> */
[----:B---3--:R1:W-:Y:S01]  /*10b940*/  @P5 STG.E.U16 [R4.64], R17 ;  /* 0x0000001104005986 */ /* 0x0083e2000c101506 */
[----:B------:R-:W-:Y:S02]  /*10b950*/  PRMT R3, R18, 0x7632, R3 ;  /* 0x0000763212037816 */ /* 0x000fe40000000003 */
[C---:B------:R-:W-:Y:S02]  /*10b960*/  IADD3 R0, R20.reuse, c[0x0][0x198], RZ ;  /* 0x0000660014007a10 */ /* 0x040fe40007ffe0ff */
[----:B------:R-:W-:Y:S01]  /*10b970*/  PRMT R6, R17, 0x7632, R6 ;  /* 0x0000763211067816 */ /* 0x000fe20000000006 */
[----:B0-----:R-:W3:Y:S01]  /*10b980*/  LDL.LU R18, [R1+0x5c] ;  /* 0x00005c0001127983 */ /* 0x001ee20000300800 */
[----:B-1----:R-:W-:-:S03]  /*10b990*/  IMAD.WIDE R4, R20, 0x2, R10 ;  /* 0x0000000214047825 */ /* 0x002fc600078e020a */
[----:B------:R-:W4:Y:S01]  /*10b9a0*/  LDL.LU R17, [R1+0x1c] ;  /* 0x00001c0001117983 */ /* 0x000f220000300800 */
[----:B------:R-:W-:-:S03]  /*10b9b0*/  IMAD.WIDE R20, R20, 0x2, R8 ;  /* 0x0000000214147825 */ /* 0x000fc600078e0208 */
[----:B------:R-:W-:Y:S04]  /*10b9c0*/  @P4 STG.E.U16 [R4.64], R3 ;  /* 0x0000000304004986 */ /* 0x000fe8000c101506 */
[----:B------:R0:W-:Y:S01]  /*10b9d0*/  @P3 STG.E.U16 [R20.64], R6 ;  /* 0x0000000614003986 */ /* 0x0001e2000c101506 */
[----:B--2---:R-:W-:-:S03]  /*10b9e0*/  ISETP.GE.AND P5, PT, R25, c[0x0][0x17c], PT ;  /* 0x00005f0019007a0c */ /* 0x004fc60003fa6270 */
[----:B------:R-:W2:Y:S01]  /*10b9f0*/  LDL.LU R25, [R1+0x3588] ;  /* 0x0035880001197983 */ /* 0x000ea20000300800 */
[----:B-----5:R-:W-:-:S03]  /*10ba00*/  ISETP.GE.AND P4, PT, R7, c[0x0][0x17c], PT ;  /* 0x00005f0007007a0c */ /* 0x020fc60003f86270 */
[----:B------:R-:W5:Y:S04]  /*10ba10*/  LDL.LU R7, [R1+0x358c] ;  /* 0x00358c0001077983 */ /* 0x000f680000300800 */
        /* <DEDUP_REMOVED lines=11> */
[----:B------:R0:W-:Y:S02]  /*10bad0*/  @P2 STG.E.U16 [R4.64], R19 ;  /* 0x0000001304002986 */ /* 0x0001e4000c101506 */
[----:B0-----:R-:W-:Y:S02]  /*10bae0*/  IMAD.WIDE R4, R20, 0x2, R10 ;  /* 0x0000000214047825 */ /* 0x001fe400078e020a */
        /* <DEDUP_REMOVED lines=13> */
[----:B---3--:R-:W-:Y:S01]  /*10bbc0*/  @P6 STG.E.U16 [R22.64], R18 ;  /* 0x0000001216006986 */ /* 0x008fe2000c101506 */
[----:B-1----:R-:W-:-:S03]  /*10bbd0*/  IADD3 R20, R0, c[0x0][0x198], RZ ;  /* 0x0000660000147a10 */ /* 0x002fc60007ffe0ff */
[----:B----4-:R0:W-:Y:S01]  /*10bbe0*/  @P5 STG.E.U16 [R4.64], R17 ;  /* 0x0000001104005986 */ /* 0x0101e2000c101506 */
[----:B------:R-:W-:Y:S02]  /*10bbf0*/  PRMT R3, R18, 0x7632, R3 ;  /* 0x0000763212037816 */ /* 0x000fe40000000003 */
[C---:B------:R-:W-:Y:S02]  /*10bc00*/  IADD3 R0, R20.reuse, c[0x0][0x198], RZ ;  /* 0x0000660014007a10 */ /* 0x040fe40007ffe0ff */
[----:B------:R-:W-:Y:S02]  /*10bc10*/  ISETP.GE.AND P2, PT, R25, c[0x0][0x17c], PT ;  /* 0x00005f0019007a0c */ /* 0x000fe40003f46270 */
[----:B------:R-:W-:Y:S01]  /*10bc20*/  PRMT R6, R17, 0x7632, R6 ;  /* 0x0000763211067816 */ /* 0x000fe20000000006 */
[----:B------:R-:W3:Y:S01]  /*10bc30*/  LDL.LU R25, [R1+0x2c] ;  /* 0x00002c0001197983 */ /* 0x000ee20000300800 */
[----:B0-----:R-:W-:-:S04]  /*10bc40*/  IMAD.WIDE R4, R20, 0x2, R10 ;  /* 0x0000000214047825 */ /* 0x001fc800078e020a */
[----:B------:R-:W-:Y:S01]  /*10bc50*/  IMAD.WIDE R20, R20, 0x2, R8 ;  /* 0x0000000214147825 */ /* 0x000fe200078e0208 */
[----:B------:R-:W-:Y:S04]  /*10bc60*/  @P4 STG.E.U16 [R4.64], R3 ;  /* 0x0000000304004986 */ /* 0x000fe8000c101506 */
[----:B------:R0:W-:Y:S01]  /*10bc70*/  @P3 STG.E.U16 [R20.64], R6 ;  /* 0x0000000614003986 */ /* 0x0001e2000c101506 */
[----:B--2---:R-:W-:-:S03]  /*10bc80*/  ISETP.GE.AND P5, PT, R19, c[0x0][0x17c], PT ;  /* 0x00005f0013007a0c */ /* 0x004fc60003fa6270 */
[----:B------:R-:W2:Y:S04]  /*10bc90*/  LDL.LU R19, [R1+0x8c] ;  /* 0x00008c0001137983 */ /* 0x000ea80000300800 */
[----:B------:R-:W4:Y:S01]  /*10bca0*/  LDL.LU R18, [R1+0x3c] ;  /* 0x00003c0001127983 */ /* 0x000f220000300800 */
[----:B-----5:R-:W-:-:S03]  /*10bcb0*/  ISETP.GE.AND P4, PT, R7, c[0x0][0x17c], PT ;  /* 0x00005f0007007a0c */ /* 0x020fc60003f86270 */
[----:B------:R-:W5:Y:S04]  /*10bcc0*/  LDL.LU R7, [R1+0x3598] ;  /* 0x0035980001077983 */ /* 0x000f680000300800 */
[----:B------:R-:W2:Y:S04]  /*10bcd0*/  LDL.LU R17, [R1+0x359c] ;  /* 0x00359c0001117983 */ /* 0x000ea80000300800 */
[----:B0-----:R-:W2:Y:S01]  /*10bce0*/  LDL.LU R21, [R1+0x6c] ;  /* 0x00006c0001157983 */ /* 0x001ea20000300800 */
[----:B------:R-:W-:Y:S02]  /*10bcf0*/  ISETP.LT.AND P6, PT, R16, c[0x0][0x178], !P2 ;  /* 0x00005e0010007a0c */ /* 0x000fe400057c1270 */
[----:B------:R-:W-:-:S02]  /*10bd00*/  ISETP.LT.AND P2, PT, R26, c[0x0][0x178], !P2 ;  /* 0x00005e001a007a0c */ /* 0x000fc40005741270 */
[----:B------:R-:W-:Y:S01]  /*10bd10*/  ISETP.LT.AND P3, PT, R26, c[0x0][0x178], !P5 ;  /* 0x00005e001a007a0c */ /* 0x000fe20006f61270 */
[----:B------:R-:W-:Y:S01]  /*10bd20*/  IMAD.WIDE R22, R0, 0x2, R10 ;  /* 0x0000000200167825 */ /* 0x000fe200078e020a */
[----:B------:R-:W-:Y:S02]  /*10bd30*/  ISETP.LT.AND P5, PT, R16, c[0x0][0x178], !P5 ;  /* 0x00005e0010007a0c */ /* 0x000fe40006fa1270 */
[C---:B------:R-:W-:Y:S01]  /*10bd40*/  IADD3 R20, R0.reuse, c[0x0][0x198], RZ ;  /* 0x0000660000147a10 */ /* 0x040fe20007ffe0ff */
[----:B------:R-:W-:Y:S01]  /*10bd50*/  IMAD.WIDE R4, R0, 0x2, R8 ;  /* 0x0000000200047825 */ /* 0x000fe200078e0208 */
[----:B---3--:R-:W-:-:S03]  /*10bd60*/  PRMT R3, R25, 0x7632, R3 ;  /* 0x0000763219037816 */ /* 0x008fc60000000003 */
[----:B--2---:R-:W-:Y:S01]  /*10bd70*/  @P6 STG.E.U16 [R22.64], R21 ;  /* 0x0000001516006986 */ /* 0x004fe2000c101506 */
[----:B------:R-:W-:-:S03]  /*10bd80*/  PRMT R0, R21, 0x7632, R0 ;  /* 0x0000763215007816 */ /* 0x000fc60000000000 */
[----:B------:R0:W-:Y:S01]  /*10bd90*/  @P2 STG.E.U16 [R4.64], R25 ;  /* 0x0000001904002986 */ /* 0x0001e2000c101506 */
[----:B-----5:R-:W-:Y:S01]  /*10bda0*/  ISETP.GE.AND P2, PT, R7, c[0x0][0x17c], PT ;  /* 0x00005f0007007a0c */ /* 0x020fe20003f46270 */
[----:B0-----:R-:W-:Y:S02]  /*10bdb0*/  IMAD.WIDE R4, R20, 0x2, R10 ;  /* 0x0000000214047825 */ /* 0x001fe400078e020a */
[----:B------:R-:W2:Y:S04]  /*10bdc0*/  LDL.LU R25, [R1+0x9c] ;  /* 0x00009c0001197983 */ /* 0x000ea80000300800 */
[----:B------:R-:W3:Y:S04]  /*10bdd0*/  LDL.LU R7, [R1+0x3c9c] ;  /* 0x003c9c0001077983 */ /* 0x000ee80000300800 */
[----:B------:R0:W-:Y:S01]  /*10bde0*/  @P5 STG.E.U16 [R4.64], R0 ;  /* 0x0000000004005986 */ /* 0x0001e2000c101506 */
[----:B------:R-:W-:-:S03]  /*10bdf0*/  ISETP.GE.AND P5, PT, R17, c[0x0][0x17c], PT ;  /* 0x00005f0011007a0c */ /* 0x000fc60003fa6270 */
[----:B0-----:R-:W5:Y:S04]  /*10be00*/  LDL.LU R0, [R1+0x35a0] ;  /* 0x0035a00001007983 */ /* 0x001f680000300800 */
[----:B------:R-:W2:Y:S01]  /*10be10*/  LDL.LU R17, [R1+0x35a4] ;  /* 0x0035a40001117983 */ /* 0x000ea20000300800 */
[----:B------:R-:W-:Y:S02]  /*10be20*/  ISETP.LT.AND P6, PT, R16, c[0x0][0x178], !P4 ;  /* 0x00005e0010007a0c */ /* 0x000fe400067c1270 */
[C---:B------:R-:W-:Y:S01]  /*10be30*/  IADD3 R6, R20.reuse, c[0x0][0x198], RZ ;  /* 0x0000660014067a10 */ /* 0x040fe20007ffe0ff */
[----:B------:R-:W-:Y:S01]  /*10be40*/  IMAD.WIDE R20, R20, 0x2, R8 ;  /* 0x0000000214147825 */ /* 0x000fe200078e0208 */
[----:B------:R-:W-:-:S04]  /*10be50*/  ISETP.LT.AND P4, PT, R26, c[0x0][0x178], !P4 ;  /* 0x00005e001a007a0c */ /* 0x000fc80006781270 */
[----:B------:R0:W-:Y:S01]  /*10be60*/  @P3 STG.E.U16 [R20.64], R3 ;  /* 0x0000000314003986 */ /* 0x0001e2000c101506 */
[----:B------:R-:W-:Y:S01]  /*10be70*/  ISETP.LT.AND P3, PT, R16, c[0x0][0x178], !P5 ;  /* 0x00005e0010007a0c */ /* 0x000fe20006f61270 */
[----:B------:R-:W-:-:S04]  /*10be80*/  IMAD.WIDE R22, R6, 0x2, R10 ;  /* 0x0000000206167825 */ /* 0x000fc800078e020a */
[C---:B------:R-:W-:Y:S01]  /*10be90*/  IMAD.WIDE R4, R6.reuse, 0x2, R8 ;  /* 0x0000000206047825 */ /* 0x040fe200078e0208 */
[----:B------:R-:W-:Y:S01]  /*10bea0*/  @P6 STG.E.U16 [R22.64], R19 ;  /* 0x0000001316006986 */ /* 0x000fe2000c101506 */
[----:B0-----:R-:W-:-:S03]  /*10beb0*/  IADD3 R3, R6, c[0x0][0x198], RZ ;  /* 0x0000660006037a10 */ /* 0x001fc60007ffe0ff */
[----:B----4-:R0:W-:Y:S01]  /*10bec0*/  @P4 STG.E.U16 [R4.64], R18 ;  /* 0x0000001204004986 */ /* 0x0101e2000c101506 */
[----:B------:R-:W-:Y:S02]  /*10bed0*/  PRMT R6, R19, 0x7632, R6 ;  /* 0x0000763213067816 */ /* 0x000fe40000000006 */
[----:B------:R-:W-:Y:S01]  /*10bee0*/  PRMT R24, R18, 0x7632, R24 ;  /* 0x0000763212187816 */ /* 0x000fe20000000018 */
[----:B0-----:R-:W-:Y:S01]  /*10bef0*/  IMAD.WIDE R4, R3, 0x2, R10 ;  /* 0x0000000203047825 */ /* 0x001fe200078e020a */
[----:B------:R-:W4:Y:S04]  /*10bf00*/  LDL.LU R18, [R1+0x7c] ;  /* 0x00007c0001127983 */ /* 0x000f280000300800 */
[----:B------:R0:W-:Y:S04]  /*10bf10*/  @P3 STG.E.U16 [R4.64], R6 ;  /* 0x0000000604003986 */ /* 0x0001e8000c101506 */
[----:B------:R-:W4:Y:S01]  /*10bf20*/  LDL.LU R19, [R1+0x35a8] ;  /* 0x0035a80001137983 */ /* 0x000f220000300800 */
[----:B--2---:R-:W-:-:S03]  /*10bf30*/  ISETP.GE.AND P3, PT, R17, c[0x0][0x17c], PT ;  /* 0x00005f0011007a0c */ /* 0x004fc60003f66270 */
[----:B------:R-:W2:Y:S01]  /*10bf40*/  LDL.LU R17, [R1+0x35ac] ;  /* 0x0035ac0001117983 */ /* 0x000ea20000300800 */
[----:B------:R-:W-:Y:S01]  /*10bf50*/  ISETP.LT.AND P5, PT, R26, c[0x0][0x178], !P5 ;  /* 0x00005e001a007a0c */ /* 0x000fe20006fa1270 */
[C---:B------:R-:W-:Y:S01]  /*10bf60*/  IMAD.WIDE R20, R3.reuse, 0x2, R8 ;  /* 0x0000000203147825 */ /* 0x040fe200078e0208 */
[----:B------:R-:W-:Y:S02]  /*10bf70*/  ISETP.LT.AND P6, PT, R16, c[0x0][0x178], !P2 ;  /* 0x00005e0010007a0c */ /* 0x000fe400057c1270 */
[----:B------:R-:W-:Y:S02]  /*10bf80*/  ISETP.LT.AND P2, PT, R26, c[0x0][0x178], !P2 ;  /* 0x00005e001a007a0c */ /* 0x000fe40005741270 */
[----:B-----5:R-:W-:Y:S02]  /*10bf90*/  ISETP.GE.AND P4, PT, R0, c[0x0][0x17c], PT ;  /* 0x00005f0000007a0c */ /* 0x020fe40003f86270 */
[----:B------:R-:W-:-:S05]  /*10bfa0*/  IADD3 R0, R3, c[0x0][0x198], RZ ;  /* 0x0000660003007a10 */ /* 0x000fca0007ffe0ff */
[----:B------:R1:W-:Y:S01]  /*10bfb0*/  @P5 STG.E.U16 [R20.64], R24 ;  /* 0x0000001814005986 */ /* 0x0003e2000c101506 */
[----:B------:R-:W-:Y:S01]  /*10bfc0*/  ISETP.LT.AND P5, PT, R26, c[0x0][0x178], !P4 ;  /* 0x00005e001a007a0c */ /* 0x000fe200067a1270 */
[----:B------:R-:W-:Y:S01]  /*10bfd0*/  IMAD.WIDE R22, R0, 0x2, R10 ;  /* 0x0000000200167825 */ /* 0x000fe200078e020a */
[----:B------:R-:W-:Y:S02]  /*10bfe0*/  ISETP.LT.AND P4, PT, R16, c[0x0][0x178], !P4 ;  /* 0x00005e0010007a0c */ /* 0x000fe40006781270 */
[C---:B0-----:R-:W-:Y:S01]  /*10bff0*/  IADD3 R6, R0.reuse, c[0x0][0x198], RZ ;  /* 0x0000660000067a10 */ /* 0x041fe20007ffe0ff */
[----:B------:R-:W-:Y:S01]  /*10c000*/  IMAD.WIDE R4, R0, 0x2, R8 ;  /* 0x0000000200047825 */ /* 0x000fe200078e0208 */
[----:B------:R0:W-:Y:S01]  /*10c010*/  @P6 STG.E.U16 [R22.64], R25 ;  /* 0x0000001916006986 */ /* 0x0001e2000c101506 */
[----:B------:R-:W-:-:S03]  /*10c020*/  PRMT R0, R25, 0x7632, R0 ;  /* 0x0000763219007816 */ /* 0x000fc60000000000 */
[----:B---3--:R3:W-:Y:S04]  /*10c030*/  @P2 STG.E.U16 [R4.64], R7 ;  /* 0x0000000704002986 */ /* 0x0087e8000c101506 */
[----:B-1----:R-:W5:Y:S04]  /*10c040*/  LDL.LU R24, [R1+0x50c] ;  /* 0x00050c0001187983 */ /* 0x002f680000300800 */
[----:B0-----:R-:W4:Y:S01]  /*10c050*/  LDL.LU R25, [R1+0x35b0] ;  /* 0x0035b00001197983 */ /* 0x001f220000300800 */
[----:B---3--:R-:W-:-:S05]  /*10c060*/  IMAD.WIDE R4, R6, 0x2, R10 ;  /* 0x0000000206047825 */ /* 0x008fca00078e020a */
[----:B------:R0:W-:Y:S01]  /*10c070*/  @P4 STG.E.U16 [R4.64], R0 ;  /* 0x0000000004004986 */ /* 0x0001e2000c101506 */
[----:B--2---:R-:W-:-:S03]  /*10c080*/  ISETP.GE.AND P4, PT, R17, c[0x0][0x17c], PT ;  /* 0x00005f0011007a0c */ /* 0x004fc60003f86270 */
[----:B------:R-:W2:Y:S01]  /*10c090*/  LDL.LU R17, [R1+0x35b4] ;  /* 0x0035b40001117983 */ /* 0x000ea20000300800 */
[----:B------:R-:W-:Y:S02]  /*10c0a0*/  ISETP.LT.AND P6, PT, R16, c[0x0][0x178], !P3 ;  /* 0x00005e0010007a0c */ /* 0x000fe40005fc1270 */
[----:B------:R-:W-:Y:S02]  /*10c0b0*/  PRMT R3, R7, 0x7632, R3 ;  /* 0x0000763207037816 */ /* 0x000fe40000000003 */
        /* <DEDUP_REMOVED lines=8> */
[----:B-1----:R-:W-:Y:S01]  /*10c140*/  IADD3 R6, R22, c[0x0][0x198], RZ ;  /* 0x0000660016067a10 */ /* 0x002fe20007ffe0ff */
[----:B-----5:R-:W-:Y:S01]  /*10c150*/  @P6 STG.E.U16 [R20.64], R24 ;  /* 0x0000001814006986 */ /* 0x020fe2000c101506 */
[----:B------:R-:W-:-:S03]  /*10c160*/  PRMT R3, R24, 0x7632, R3 ;  /* 0x0000763218037816 */ /* 0x000fc60000000003 */
[----:B----4-:R0:W-:Y:S01]  /*10c170*/  @P3 STG.E.U16 [R4.64], R18 ;  /* 0x0000001204003986 */ /* 0x0101e2000c101506 */
[----:B------:R-:W-:Y:S02]  /*10c180*/  IADD3 R0, R6, c[0x0][0x198], RZ ;  /* 0x0000660006007a10 */ /* 0x000fe40007ffe0ff */
[----:B------:R-:W-:Y:S02]  /*10c190*/  ISETP.GE.AND P2, PT, R19, c[0x0][0x17c], PT ;  /* 0x00005f0013007a0c */ /* 0x000fe40003f46270 */
[----:B------:R-:W-:Y:S01]  /*10c1a0*/  PRMT R22, R18, 0x7632, R22 ;  /* 0x0000763212167816 */ /* 0x000fe20000000016 */
[----:B------:R-:W3:Y:S01]  /*10c1b0*/  LDL.LU R19, [R1+0x4c] ;  /* 0x00004c0001137983 */ /* 0x000ee20000300800 */
[----:B------:R-:W-:-:S03]  /*10c1c0*/  ISETP.GE.AND P3, PT, R25, c[0x0][0x17c], PT ;  /* 0x00005f0019007a0c */ /* 0x000fc60003f66270 */
[----:B------:R-:W4:Y:S01]  /*10c1d0*/  LDL.LU R25, [R1+0x55c] ;  /* 0x00055c0001197983 */ /* 0x000f220000300800 */
[----:B0-----:R-:W-:-:S03]  /*10c1e0*/  IMAD.WIDE R4, R6, 0x2, R10 ;  /* 0x0000000206047825 */ /* 0x001fc600078e020a */
[----:B------:R-:W5:Y:S01]  /*10c1f0*/  LDL.LU R18, [R1+0xc] ;  /* 0x00000c0001127983 */ /* 0x000f620000300800 */
[----:B------:R-:W-:-:S03]  /*10c200*/  IMAD.WIDE R6, R6, 0x2, R8 ;  /* 0x0000000206067825 */ /* 0x000fc600078e0208 */
[----:B------:R-:W-:Y:S04]  /*10c210*/  @P5 STG.E.U16 [R4.64], R3 ;  /* 0x0000000304005986 */ /* 0x000fe8000c101506 */
[----:B------:R-:W4:Y:S04]  /*10c220*/  LDL.LU R24, [R1+0x35b8] ;  /* 0x0035b80001187983 */ /* 0x000f280000300800 */
[----:B------:R0:W-:Y:S01]  /*10c230*/  @P4 STG.E.U16 [R6.64], R22 ;  /* 0x0000001606004986 */ /* 0x0001e2000c101506 */
[----:B--2---:R-:W-:-:S03]  /*10c240*/  ISETP.GE.AND P5, PT, R17, c[0x0][0x17c], PT ;  /* 0x00005f0011007a0c */ /* 0x004fc60003fa6270 */
[----:B------:R-:W2:Y:S04]  /*10c250*/  LDL.LU R17, [R1+0x35bc] ;  /* 0x0035bc0001117983 */ /* 0x000ea80000300800 */
[----:B0-----:R-:W2:Y:S01]  /*10c260*/  LDL.LU R7, [R1+0x54c] ;  /* 0x00054c0001077983 */ /* 0x001ea20000300800 */
[----:B------:R-:W-:Y:S02]  /*10c270*/  ISETP.LT.AND P6, PT, R16, c[0x0][0x178], !P2 ;  /* 0x00005e0010007a0c */ /* 0x000fe400057c1270 */
[C---:B------:R-:W-:Y:S02]  /*10c280*/  ISETP.LT.AND P2, PT, R26.reuse, c[0x0][0x178], !P2 ;  /* 0x00005e001a007a0c */ /* 0x040fe40005741270 */
[----:B------:R-:W-:Y:S01]  /*10c290*/  ISETP.LT.AND P4, PT, R26, c[0x0][0x178], !P3 ;  /* 0x00005e001a007a0c */ /* 0x000fe20005f81270 */
[----:B------:R-:W-:Y:S01]  /*10c2a0*/  IMAD.WIDE R20, R0, 0x2, R10 ;  /* 0x0000000200147825 */ /* 0x000fe200078e020a */
[----:B------:R-:W-:-:S02]  /*10c2b0*/  ISETP.LT.AND P3, PT, R16, c[0x0][0x178], !P3 ;  /* 0x00005e0010007a0c */ /* 0x000fc40005f61270 */
[C---:B------:R-:W-:Y:S01]  /*10c2c0*/  IADD3 R6, R0.reuse, c[0x0][0x198], RZ ;  /* 0x0000660000067a10 */ /* 0x040fe20007ffe0ff */
[----:B------:R-:W-:Y:S01]  /*10c2d0*/  IMAD.WIDE R4, R0, 0x2, R8 ;  /* 0x0000000200047825 */ /* 0x000fe200078e0208 */
[----:B---3--:R-:W-:-:S03]  /*10c2e0*/  PRMT R3, R19, 0x7632, R3 ;  /* 0x0000763213037816 */ /* 0x008fc60000000003 */
[----:B--2---:R-:W-:Y:S01]  /*10c2f0*/  @P6 STG.E.U16 [R20.64], R7 ;  /* 0x0000000714006986 */ /* 0x004fe2000c101506 */
[----:B------:R-:W-:-:S03]  /*10c300*/  PRMT R0, R7, 0x7632, R0 ;  /* 0x0000763207007816 */ /* 0x000fc60000000000 */
[----:B------:R0:W-:Y:S02]  /*10c310*/  @P2 STG.E.U16 [R4.64], R19 ;  /* 0x0000001304002986 */ /* 0x0001e4000c101506 */
[----:B0-----:R-:W-:Y:S02]  /*10c320*/  IMAD.WIDE R4, R6, 0x2, R10 ;  /* 0x0000000206047825 */ /* 0x001fe400078e020a */
[----:B------:R-:W2:Y:S04]  /*10c330*/  LDL.LU R19, [R1+0x35c0] ;  /* 0x0035c00001137983 */ /* 0x000ea80000300800 */
[----:B------:R0:W-:Y:S01]  /*10c340*/  @P3 STG.E.U16 [R4.64], R0 ;  /* 0x0000000004003986 */ /* 0x0001e2000c101506 */
[----:B------:R-:W-:-:S03]  /*10c350*/  ISETP.GE.AND P3, PT, R17, c[0x0][0x17c], PT ;  /* 0x00005f0011007a0c */ /* 0x000fc60003f66270 */
[----:B------:R-:W3:Y:S01]  /*10c360*/  LDL.LU R17, [R1+0x35c4] ;  /* 0x0035c40001117983 */ /* 0x000ee20000300800 */
        /* <DEDUP_REMOVED lines=14> */
[----:B------:R-:W-:Y:S02]  /*10c450*/  ISETP.GE.AND P2, PT, R24, c[0x0][0x17c], PT ;  /* 0x00005f0018007a0c */ /* 0x000fe40003f46270 */
[----:B------:R-:W-:Y:S01]  /*10c460*/  PRMT R22, R18, 0x7632, R22 ;  /* 0x0000763212167816 */ /* 0x000fe20000000016 */
[----:B------:R-:W4:Y:S01]  /*10c470*/  LDL.LU R24, [R1+0xbc] ;  /* 0x0000bc0001187983 */ /* 0x000f220000300800 */
[----:B0-----:R-:W-:-:S04]  /*10c480*/  IMAD.WIDE R4, R6, 0x2, R10 ;  /* 0x0000000206047825 */ /* 0x001fc800078e020a */
[----:B------:R-:W-:Y:S01]  /*10c490*/  IMAD.WIDE R6, R6, 0x2, R8 ;  /* 0x0000000206067825 */ /* 0x000fe200078e0208 */
[----:B------:R-:W-:Y:S04]  /*10c4a0*/  @P4 STG.E.U16 [R4.64], R3 ;  /* 0x0000000304004986 */ /* 0x000fe8000c101506 */
[----:B------:R0:W-:Y:S01]  /*10c4b0*/  @P3 STG.E.U16 [R6.64], R22 ;  /* 0x0000001606003986 */ /* 0x0001e2000c101506 */
[----:B--2---:R-:W-:-:S03]  /*10c4c0*/  ISETP.GE.AND P5, PT, R19, c[0x0][0x17c], PT ;  /* 0x00005f0013007a0c */ /* 0x004fc60003fa6270 */
[----:B------:R-:W2:Y:S04]  /*10c4d0*/  LDL.LU R19, [R1+0x57c] ;  /* 0x00057c0001137983 */ /* 0x000ea80000300800 */
[----:B------:R-:W5:Y:S01]  /*10c4e0*/  LDL.LU R18, [R1+0xcc] ;  /* 0x0000cc0001127983 */ /* 0x000f620000300800 */
[----:B---3--:R-:W-:-:S03]  /*10c4f0*/  ISETP.GE.AND P4, PT, R17, c[0x0][0x17c], PT ;  /* 0x00005f0011007a0c */ /* 0x008fc60003f86270 */
[----:B------:R-:W3:Y:S04]  /*10c500*/  LDL.LU R25, [R1+0x35c8] ;  /* 0x0035c80001197983 */ /* 0x000ee80000300800 */
        /* <DEDUP_REMOVED lines=9> */
[----:B----4-:R-:W-:-:S03]  /*10c5a0*/  PRMT R3, R24, 0x7632, R3 ;  /* 0x0000763218037816 */ /* 0x010fc60000000003 */
[----:B--2---:R-:W-:Y:S01]  /*10c5b0*/  @P6 STG.E.U16 [R20.64], R7 ;  /* 0x0000000714006986 */ /* 0x004fe2000c101506 */
[----:B------:R-:W-:-:S03]  /*10c5c0*/  PRMT R0, R7, 0x7632, R0 ;  /* 0x0000763207007816 */ /* 0x000fc60000000000 */
[----:B------:R0:W-:Y:S02]  /*10c5d0*/  @P2 STG.E.U16 [R4.64], R24 ;  /* 0x0000001804002986 */ /* 0x0001e4000c101506 */
[----:B0-----:R-:W-:Y:S02]  /*10c5e0*/  IMAD.WIDE R4, R6, 0x2, R10 ;  /* 0x0000000206047825 */ /* 0x001fe400078e020a */
[----:B------:R-:W2:Y:S04]  /*10c5f0*/  LDL.LU R24, [R1+0x35d0] ;  /* 0x0035d00001187983 */ /* 0x000ea80000300800 */
[----:B------:R0:W-:Y:S01]  /*10c600*/  @P5 STG.E.U16 [R4.64], R0 ;  /* 0x0000000004005986 */ /* 0x0001e2000c101506 */
[----:B------:R-:W-:-:S03]  /*10c610*/  ISETP.GE.AND P5, PT, R17, c[0x0][0x17c], PT ;  /* 0x00005f0011007a0c */ /* 0x000fc60003fa6270 */
[----:B------:R-:W4:Y:S01]  /*10c620*/  LDL.LU R17, [R1+0x35d4] ;  /* 0x0035d40001117983 */ /* 0x000f220000300800 */
        /* <DEDUP_REMOVED lines=9> */
[----:B------:R-:W-:Y:S01]  /*10c6c0*/  @P6 STG.E.U16 [R20.64], R19 ;  /* 0x0000001314006986 */ /* 0x000fe2000c101506 */
[----:B-1----:R-:W-:-:S03]  /*10c6d0*/  IADD3 R6, R22, c[0x0][0x198], RZ ;  /* 0x0000660016067a10 */ /* 0x002fc60007ffe0ff */
[----:B-----5:R0:W-:Y:S01]  /*10c6e0*/  @P4 STG.E.U16 [R4.64], R18 ;  /* 0x0000001204004986 */ /* 0x0201e2000c101506 */
[----:B------:R-:W-:Y:S02]  /*10c6f0*/  PRMT R3, R19, 0x7632, R3 ;  /* 0x0000763213037816 */ /* 0x000fe40000000003 */
[----:B------:R-:W-:Y:S02]  /*10c700*/  IADD3 R0, R6, c[0x0][0x198], RZ ;  /* 0x0000660006007a10 */ /* 0x000fe40007ffe0ff */
[----:B---3--:R-:W-:Y:S02]  /*10c710*/  ISETP.GE.AND P2, PT, R25, c[0x0][0x17c], PT ;  /* 0x00005f0019007a0c */ /* 0x008fe40003f46270 */
        /* <DEDUP_REMOVED lines=8> */
[----:B------:R-:W5:Y:S01]  /*10c7a0*/  LDL.LU R18, [R1+0xec] ;  /* 0x0000ec0001127983 */ /* 0x000f620000300800 */
[----:B----4-:R-:W-:-:S03]  /*10c7b0*/  ISETP.GE.AND P3, PT, R17, c[0x0][0x17c], PT ;  /* 0x00005f0011007a0c */ /* 0x010fc60003f66270 */
[----:B------:R-:W4:Y:S04]  /*10c7c0*/  LDL.LU R19, [R1+0x35d8] ;  /* 0x0035d80001137983 */ /* 0x000f280000300800 */
        /* <DEDUP_REMOVED lines=32> */
[----:B----4-:R-:W-:Y:S02]  /*10c9d0*/  ISETP.GE.AND P2, PT, R19, c[0x0][0x17c], PT ;  /* 0x00005f0013007a0c */ /* 0x010fe40003f46270 */
        /* <DEDUP_REMOVED lines=111> */
[----:B------:R0:W-:Y:S01]  /*10d0d0*/  @P2 STG.E.U16 [R4.64], R25 ;  /* 0x0000001904002986 */ /* 0x0001e2000c101506 */
[----:B------:R-:W-:Y:S02]  /*10d0e0*/  ISETP.LT.AND P6, PT, R16, c[0x0][0x178], !P3 ;  /* 0x00005e0010007a0c */ /* 0x000fe40005fc1270 */
[----:B------:R-:W-:Y:S02]  /*10d0f0*/  ISETP.LT.AND P2, PT, R26, c[0x0][0x178], !P3 ;  /* 0x00005e001a007a0c */ /* 0x000fe40005f41270 */
[----:B---3--:R-:W-:Y:S01]  /*10d100*/  ISETP.GE.AND P3, PT, R18, c[0x0][0x17c], PT ;  /* 0x00005f0012007a0c */ /* 0x008fe20003f66270 */
[----:B0-----:R-:W-:Y:S01]  /*10d110*/  IMAD.WIDE R4, R6, 0x2, R10 ;  /* 0x0000000206047825 */ /* 0x001fe200078e020a */
[----:B------:R-:W2:Y:S04]  /*10d120*/  LDL.LU R25, [R1+0x160] ;  /* 0x0001600001197983 */ /* 0x000ea80000300800 */
[----:B------:R0:W-:Y:S01]  /*10d130*/  @P4 STG.E.U16 [R4.64], R0 ;  /* 0x0000000004004986 */ /* 0x0001e2000c101506 */
[----:B------:R-:W-:-:S03]  /*10d140*/  ISETP.GE.AND P4, PT, R17, c[0x0][0x17c], PT ;  /* 0x00005f0011007a0c */ /* 0x000fc60003f86270 */
[----:B------:R-:W3:Y:S04]  /*10d150*/  LDL.LU R18, [R1+0x3610] ;  /* 0x0036100001127983 */ /* 0x000ee80000300800 */
[----:B------:R-:W4:Y:S01]  /*10d160*/  LDL.LU R17, [R1+0x3614] ;  /* 0x0036140001117983 */ /* 0x000f220000300800 */
[C---:B------:R-:W-:Y:S01]  /*10d170*/  IADD3 R22, R6.reuse, c[0x0][0x198], RZ ;  /* 0x0000660006167a10 */ /* 0x040fe20007ffe0ff */
        /* <DEDUP_REMOVED lines=752> */
[C---:B0-----:R-:W-:Y:S01]  /*110080*/  IMAD.WIDE R4, R3.reuse, 0x2, R8 ;  /* 0x0000000203047825 */ /* 0x041fe200078e0208 */
[----:B------:R-:W-:Y:S01]  /*110090*/  ISETP.LT.AND P4, PT, R26, c[0x0][0x178], !P4 ;  /* 0x00005e001a007a0c */ /* 0x000fe20006781270 */
[----:B------:R0:W-:Y:S04]  /*1100a0*/  @P6 STG.E.U16 [R20.64], R24 ;  /* 0x0000001814006986 */ /* 0x0001e8000c101506 */
[----:B------:R5:W-:Y:S01]  /*1100b0*/  @P2 STG.E.U16 [R4.64], R19 ;  /* 0x0000001304002986 */ /* 0x000be2000c101506 */
[----:B-1----:R-:W-:Y:S02]  /*1100c0*/  IADD3 R6, R3, c[0x0][0x198], RZ ;  /* 0x0000660003067a10 */ /* 0x002fe40007ffe0ff */
[----:B------:R-:W-:-:S02]  /*1100d0*/  PRMT R3, R24, 0x7632, R3 ;  /* 0x0000763218037816 */ /* 0x000fc40000000003 */
[C---:B------:R-:W-:Y:S01]  /*1100e0*/  IADD3 R0, R6.reuse, c[0x0][0x198], RZ ;  /* 0x0000660006007a10 */ /* 0x040fe20007ffe0ff */
[----:B0-----:R-:W2:Y:S01]  /*1100f0*/  LDL.LU R24, [R1+0x1f8] ;  /* 0x0001f80001187983 */ /* 0x001ea20000300800 */
[----:B------:R-:W-:Y:S01]  /*110100*/  PRMT R22, R19, 0x7632, R22 ;  /* 0x0000763213167816 */ /* 0x000fe20000000016 */
[----:B-----5:R-:W-:Y:S01]  /*110110*/  IMAD.WIDE R4, R6, 0x2, R10 ;  /* 0x0000000206047825 */ /* 0x020fe200078e020a */
[----:B------:R-:W-:Y:S01]  /*110120*/  ISETP.LT.AND P6, PT, R16, c[0x0][0x178], !P3 ;  /* 0x00005e0010007a0c */ /* 0x000fe20005fc1270 */
[----:B------:R-:W5:Y:S02]  /*110130*/  LDL.LU R19, [R1+0x1b8] ;  /* 0x0001b80001137983 */ /* 0x000f640000300800 */
[----:B------:R-:W-:Y:S01]  /*110140*/  IMAD.WIDE R6, R6, 0x2, R8 ;  /* 0x0000000206067825 */ /* 0x000fe200078e0208 */
[----:B------:R-:W-:Y:S01]  /*110150*/  ISETP.LT.AND P2, PT, R26, c[0x0][0x178], !P3 ;  /* 0x00005e001a007a0c */ /* 0x000fe20005f41270 */
        /* <DEDUP_REMOVED lines=215> */
[----:B------:R-:W-:Y:S02]  /*110ed0*/  ISETP.LT.AND P6, PT, R16, c[0x0][0x178], !P3 ;  /* 0x00005e0010007a0c */ /* 0x000fe40005fc1270 */
[----:B------:R-:W-:Y:S01]  /*110ee0*/  ISETP.LT.AND P2, PT, R26, c[0x0][0x178], !P3 ;  /* 0x00005e001a007a0c */ /* 0x000fe20005f41270 */
[----:B-1----:R-:W-:-:S04]  /*110ef0*/  IMAD.WIDE R4, R6, 0x2, R10 ;  /* 0x0000000206047825 */ /* 0x002fc800078e020a */
[----:B------:R-:W-:Y:S01]  /*110f00*/  IMAD.WIDE R6, R6, 0x2, R8 ;  /* 0x0000000206067825 */ /* 0x000fe200078e0208 */
[----:B------:R-:W-:Y:S04]  /*110f10*/  @P5 STG.E.U16 [R4.64], R3 ;  /* 0x0000000304005986 */ /* 0x000fe8000c101506 */
[----:B------:R0:W-:Y:S01]  /*110f20*/  @P4 STG.E.U16 [R6.64], R22 ;  /* 0x0000001606004986 */ /* 0x0001e2000c101506 */
[----:B---3--:R-:W-:-:S03]  /*110f30*/  ISETP.GE.AND P3, PT, R18, c[0x0][0x17c], PT ;  /* 0x00005f0012007a0c */ /* 0x008fc60003f66270 */
[----:B------:R-:W3:Y:S01]  /*110f40*/  LDL.LU R18, [R1+0x2c8] ;  /* 0x0002c80001127983 */ /* 0x000ee20000300800 */
[----:B----4-:R-:W-:-:S03]  /*110f50*/  ISETP.GE.AND P5, PT, R17, c[0x0][0x17c], PT ;  /* 0x00005f0011007a0c */ /* 0x010fc60003fa6270 */
[----:B------:R-:W4:Y:S04]  /*110f60*/  LDL.LU R19, [R1+0x3778] ;  /* 0x0037780001137983 */ /* 0x000f280000300800 */
[----:B------:R-:W3:Y:S04]  /*110f70*/  LDL.LU R17, [R1+0x377c] ;  /* 0x00377c0001117983 */ /* 0x000ee80000300800 */
        /* <DEDUP_REMOVED lines=13> */
[----:B----4-:R-:W-:Y:S02]  /*111050*/  ISETP.GE.AND P3, PT, R19, c[0x0][0x17c], PT ;  /* 0x00005f0013007a0c */ /* 0x010fe40003f66270 */
[----:B------:R-:W2:Y:S01]  /*111060*/  LDL.LU R19, [R1+0x2d8] ;  /* 0x0002d80001137983 */ /* 0x000ea20000300800 */
[----:B0-----:R-:W-:-:S03]  /*111070*/  IMAD.WIDE R4, R6, 0x2, R10 ;  /* 0x0000000206047825 */ /* 0x001fc600078e020a */
[----:B------:R-:W3:Y:S04]  /*111080*/  LDL.LU R25, [R1+0x3780] ;  /* 0x0037800001197983 */ /* 0x000ee80000300800 */
[----:B------:R0:W-:Y:S01]  /*111090*/  @P4 STG.E.U16 [R4.64], R3 ;  /* 0x0000000304004986 */ /* 0x0001e2000c101506 */
[----:B------:R-:W-:-:S03]  /*1110a0*/  ISETP.GE.AND P4, PT, R17, c[0x0][0x17c], PT ;  /* 0x00005f0011007a0c */ /* 0x000fc60003f86270 */
        /* <DEDUP_REMOVED lines=35> */
[----:B------:R0:W-:Y:S02]  /*1112e0*/  @P2 STG.E.U16 [R4.64], R19 ;  /* 0x0000001304002986 */ /* 0x0001e4000c101506 */
[----:B0-----:R-:W-:Y:S02]  /*1112f0*/  IMAD.WIDE R4, R6, 0x2, R10 ;  /* 0x0000000206047825 */ /* 0x001fe400078e020a */
[----:B------:R-:W2:Y:S04]  /*111300*/  LDL.LU R19, [R1+0x3790] ;  /* 0x0037900001137983 */ /* 0x000ea80000300800 */
[----:B------:R0:W-:Y:S01]  /*111310*/  @P4 STG.E.U16 [R4.64], R3 ;  /* 0x0000000304004986 */ /* 0x0001e2000c101506 */
[----:B----4-:R-:W-:-:S03]  /*111320*/  ISETP.GE.AND P4, PT, R17, c[0x0][0x17c], PT ;  /* 0x00005f0011007a0c */ /* 0x010fc60003f86270 */
[----:B------:R-:W3:Y:S01]  /*111330*/  LDL.LU R17, [R1+0x3794] ;  /* 0x0037940001117983 */ /* 0x000ee20000300800 */
        /* <DEDUP_REMOVED lines=8> */
[----:B-----5:R-:W-:Y:S01]  /*1113c0*/  @P6 STG.E.U16 [R20.64], R24 ;  /* 0x0000001814006986 */ /* 0x020fe2000c101506 */
[----:B-1----:R-:W-:-:S03]  /*1113d0*/  IADD3 R6, R0, c[0x0][0x198], RZ ;  /* 0x0000660000067a10 */ /* 0x002fc60007ffe0ff */
[----:B------:R0:W-:Y:S01]  /*1113e0*/  @P3 STG.E.U16 [R4.64], R18 ;  /* 0x0000001204003986 */ /* 0x0001e2000c101506 */
        /* <DEDUP_REMOVED lines=40> */
[----:B0-----:R-:W-:Y:S01]  /*111670*/  IMAD.WIDE R4, R22, 0x2, R8 ;  /* 0x0000000216047825 */ /* 0x001fe200078e0208 */
[----:B---3--:R-:W-:Y:S01]  /*111680*/  ISETP.GE.AND P2, PT, R24, c[0x0][0x17c], PT ;  /* 0x00005f0018007a0c */ /* 0x008fe20003f46270 */
[----:B------:R-:W-:Y:S01]  /*111690*/  @P6 STG.E.U16 [R20.64], R19 ;  /* 0x0000001314006986 */ /* 0x000fe2000c101506 */
[----:B-1----:R-:W-:-:S03]  /*1116a0*/  IADD3 R3, R22, c[0x0][0x198], RZ ;  /* 0x0000660016037a10 */ /* 0x002fc60007ffe0ff */
[----:B-----5:R0:W-:Y:S01]  /*1116b0*/  @P5 STG.E.U16 [R4.64], R18 ;  /* 0x0000001204005986 */ /* 0x0201e2000c101506 */
[----:B------:R-:W-:Y:S02]  /*1116c0*/  PRMT R22, R19, 0x7632, R22 ;  /* 0x0000763213167816 */ /* 0x000fe40000000016 */
[----:B------:R-:W-:Y:S01]  /*1116d0*/  ISETP.LT.AND P6, PT, R16, c[0x0][0x178], !P2 ;  /* 0x00005e0010007a0c */ /* 0x000fe200057c1270 */
[----:B------:R-:W3:Y:S01]  /*1116e0*/  LDL.LU R24, [R1+0xac] ;  /* 0x0000ac0001187983 */ /* 0x000ee20000300800 */
[----:B------:R-:W-:Y:S01]  /*1116f0*/  PRMT R23, R18, 0x7632, R23 ;  /* 0x0000763212177816 */ /* 0x000fe20000000017 */
[C---:B------:R-:W-:Y:S02]  /*111700*/  IMAD.WIDE R6, R3.reuse, 0x2, R8 ;  /* 0x0000000203067825 */ /* 0x040fe400078e0208 */
[----:B------:R-:W5:Y:S02]  /*111710*/  LDL.LU R16, [R1+0x3c98] ;  /* 0x003c980001107983 */ /* 0x000f640000300800 */
[----:B0-----:R-:W-:-:S02]  /*111720*/  IMAD.WIDE R4, R3, 0x2, R10 ;  /* 0x0000000203047825 */ /* 0x001fc400078e020a */
[----:B------:R-:W5:Y:S04]  /*111730*/  LDL.LU R19, [R1+0x1fc] ;  /* 0x0001fc0001137983 */ /* 0x000f680000300800 */
[----:B------:R-:W5:Y:S04]  /*111740*/  LDL.LU R18, [R1+0x1bc] ;  /* 0x0001bc0001127983 */ /* 0x000f680000300800 */
[----:B------:R0:W-:Y:S04]  /*111750*/  @P4 STG.E.U16 [R4.64], R22 ;  /* 0x0000001604004986 */ /* 0x0001e8000c101506 */
[----:B------:R1:W-:Y:S04]  /*111760*/  @P3 STG.E.U16 [R6.64], R23 ;  /* 0x0000001706003986 */ /* 0x0003e8000c101506 */
[----:B0-----:R-:W5:Y:S01]  /*111770*/  LDL.LU R22, [R1+0x1dc] ;  /* 0x0001dc0001167983 */ /* 0x001f620000300800 */
[----:B--2---:R-:W-:-:S03]  /*111780*/  ISETP.GE.AND P5, PT, R25, c[0x0][0x17c], PT ;  /* 0x00005f0019007a0c */ /* 0x004fc60003fa6270 */
[----:B------:R-:W2:Y:S01]  /*111790*/  LDL.LU R25, [R1+0x37a8] ;  /* 0x0037a80001197983 */ /* 0x000ea20000300800 */
[----:B----4-:R-:W-:-:S03]  /*1117a0*/  ISETP.GE.AND P4, PT, R17, c[0x0][0x17c], PT ;  /* 0x00005f0011007a0c */ /* 0x010fc60003f86270 */
[----:B------:R-:W4:Y:S04]  /*1117b0*/  LDL.LU R17, [R1+0x37ac] ;  /* 0x0037ac0001117983 */ /* 0x000f280000300800 */
[----:B-1----:R-:W2:Y:S01]  /*1117c0*/  LDL R23, [R1+0x1bc0] ;  /* 0x001bc00001177983 */ /* 0x002ea20000100800 */
[C---:B------:R-:W-:Y:S02]  /*1117d0*/  ISETP.LT.AND P2, PT, R26.reuse, c[0x0][0x178], !P2 ;  /* 0x00005e001a007a0c */ /* 0x040fe40005741270 */
[----:B------:R-:W-:Y:S02]  /*1117e0*/  IADD3 R0, R3, c[0x0][0x198], RZ ;  /* 0x0000660003007a10 */ /* 0x000fe40007ffe0ff */
[----:B------:R-:W-:-:S03]  /*1117f0*/  ISETP.LT.AND P3, PT, R26, c[0x0][0x178], !P5 ;  /* 0x00005e001a007a0c */ /* 0x000fc60006f61270 */
[C---:B------:R-:W-:Y:S01]  /*111800*/  IMAD.WIDE R20, R0.reuse, 0x2, R10 ;  /* 0x0000000200147825 */ /* 0x040fe200078e020a */
[----:B------:R-:W-:-:S03]  /*111810*/  IADD3 R6, R0, c[0x0][0x198], RZ ;  /* 0x0000660000067a10 */ /* 0x000fc60007ffe0ff */
[----:B------:R-:W-:Y:S01]  /*111820*/  IMAD.WIDE R4, R0, 0x2, R8 ;  /* 0x0000000200047825 */ /* 0x000fe200078e0208 */
[----:B---3--:R-:W-:Y:S01]  /*111830*/  PRMT R3, R24, 0x7632, R3 ;  /* 0x0000763218037816 */ /* 0x008fe20000000003 */
[----:B-----5:R-:W-:Y:S01]  /*111840*/  @P6 STG.E.U16 [R20.64], R22 ;  /* 0x0000001614006986 */ /* 0x020fe2000c101506 */
[----:B------:R-:W-:-:S03]  /*111850*/  PRMT R0, R22, 0x7632, R0 ;  /* 0x0000763216007816 */ /* 0x000fc60000000000 */
[----:B------:R0:W-:Y:S02]  /*111860*/  @P2 STG.E.U16 [R4.64], R24 ;  /* 0x0000001804002986 */ /* 0x0001e4000c101506 */
[----:B0-----:R-:W-:Y:S02]  /*111870*/  IMAD.WIDE R4, R6, 0x2, R10 ;  /* 0x0000000206047825 */ /* 0x001fe400078e020a */
[----:B------:R-:W3:Y:S01]  /*111880*/  LDL.LU R24, [R1+0x37b0] ;  /* 0x0037b00001187983 */ /* 0x000ee20000300800 */
[----:B--2---:R-:W-:-:S13]  /*111890*/  ISETP.LT.AND P5, PT, R23, c[0x0][0x178], !P5 ;  /* 0x00005e0017007a0c */ /* 0x004fda0006fa1270 */
[----:B------:R0:W-:Y:S01]  /*1118a0*/  @P5 STG.E.U16 [R4.64], R0 ;  /* 0x0000000004005986 */ /* 0x0001e2000c101506 */
[----:B----4-:R-:W-:-:S03]  /*1118b0*/  ISETP.GE.AND P5, PT, R17, c[0x0][0x17c], PT ;  /* 0x00005f0011007a0c */ /* 0x010fc60003fa6270 */
        /* <DEDUP_REMOVED lines=22> */
[----:B---3--:R-:W-:-:S03]  /*111a20*/  ISETP.GE.AND P4, PT, R24, c[0x0][0x17c], PT ;  /* 0x00005f0018007a0c */ /* 0x008fc60003f86270 */
[----:B------:R-:W3:Y:S04]  /*111a30*/  LDL.LU R24, [R1+0x23c] ;  /* 0x00023c0001187983 */ /* 0x000ee80000300800 */
[----:B------:R-:W5:Y:S04]  /*111a40*/  LDL.LU R18, [R1+0x14c] ;  /* 0x00014c0001127983 */ /* 0x000f680000300800 */
[----:B------:R-:W3:Y:S01]  /*111a50*/  LDL.LU R19, [R1+0x37b8] ;  /* 0x0037b80001137983 */ /* 0x000ee20000300800 */
[----:B--2---:R-:W-:-:S03]  /*111a60*/  ISETP.GE.AND P3, PT, R17, c[0x0][0x17c], PT ;  /* 0x00005f0011007a0c */ /* 0x004fc60003f66270 */
[----:B------:R-:W2:Y:S04]  /*111a70*/  LDL.LU R17, [R1+0x37bc] ;  /* 0x0037bc0001117983 */ /* 0x000ea80000300800 */
[----:B0-----:R-:W2:Y:S01]  /*111a80*/  LDL.LU R7, [R1+0x21c] ;  /* 0x00021c0001077983 */ /* 0x001ea20000300800 */
[C---:B------:R-:W-:Y:S02]  /*111a90*/  ISETP.LT.AND P6, PT, R23.reuse, c[0x0][0x178], !P2 ;  /* 0x00005e0017007a0c */ /* 0x040fe400057c1270 */
[C---:B------:R-:W-:Y:S02]  /*111aa0*/  ISETP.LT.AND P2, PT, R26.reuse, c[0x0][0x178], !P2 ;  /* 0x00005e001a007a0c */ /* 0x040fe40005741270 */
[----:B------:R-:W-:Y:S01]  /*111ab0*/  ISETP.LT.AND P5, PT, R26, c[0x0][0x178], !P4 ;  /* 0x00005e001a007a0c */ /* 0x000fe200067a1270 */
[----:B------:R-:W-:Y:S01]  /*111ac0*/  IMAD.WIDE R20, R0, 0x2, R10 ;  /* 0x0000000200147825 */ /* 0x000fe200078e020a */
[----:B------:R-:W-:-:S02]  /*111ad0*/  ISETP.LT.AND P4, PT, R23, c[0x0][0x178], !P4 ;  /* 0x00005e0017007a0c */ /* 0x000fc40006781270 */
        /* <DEDUP_REMOVED lines=22> */
[----:B-----5:R0:W-:Y:S01]  /*111c40*/  @P3 STG.E.U16 [R4.64], R18 ;  /* 0x0000001204003986 */ /* 0x0201e2000c101506 */
[----:B------:R-:W-:Y:S02]  /*111c50*/  PRMT R3, R24, 0x7632, R3 ;  /* 0x0000763218037816 */ /* 0x000fe40000000003 */
[----:B------:R-:W-:Y:S02]  /*111c60*/  IADD3 R0, R6, c[0x0][0x198], RZ ;  /* 0x0000660006007a10 */ /* 0x000fe40007ffe0ff */
        /* <DEDUP_REMOVED lines=17> */
[C---:B------:R-:W-:Y:S01]  /*111d80*/  IMAD.WIDE R20, R0.reuse, 0x2, R10 ;  /* 0x0000000200147825 */ /* 0x040fe200078e020a */
        /* <DEDUP_REMOVED lines=94> */
[----:B------:R0:W-:Y:S01]  /*112370*/  @P2 STG.E.U16 [R4.64], R25 ;  /* 0x0000001904002986 */ /* 0x0001e2000c101506 */
[----:B------:R-:W-:Y:S02]  /*112380*/  ISETP.LT.AND P6, PT, R23, c[0x0][0x178], !P3 ;  /* 0x00005e0017007a0c */ /* 0x000fe40005fc1270 */
[----:B------:R-:W-:Y:S02]  /*112390*/  ISETP.LT.AND P2, PT, R26, c[0x0][0x178], !P3 ;  /* 0x00005e001a007a0c */ /* 0x000fe40005f41270 */
[----:B----4-:R-:W-:Y:S01]  /*1123a0*/  ISETP.GE.AND P3, PT, R17, c[0x0][0x17c], PT ;  /* 0x00005f0011007a0c */ /* 0x010fe20003f66270 */
        /* <DEDUP_REMOVED lines=17> */
[C---:B------:R-:W-:Y:S02]  /*1124c0*/  IADD3 R0, R6.reuse, c[0x0][0x198], RZ ;  /* 0x0000660006007a10 */ /* 0x040fe40007ffe0ff */
[----:B------:R-:W-:Y:S01]  /*1124d0*/  PRMT R22, R19, 0x7632, R22 ;  /* 0x0000763213167816 */ /* 0x000fe20000000016 */
[----:B0-----:R-:W-:-:S04]  /*1124e0*/  IMAD.WIDE R4, R6, 0x2, R10 ;  /* 0x0000000206047825 */ /* 0x001fc800078e020a */
[----:B------:R-:W-:Y:S01]  /*1124f0*/  IMAD.WIDE R6, R6, 0x2, R8 ;  /* 0x0000000206067825 */ /* 0x000fe200078e0208 */
[----:B------:R-:W-:Y:S04]  /*112500*/  @P5 STG.E.U16 [R4.64], R3 ;  /* 0x0000000304005986 */ /* 0x000fe8000c101506 */
[----:B------:R0:W-:Y:S01]  /*112510*/  @P4 STG.E.U16 [R6.64], R22 ;  /* 0x0000001606004986 */ /* 0x0001e2000c101506 */
[----:B--2---:R-:W-:-:S03]  /*112520*/  ISETP.GE.AND P2, PT, R25, c[0x0][0x17c], PT ;  /* 0x00005f0019007a0c */ /* 0x004fc60003f46270 */
[----:B------:R-:W2:Y:S04]  /*112530*/  LDL.LU R25, [R1+0x83c] ;  /* 0x00083c0001197983 */ /* 0x000ea80000300800 */
[----:B------:R-:W5:Y:S04]  /*112540*/  LDL.LU R19, [R1+0x2cc] ;  /* 0x0002cc0001137983 */ /* 0x000f680000300800 */
[----:B------:R-:W2:Y:S01]  /*112550*/  LDL.LU R24, [R1+0x37f8] ;  /* 0x0037f80001187983 */ /* 0x000ea20000300800 */
[----:B----4-:R-:W-:-:S03]  /*112560*/  ISETP.GE.AND P5, PT, R18, c[0x0][0x17c], PT ;  /* 0x00005f0012007a0c */ /* 0x010fc60003fa6270 */
[----:B------:R-:W4:Y:S04]  /*112570*/  LDL.LU R18, [R1+0x37fc] ;  /* 0x0037fc0001127983 */ /* 0x000f280000300800 */
[----:B0-----:R-:W2:Y:S04]  /*112580*/  LDL.LU R22, [R1+0x82c] ;  /* 0x00082c0001167983 */ /* 0x001ea80000300800 */
[----:B------:R-:W3:Y:S01]  /*112590*/  LDL.LU R7, [R1+0x2bc] ;  /* 0x0002bc0001077983 */ /* 0x000ee20000300800 */
[----:B------:R-:W-:Y:S02]  /*1125a0*/  ISETP.LT.AND P6, PT, R23, c[0x0][0x178], !P3 ;  /* 0x00005e0017007a0c */ /* 0x000fe40005fc1270 */
[----:B------:R-:W-:-:S02]  /*1125b0*/  ISETP.LT.AND P3, PT, R26, c[0x0][0x178], !P3 ;  /* 0x00005e001a007a0c */ /* 0x000fc40005f61270 */
[----:B------:R-:W-:Y:S01]  /*1125c0*/  ISETP.LT.AND P4, PT, R26, c[0x0][0x178], !P2 ;  /* 0x00005e001a007a0c */ /* 0x000fe20005781270 */
[C---:B------:R-:W-:Y:S01]  /*1125d0*/  IMAD.WIDE R20, R0.reuse, 0x2, R10 ;  /* 0x0000000200147825 */ /* 0x040fe200078e020a */
[----:B------:R-:W-:Y:S02]  /*1125e0*/  ISETP.LT.AND P2, PT, R23, c[0x0][0x178], !P2 ;  /* 0x00005e0017007a0c */ /* 0x000fe40005741270 */
[C---:B------:R-:W-:Y:S01]  /*1125f0*/  IADD3 R6, R0.reuse, c[0x0][0x198], RZ ;  /* 0x0000660000067a10 */ /* 0x040fe20007ffe0ff */
[----:B------:R-:W-:-:S04]  /*112600*/  IMAD.WIDE R4, R0, 0x2, R8 ;  /* 0x0000000200047825 */ /* 0x000fc800078e0208 */
[----:B--2---:R-:W-:Y:S01]  /*112610*/  @P6 STG.E.U16 [R20.64], R22 ;  /* 0x0000001614006986 */ /* 0x004fe2000c101506 */
[----:B------:R-:W-:-:S03]  /*112620*/  PRMT R0, R22, 0x7632, R0 ;  /* 0x0000763216007816 */ /* 0x000fc60000000000 */
[----:B---3--:R0:W-:Y:S01]  /*112630*/  @P3 STG.E.U16 [R4.64], R7 ;  /* 0x0000000704003986 */ /* 0x0081e2000c101506 */
[----:B------:R-:W-:-:S03]  /*112640*/  ISETP.GE.AND P3, PT, R24, c[0x0][0x17c], PT ;  /* 0x00005f0018007a0c */ /* 0x000fc60003f66270 */
[----:B------:R-:W2:Y:S01]  /*112650*/  LDL.LU R24, [R1+0x2dc] ;  /* 0x0002dc0001187983 */ /* 0x000ea20000300800 */
[----:B0-----:R-:W-:-:S05]  /*112660*/  IMAD.WIDE R4, R6, 0x2, R10 ;  /* 0x0000000206047825 */ /* 0x001fca00078e020a */
[----:B------:R0:W-:Y:S01]  /*112670*/  @P2 STG.E.U16 [R4.64], R0 ;  /* 0x0000000004002986 */ /* 0x0001e2000c101506 */
[----:B----4-:R-:W-:-:S03]  /*112680*/  ISETP.GE.AND P2, PT, R18, c[0x0][0x17c], PT ;  /* 0x00005f0012007a0c */ /* 0x010fc60003f46270 */
[----:B0-----:R-:W3:Y:S04]  /*112690*/  LDL.LU R0, [R1+0x3800] ;  /* 0x0038000001007983 */ /* 0x001ee80000300800 */
[----:B------:R-:W4:Y:S01]  /*1126a0*/  LDL.LU R18, [R1+0x3804] ;  /* 0x0038040001127983 */ /* 0x000f220000300800 */
        /* <DEDUP_REMOVED lines=9> */
[C---:B------:R-:W-:Y:S01]  /*112740*/  IMAD.WIDE R4, R22.reuse, 0x2, R8 ;  /* 0x0000000216047825 */ /* 0x040fe200078e0208 */
[----:B------:R1:W-:Y:S01]  /*112750*/  @P6 STG.E.U16 [R20.64], R25 ;  /* 0x0000001914006986 */ /* 0x0003e2000c101506 */
[----:B0-----:R-:W-:-:S03]  /*112760*/  IADD3 R6, R22, c[0x0][0x198], RZ ;  /* 0x0000660016067a10 */ /* 0x001fc60007ffe0ff */
[----:B-----5:R0:W-:Y:S01]  /*112770*/  @P5 STG.E.U16 [R4.64], R19 ;  /* 0x0000001304005986 */ /* 0x0201e2000c101506 */
[----:B------:R-:W-:Y:S02]  /*112780*/  PRMT R3, R25, 0x7632, R3 ;  /* 0x0000763219037816 */ /* 0x000fe40000000003 */
[----:B------:R-:W-:Y:S01]  /*112790*/  PRMT R22, R19, 0x7632, R22 ;  /* 0x0000763213167816 */ /* 0x000fe20000000016 */
[----:B-1----:R-:W5:Y:S01]  /*1127a0*/  LDL.LU R25, [R1+0x310] ;  /* 0x0003100001197983 */ /* 0x002f620000300800 */
[----:B0-----:R-:W-:-:S03]  /*1127b0*/  IMAD.WIDE R4, R6, 0x2, R10 ;  /* 0x0000000206047825 */ /* 0x001fc600078e020a */
[----:B------:R-:W5:Y:S04]  /*1127c0*/  LDL.LU R19, [R1+0x3808] ;  /* 0x0038080001137983 */ /* 0x000f680000300800 */
[----:B------:R-:W-:Y:S01]  /*1127d0*/  @P4 STG.E.U16 [R4.64], R3 ;  /* 0x0000000304004986 */ /* 0x000fe2000c101506 */
[----:B---3--:R-:W-:Y:S02]  /*1127e0*/  ISETP.GE.AND P5, PT, R0, c[0x0][0x17c], PT ;  /* 0x00005f0000007a0c */ /* 0x008fe40003fa6270 */
[C---:B------:R-:W-:Y:S01]  /*1127f0*/  IADD3 R0, R6.reuse, c[0x0][0x198], RZ ;  /* 0x0000660006007a10 */ /* 0x040fe20007ffe0ff */
[----:B------:R-:W-:Y:S01]  /*112800*/  IMAD.WIDE R6, R6, 0x2, R8 ;  /* 0x0000000206067825 */ /* 0x000fe200078e0208 */
[----:B----4-:R-:W-:Y:S02]  /*112810*/  ISETP.GE.AND P4, PT, R18, c[0x0][0x17c], PT ;  /* 0x00005f0012007a0c */ /* 0x010fe40003f86270 */
[----:B------:R-:W3:Y:S04]  /*112820*/  LDL.LU R18, [R1+0x380c] ;  /* 0x00380c0001127983 */ /* 0x000ee80000300800 */
[----:B------:R0:W-:Y:S04]  /*112830*/  @P2 STG.E.U16 [R6.64], R22 ;  /* 0x0000001606002986 */ /* 0x0001e8000c101506 */
[----:B0-----:R-:W4:Y:S01]  /*112840*/  LDL.LU R7, [R1+0x86c] ;  /* 0x00086c0001077983 */ /* 0x001f220000300800 */
[----:B------:R-:W-:-:S02]  /*112850*/  ISETP.LT.AND P6, PT, R23, c[0x0][0x178], !P3 ;  /* 0x00005e0017007a0c */ /* 0x000fc40005fc1270 */
[C---:B------:R-:W-:Y:S02]  /*112860*/  ISETP.LT.AND P3, PT, R26.reuse, c[0x0][0x178], !P3 ;  /* 0x00005e001a007a0c */ /* 0x040fe40005f61270 */
[----:B------:R-:W-:Y:S01]  /*112870*/  ISETP.LT.AND P2, PT, R26, c[0x0][0x178], !P5 ;  /* 0x00005e001a007a0c */ /* 0x000fe20006f41270 */
[C---:B------:R-:W-:Y:S01]  /*112880*/  IMAD.WIDE R20, R0.reuse, 0x2, R10 ;  /* 0x0000000200147825 */ /* 0x040fe200078e020a */
[----:B------:R-:W-:Y:S02]  /*112890*/  ISETP.LT.AND P5, PT, R23, c[0x0][0x178], !P5 ;  /* 0x00005e0017007a0c */ /* 0x000fe40006fa1270 */
[C---:B------:R-:W-:Y:S01]  /*1128a0*/  IADD3 R6, R0.reuse, c[0x0][0x198], RZ ;  /* 0x0000660000067a10 */ /* 0x040fe20007ffe0ff */
[----:B------:R-:W-:Y:S01]  /*1128b0*/  IMAD.WIDE R4, R0, 0x2, R8 ;  /* 0x0000000200047825 */ /* 0x000fe200078e0208 */
[----:B--2---:R-:W-:-:S03]  /*1128c0*/  PRMT R3, R24, 0x7632, R3 ;  /* 0x0000763218037816 */ /* 0x004fc60000000003 */
[----:B----4-:R-:W-:Y:S01]  /*1128d0*/  @P6 STG.E.U16 [R20.64], R7 ;  /* 0x0000000714006986 */ /* 0x010fe2000c101506 */
[----:B------:R-:W-:-:S03]  /*1128e0*/  PRMT R0, R7, 0x7632, R0 ;  /* 0x0000763207007816 */ /* 0x000fc60000000000 */
[----:B------:R0:W-:Y:S01]  /*1128f0*/  @P3 STG.E.U16 [R4.64], R24 ;  /* 0x0000001804003986 */ /* 0x0001e2000c101506 */
[----:B------:R-:W-:Y:S01]  /*112900*/  ISETP.LT.AND P6, PT, R23, c[0x0][0x178], !P4 ;  /* 0x00005e0017007a0c */ /* 0x000fe200067c1270 */
[----:B0-----:R-:W-:Y:S02]  /*112910*/  IMAD.WIDE R4, R6, 0x2, R10 ;  /* 0x0000000206047825 */ /* 0x001fe400078e020a */
[----:B------:R-:W2:Y:S04]  /*112920*/  LDL.LU R24, [R1+0x320] ;  /* 0x0003200001187983 */ /* 0x000ea80000300800 */
[----:B------:R0:W-:Y:S01]  /*112930*/  @P5 STG.E.U16 [R4.64], R0 ;  /* 0x0000000004005986 */ /* 0x0001e2000c101506 */
[----:B------:R-:W-:Y:S02]  /*112940*/  ISETP.LT.AND P3, PT, R26, c[0x0][0x178], !P4 ;  /* 0x00005e001a007a0c */ /* 0x000fe40006761270 */
[----:B-----5:R-:W-:-:S02]  /*112950*/  ISETP.GE.AND P4, PT, R19, c[0x0][0x17c], PT ;  /* 0x00005f0013007a0c */ /* 0x020fc40003f86270 */
[----:B---3--:R-:W-:Y:S01]  /*112960*/  ISETP.GE.AND P5, PT, R18, c[0x0][0x17c], PT ;  /* 0x00005f0012007a0c */ /* 0x008fe20003fa6270 */
[----:B0-----:R-:W3:Y:S04]  /*112970*/  LDL.LU R0, [R1+0x360] ;  /* 0x0003600001007983 */ /* 0x001ee80000300800 */
[----:B------:R-:W4:Y:S04]  /*112980*/  LDL.LU R19, [R1+0x3810] ;  /* 0x0038100001137983 */ /* 0x000f280000300800 */
[----:B------:R-:W5:Y:S01]  /*112990*/  LDL.LU R18, [R1+0x3814] ;  /* 0x0038140001127983 */ /* 0x000f620000300800 */
[C---:B------:R-:W-:Y:S01]  /*1129a0*/  IADD3 R22, R6.reuse, c[0x0][0x198], RZ ;  /* 0x0000660006167a10 */ /* 0x040fe20007ffe0ff */
[----:B------:R-:W-:-:S05]  /*1129b0*/  IMAD.WIDE R6, R6, 0x2, R8 ;  /* 0x0000000206067825 */ /* 0x000fca00078e0208 */
[----:B------:R0:W-:Y:S01]  /*1129c0*/  @P2 STG.E.U16 [R6.64], R3 ;  /* 0x0000000306002986 */ /* 0x0001e2000c101506 */
[----:B------:R-:W-:Y:S01]  /*1129d0*/  ISETP.LT.AND P2, PT, R23, c[0x0][0x178], !P5 ;  /* 0x00005e0017007a0c */ /* 0x000fe20006f41270 */
[----:B------:R-:W-:Y:S01]  /*1129e0*/  IMAD.WIDE R20, R22, 0x2, R10 ;  /* 0x0000000216147825 */ /* 0x000fe200078e020a */
[----:B------:R-:W-:-:S03]  /*1129f0*/  ISETP.LT.AND P5, PT, R26, c[0x0][0x178], !P5 ;  /* 0x00005e001a007a0c */ /* 0x000fc60006fa1270 */
[C---:B------:R-:W-:Y:S01]  /*112a00*/  IMAD.WIDE R4, R22.reuse, 0x2, R8 ;  /* 0x0000000216047825 */ /* 0x040fe200078e0208 */
[----:B0-----:R-:W-:Y:S02]  /*112a10*/  IADD3 R6, R22, c[0x0][0x198], RZ ;  /* 0x0000660016067a10 */ /* 0x001fe40007ffe0ff */
[----:B------:R-:W-:Y:S01]  /*112a20*/  PRMT R22, R25, 0x7632, R22 ;  /* 0x0000763219167816 */ /* 0x000fe20000000016 */
[----:B---3--:R0:W-:Y:S01]  /*112a30*/  @P6 STG.E.U16 [R20.64], R0 ;  /* 0x0000000014006986 */ /* 0x0081e2000c101506 */
[----:B------:R-:W-:-:S03]  /*112a40*/  PRMT R3, R0, 0x7632, R3 ;  /* 0x0000763200037816 */ /* 0x000fc60000000003 */
[----:B------:R1:W-:Y:S01]  /*112a50*/  @P3 STG.E.U16 [R4.64], R25 ;  /* 0x0000001904003986 */ /* 0x0003e2000c101506 */
[----:B----4-:R-:W-:Y:S02]  /*112a60*/  ISETP.GE.AND P3, PT, R19, c[0x0][0x17c], PT ;  /* 0x00005f0013007a0c */ /* 0x010fe40003f66270 */
[C---:B0-----:R-:W-:Y:S01]  /*112a70*/  IADD3 R0, R6.reuse, c[0x0][0x198], RZ ;  /* 0x0000660006007a10 */ /* 0x041fe20007ffe0ff */
[C---:B-1----:R-:W-:Y:S01]  /*112a80*/  IMAD.WIDE R4, R6.reuse, 0x2, R10 ;  /* 0x0000000206047825 */ /* 0x042fe200078e020a */
[----:B------:R-:W3:Y:S03]  /*112a90*/  LDL.LU R25, [R1+0x300] ;  /* 0x0003000001197983 */ /* 0x000ee60000300800 */
[----:B------:R-:W-:Y:S01]  /*112aa0*/  IMAD.WIDE R6, R6, 0x2, R8 ;  /* 0x0000000206067825 */ /* 0x000fe200078e0208 */
[----:B------:R-:W-:Y:S01]  /*112ab0*/  @P2 STG.E.U16 [R4.64], R3 ;  /* 0x0000000304002986 */ /* 0x000fe2000c101506 */
[----:B-----5:R-:W-:-:S03]  /*112ac0*/  ISETP.GE.AND P2, PT, R18, c[0x0][0x17c], PT ;  /* 0x00005f0012007a0c */ /* 0x020fc60003f46270 */
[----:B------:R-:W4:Y:S04]  /*112ad0*/  LDL.LU R19, [R1+0x3818] ;  /* 0x0038180001137983 */ /* 0x000f280000300800 */
[----:B------:R-:W5:Y:S04]  /*112ae0*/  LDL.LU R18, [R1+0x381c] ;  /* 0x00381c0001127983 */ /* 0x000f680000300800 */
[----:B------:R0:W-:Y:S04]  /*112af0*/  @P5 STG.E.U16 [R6.64], R22 ;  /* 0x0000001606005986 */ /* 0x0001e8000c101506 */
[----:B0-----:R-:W3:Y:S01]  /*112b00*/  LDL.LU R7, [R1+0x380] ;  /* 0x0003800001077983 */ /* 0x001ee20000300800 */
[----:B------:R-:W-:-:S02]  /*112b10*/  ISETP.LT.AND P6, PT, R23, c[0x0][0x178], !P4 ;  /* 0x00005e0017007a0c */ /* 0x000fc400067c1270 */
[----:B------:R-:W-:Y:S01]  /*112b20*/  ISETP.LT.AND P4, PT, R26, c[0x0][0x178], !P4 ;  /* 0x00005e001a007a0c */ /* 0x000fe20006781270 */
[----:B------:R-:W-:Y:S01]  /*112b30*/  IMAD.WIDE R20, R0, 0x2, R10 ;  /* 0x0000000200147825 */ /* 0x000fe200078e020a */
[----:B------:R-:W-:Y:S02]  /*112b40*/  ISETP.LT.AND P5, PT, R23, c[0x0][0x178], !P2 ;  /* 0x00005e0017007a0c */ /* 0x000fe400057a1270 */
[----:B------:R-:W-:Y:S01]  /*112b50*/  ISETP.LT.AND P2, PT, R26, c[0x0][0x178], !P2 ;  /* 0x00005e001a007a0c */ /* 0x000fe20005741270 */
[C---:B------:R-:W-:Y:S01]  /*112b60*/  IMAD.WIDE R4, R0.reuse, 0x2, R8 ;  /* 0x0000000200047825 */ /* 0x040fe200078e0208 */
[----:B------:R-:W-:Y:S02]  /*112b70*/  IADD3 R6, R0, c[0x0][0x198], RZ ;  /* 0x0000660000067a10 */ /* 0x000fe40007ffe0ff */
[----:B--2---:R-:W-:Y:S02]  /*112b80*/  PRMT R22, R24, 0x7632, R22 ;  /* 0x0000763218167816 */ /* 0x004fe40000000016 */
[----:B------:R-:W-:Y:S01]  /*112b90*/  IADD3 R0, R6, c[0x0][0x198], RZ ;  /* 0x0000660006007a10 */ /* 0x000fe20007ffe0ff */
[----:B---3--:R-:W-:Y:S01]  /*112ba0*/  @P6 STG.E.U16 [R20.64], R7 ;  /* 0x0000000714006986 */ /* 0x008fe2000c101506 */
[----:B------:R-:W-:-:S03]  /*112bb0*/  PRMT R3, R7, 0x7632, R3 ;  /* 0x0000763207037816 */ /* 0x000fc60000000003 */
[----:B------:R0:W-:Y:S01]  /*112bc0*/  @P4 STG.E.U16 [R4.64], R24 ;  /* 0x0000001804004986 */ /* 0x0001e2000c101506 */
[----:B----4-:R-:W-:-:S03]  /*112bd0*/  ISETP.GE.AND P4, PT, R19, c[0x0][0x17c], PT ;  /* 0x00005f0013007a0c */ /* 0x010fc60003f86270 */
[----:B------:R-:W2:Y:S01]  /*112be0*/  LDL.LU R19, [R1+0x1e0] ;  /* 0x0001e00001137983 */ /* 0x000ea20000300800 */
[----:B0-----:R-:W-:-:S04]  /*112bf0*/  IMAD.WIDE R4, R6, 0x2, R10 ;  /* 0x0000000206047825 */ /* 0x001fc800078e020a */
[----:B------:R-:W-:Y:S01]  /*112c00*/  IMAD.WIDE R6, R6, 0x2, R8 ;  /* 0x0000000206067825 */ /* 0x000fe200078e0208 */
[----:B------:R-:W-:Y:S01]  /*112c10*/  @P5 STG.E.U16 [R4.64], R3 ;  /* 0x0000000304005986 */ /* 0x000fe2000c101506 */
[----:B-----5:R-:W-:-:S03]  /*112c20*/  ISETP.GE.AND P5, PT, R18, c[0x0][0x17c], PT ;  /* 0x00005f0012007a0c */ /* 0x020fc60003fa6270 */
[----:B------:R-:W3:Y:S04]  /*112c30*/  LDL.LU R18, [R1+0x3820] ;  /* 0x0038200001127983 */ /* 0x000ee80000300800 */
[----:B------:R-:W4:Y:S04]  /*112c40*/  LDL.LU R24, [R1+0x3824] ;  /* 0x0038240001187983 */ /* 0x000f280000300800 */
[----:B------:R0:W-:Y:S04]  /*112c50*/  @P2 STG.E.U16 [R6.64], R22 ;  /* 0x0000001606002986 */ /* 0x0001e8000c101506 */
[----:B0-----:R-:W5:Y:S01]  /*112c60*/  LDL.LU R7, [R1+0x3a0] ;  /* 0x0003a00001077983 */ /* 0x001f620000300800 */
[----:B------:R-:W-:-:S02]  /*112c70*/  ISETP.LT.AND P6, PT, R23, c[0x0][0x178], !P3 ;  /* 0x00005e0017007a0c */ /* 0x000fc40005fc1270 */
[----:B------:R-:W-:Y:S01]  /*112c80*/  ISETP.LT.AND P3, PT, R26, c[0x0][0x178], !P3 ;  /* 0x00005e001a007a0c */ /* 0x000fe20005f61270 */
[----:B------:R-:W-:Y:S01]  /*112c90*/  IMAD.WIDE R20, R0, 0x2, R10 ;  /* 0x0000000200147825 */ /* 0x000fe200078e020a */
[----:B------:R-:W-:Y:S02]  /*112ca0*/  ISETP.LT.AND P2, PT, R23, c[0x0][0x178], !P5 ;  /* 0x00005e0017007a0c */ /* 0x000fe40006f41270 */
[----:B------:R-:W-:Y:S01]  /*112cb0*/  ISETP.LT.AND P5, PT, R26, c[0x0][0x178], !P5 ;  /* 0x00005e001a007a0c */ /* 0x000fe20006fa1270 */
[C---:B------:R-:W-:Y:S01]  /*112cc0*/  IMAD.WIDE R4, R0.reuse, 0x2, R8 ;  /* 0x0000000200047825 */ /* 0x040fe200078e0208 */
[----:B------:R-:W-:Y:S02]  /*112cd0*/  IADD3 R6, R0, c[0x0][0x198], RZ ;  /* 0x0000660000067a10 */ /* 0x000fe40007ffe0ff */
[----:B------:R-:W-:Y:S02]  /*112ce0*/  PRMT R22, R25, 0x7632, R22 ;  /* 0x0000763219167816 */ /* 0x000fe40000000016 */
[----:B------:R-:W-:Y:S01]  /*112cf0*/  IADD3 R0, R6, c[0x0][0x198], RZ ;  /* 0x0000660006007a10 */ /* 0x000fe20007ffe0ff */
[----:B-----5:R-:W-:Y:S01]  /*112d00*/  @P6 STG.E.U16 [R20.64], R7 ;  /* 0x0000000714006986 */ /* 0x020fe2000c101506 */
[----:B------:R-:W-:-:S03]  /*112d10*/  PRMT R3, R7, 0x7632, R3 ;  /* 0x0000763207037816 */ /* 0x000fc60000000003 */
[----:B------:R0:W-:Y:S01]  /*112d20*/  @P3 STG.E.U16 [R4.64], R25 ;  /* 0x0000001904003986 */ /* 0x0001e2000c101506 */
[----:B---3--:R-:W-:-:S03]  /*112d30*/  ISETP.GE.AND P3, PT, R18, c[0x0][0x17c], PT ;  /* 0x00005f0012007a0c */ /* 0x008fc60003f66270 */
[----:B------:R-:W3:Y:S01]  /*112d40*/  LDL.LU R18, [R1+0x350] ;  /* 0x0003500001127983 */ /* 0x000ee20000300800 */
[----:B0-----:R-:W-:-:S03]  /*112d50*/  IMAD.WIDE R4, R6, 0x2, R10 ;  /* 0x0000000206047825 */ /* 0x001fc600078e020a */
[----:B------:R-:W5:Y:S01]  /*112d60*/  LDL.LU R25, [R1+0x3828] ;  /* 0x0038280001197983 */ /* 0x000f620000300800 */
[----:B------:R-:W-:-:S03]  /*112d70*/  IMAD.WIDE R6, R6, 0x2, R8 ;  /* 0x0000000206067825 */ /* 0x000fc600078e0208 */
[----:B------:R-:W-:Y:S01]  /*112d80*/  @P2 STG.E.U16 [R4.64], R3 ;  /* 0x0000000304002986 */ /* 0x000fe2000c101506 */
[----:B----4-:R-:W-:-:S03]  /*112d90*/  ISETP.GE.AND P2, PT, R24, c[0x0][0x17c], PT ;  /* 0x00005f0018007a0c */ /* 0x010fc60003f46270 */
[----:B------:R-:W4:Y:S04]  /*112da0*/  LDL.LU R24, [R1+0x382c] ;  /* 0x00382c0001187983 */ /* 0x000f280000300800 */
[----:B------:R0:W-:Y:S04]  /*112db0*/  @P5 STG.E.U16 [R6.64], R22 ;  /* 0x0000001606005986 */ /* 0x0001e8000c101506 */
[----:B0-----:R-:W3:Y:S01]  /*112dc0*/  LDL.LU R7, [R1+0x3c0] ;  /* 0x0003c00001077983 */ /* 0x001ee20000300800 */
[C---:B------:R-:W-:Y:S02]  /*112dd0*/  ISETP.LT.AND P6, PT, R23.reuse, c[0x0][0x178], !P4 ;  /* 0x00005e0017007a0c */ /* 0x040fe400067c1270 */
[----:B------:R-:W-:Y:S01]  /*112de0*/  ISETP.LT.AND P4, PT, R26, c[0x0][0x178], !P4 ;  /* 0x00005e001a007a0c */ /* 0x000fe20006781270 */
[----:B------:R-:W-:Y:S01]  /*112df0*/  IMAD.WIDE R20, R0, 0x2, R10 ;  /* 0x0000000200147825 */ /* 0x000fe200078e020a */
[----:B------:R-:W-:-:S02]  /*112e00*/  ISETP.LT.AND P5, PT, R23, c[0x0][0x178], !P2 ;  /* 0x00005e0017007a0c */ /* 0x000fc400057a1270 */
        /* <DEDUP_REMOVED lines=8> */
[----:B-----5:R-:W-:Y:S01]  /*112e90*/  ISETP.GE.AND P4, PT, R25, c[0x0][0x17c], PT ;  /* 0x00005f0019007a0c */ /* 0x020fe20003f86270 */
[C---:B0-----:R-:W-:Y:S02]  /*112ea0*/  IMAD.WIDE R4, R6.reuse, 0x2, R10 ;  /* 0x0000000206047825 */ /* 0x041fe400078e020a */
[----:B------:R-:W2:Y:S02]  /*112eb0*/  LDL.LU R19, [R1+0x400] ;  /* 0x0004000001137983 */ /* 0x000ea40000300800 */
[----:B------:R-:W-:Y:S02]  /*112ec0*/  IMAD.WIDE R6, R6, 0x2, R8 ;  /* 0x0000000206067825 */ /* 0x000fe400078e0208 */
[----:B------:R-:W-:Y:S01]  /*112ed0*/  @P5 STG.E.U16 [R4.64], R3 ;  /* 0x0000000304005986 */ /* 0x000fe2000c101506 */
[----:B----4-:R-:W-:-:S03]  /*112ee0*/  ISETP.GE.AND P5, PT, R24, c[0x0][0x17c], PT ;  /* 0x00005f0018007a0c */ /* 0x010fc60003fa6270 */
        /* <DEDUP_REMOVED lines=16> */
[----:B---3--:R-:W-:Y:S01]  /*112ff0*/  ISETP.GE.AND P3, PT, R25, c[0x0][0x17c], PT ;  /* 0x00005f0019007a0c */ /* 0x008fe20003f66270 */
[C---:B0-----:R-:W-:Y:S02]  /*113000*/  IMAD.WIDE R4, R6.reuse, 0x2, R10 ;  /* 0x0000000206047825 */ /* 0x041fe400078e020a */
[----:B------:R-:W3:Y:S02]  /*113010*/  LDL.LU R18, [R1+0x410] ;  /* 0x0004100001127983 */ /* 0x000ee40000300800 */
[----:B------:R-:W-:Y:S02]  /*113020*/  IMAD.WIDE R6, R6, 0x2, R8 ;  /* 0x0000000206067825 */ /* 0x000fe400078e0208 */
[----:B------:R-:W-:Y:S01]  /*113030*/  @P2 STG.E.U16 [R4.64], R3 ;  /* 0x0000000304002986 */ /* 0x000fe2000c101506 */
[----:B----4-:R-:W-:-:S03]  /*113040*/  ISETP.GE.AND P2, PT, R24, c[0x0][0x17c], PT ;  /* 0x00005f0018007a0c */ /* 0x010fc60003f46270 */
        /* <DEDUP_REMOVED lines=11> */
[----:B--2---:R-:W-:-:S03]  /*113100*/  PRMT R3, R19, 0x7632, R3 ;  /* 0x0000763213037816 */ /* 0x004fc60000000003 */
[----:B------:R0:W-:Y:S01]  /*113110*/  @P6 STG.E.U16 [R20.64], R19 ;  /* 0x0000001314006986 */ /* 0x0001e2000c101506 */
[----:B------:R-:W-:-:S03]  /*113120*/  IADD3 R0, R6, c[0x0][0x198], RZ ;  /* 0x0000660006007a10 */ /* 0x000fc60007ffe0ff */
[----:B0-----:R-:W2:Y:S04]  /*113130*/  LDL.LU R19, [R1+0x420] ;  /* 0x0004200001137983 */ /* 0x001ea80000300800 */
[----:B---3--:R0:W-:Y:S01]  /*113140*/  @P4 STG.E.U16 [R4.64], R7 ;  /* 0x0000000704004986 */ /* 0x0081e2000c101506 */
[----:B------:R-:W-:Y:S02]  /*113150*/  PRMT R22, R7, 0x7632, R22 ;  /* 0x0000763207167816 */ /* 0x000fe40000000016 */
[----:B----4-:R-:W-:Y:S02]  /*113160*/  ISETP.GE.AND P4, PT, R25, c[0x0][0x17c], PT ;  /* 0x00005f0019007a0c */ /* 0x010fe40003f86270 */
[----:B------:R-:W3:Y:S01]  /*113170*/  LDL.LU R25, [R1+0x3840] ;  /* 0x0038400001197983 */ /* 0x000ee20000300800 */
[----:B0-----:R-:W-:-:S04]  /*113180*/  IMAD.WIDE R4, R6, 0x2, R10 ;  /* 0x0000000206047825 */ /* 0x001fc800078e020a */
[----:B------:R-:W-:Y:S01]  /*113190*/  IMAD.WIDE R6, R6, 0x2, R8 ;  /* 0x0000000206067825 */ /* 0x000fe200078e0208 */
[----:B------:R-:W-:Y:S01]  /*1131a0*/  @P5 STG.E.U16 [R4.64], R3 ;  /* 0x0000000304005986 */ /* 0x000fe2000c101506 */
[----:B-----5:R-:W-:-:S03]  /*1131b0*/  ISETP.GE.AND P5, PT, R24, c[0x0][0x17c], PT ;  /* 0x00005f0018007a0c */ /* 0x020fc60003fa6270 */
[----:B------:R-:W4:Y:S04]  /*1131c0*/  LDL.LU R24, [R1+0x3844] ;  /* 0x0038440001187983 */ /* 0x000f280000300800 */
[----:B------:R0:W-:Y:S04]  /*1131d0*/  @P2 STG.E.U16 [R6.64], R22 ;  /* 0x0000001606002986 */ /* 0x0001e8000c101506 */
[----:B0-----:R-:W5:Y:S01]  /*1131e0*/  LDL.LU R7, [R1+0x2f0] ;  /* 0x0002f00001077983 */ /* 0x001f620000300800 */
[C---:B------:R-:W-:Y:S02]  /*1131f0*/  ISETP.LT.AND P6, PT, R23.reuse, c[0x0][0x178], !P3 ;  /* 0x00005e0017007a0c */ /* 0x040fe40005fc1270 */
[----:B------:R-:W-:Y:S01]  /*113200*/  ISETP.LT.AND P3, PT, R26, c[0x0][0x178], !P3 ;  /* 0x00005e001a007a0c */ /* 0x000fe20005f61270 */
[----:B------:R-:W-:Y:S01]  /*113210*/  IMAD.WIDE R20, R0, 0x2, R10 ;  /* 0x0000000200147825 */ /* 0x000fe200078e020a */
[----:B------:R-:W-:-:S02]  /*113220*/  ISETP.LT.AND P2, PT, R23, c[0x0][0x178], !P5 ;  /* 0x00005e0017007a0c */ /* 0x000fc40006f41270 */
[----:B------:R-:W-:Y:S01]  /*113230*/  ISETP.LT.AND P5, PT, R26, c[0x0][0x178], !P5 ;  /* 0x00005e001a007a0c */ /* 0x000fe20006fa1270 */
[C---:B------:R-:W-:Y:S01]  /*113240*/  IMAD.WIDE R4, R0.reuse, 0x2, R8 ;  /* 0x0000000200047825 */ /* 0x040fe200078e0208 */
[----:B------:R-:W-:Y:S02]  /*113250*/  IADD3 R6, R0, c[0x0][0x198], RZ ;  /* 0x0000660000067a10 */ /* 0x000fe40007ffe0ff */
[----:B------:R-:W-:-:S03]  /*113260*/  PRMT R3, R18, 0x7632, R3 ;  /* 0x0000763212037816 */ /* 0x000fc60000000003 */
[----:B------:R0:W-:Y:S01]  /*113270*/  @P6 STG.E.U16 [R20.64], R18 ;  /* 0x0000001214006986 */ /* 0x0001e2000c101506 */
[----:B------:R-:W-:-:S03]  /*113280*/  IADD3 R0, R6, c[0x0][0x198], RZ ;  /* 0x0000660006007a10 */ /* 0x000fc60007ffe0ff */
[----:B0-----:R-:W2:Y:S04]  /*113290*/  LDL.LU R18, [R1+0x3c90] ;  /* 0x003c900001127983 */ /* 0x001ea80000300800 */
[----:B-----5:R0:W-:Y:S01]  /*1132a0*/  @P3 STG.E.U16 [R4.64], R7 ;  /* 0x0000000704003986 */ /* 0x0201e2000c101506 */
[----:B------:R-:W-:Y:S02]  /*1132b0*/  PRMT R22, R7, 0x7632, R22 ;  /* 0x0000763207167816 */ /* 0x000fe40000000016 */
[----:B---3--:R-:W-:Y:S02]  /*1132c0*/  ISETP.GE.AND P3, PT, R25, c[0x0][0x17c], PT ;  /* 0x00005f0019007a0c */ /* 0x008fe40003f66270 */
[----:B------:R-:W3:Y:S01]  /*1132d0*/  LDL.LU R25, [R1+0x3b0] ;  /* 0x0003b00001197983 */ /* 0x000ee20000300800 */
[----:B0-----:R-:W-:-:S04]  /*1132e0*/  IMAD.WIDE R4, R6, 0x2, R10 ;  /* 0x0000000206047825 */ /* 0x001fc800078e020a */
[----:B------:R-:W-:Y:S01]  /*1132f0*/  IMAD.WIDE R6, R6, 0x2, R8 ;  /* 0x0000000206067825 */ /* 0x000fe200078e0208 */
[----:B------:R-:W-:Y:S01]  /*113300*/  @P2 STG.E.U16 [R4.64], R3 ;  /* 0x0000000304002986 */ /* 0x000fe2000c101506 */
[----:B----4-:R-:W-:-:S03]  /*113310*/  ISETP.GE.AND P2, PT, R24, c[0x0][0x17c], PT ;  /* 0x00005f0018007a0c */ /* 0x010fc60003f46270 */
        /* <DEDUP_REMOVED lines=10> */
[----:B--2---:R-:W-:-:S03]  /*1133c0*/  PRMT R3, R19, 0x7632, R3 ;  /* 0x0000763213037816 */ /* 0x004fc60000000003 */
[----:B------:R0:W-:Y:S01]  /*1133d0*/  @P6 STG.E.U16 [R20.64], R19 ;  /* 0x0000001314006986 */ /* 0x0001e2000c101506 */
[----:B------:R-:W-:-:S03]  /*1133e0*/  IADD3 R0, R6, c[0x0][0x198], RZ ;  /* 0x0000660006007a10 */ /* 0x000fc60007ffe0ff */
[----:B------:R1:W-:Y:S04]  /*1133f0*/  @P4 STG.E.U16 [R4.64], R16 ;  /* 0x0000001004004986 */ /* 0x0003e8000c101506 */
[----:B0-----:R-:W2:Y:S01]  /*113400*/  LDL.LU R19, [R1+0x440] ;  /* 0x0004400001137983 */ /* 0x001ea20000300800 */
[----:B-1----:R-:W-:Y:S01]  /*113410*/  IMAD.WIDE R4, R6, 0x2, R10 ;  /* 0x0000000206047825 */ /* 0x002fe200078e020a */
[----:B------:R-:W-:-:S03]  /*113420*/  PRMT R16, R16, 0x7632, R16 ;  /* 0x0000763210107816 */ /* 0x000fc60000000010 */
[----:B------:R-:W-:Y:S01]  /*113430*/  IMAD.WIDE R6, R6, 0x2, R8 ;  /* 0x0000000206067825 */ /* 0x000fe200078e0208 */
[----:B------:R-:W-:Y:S04]  /*113440*/  @P5 STG.E.U16 [R4.64], R3 ;  /* 0x0000000304005986 */ /* 0x000fe8000c101506 */
[----:B------:R0:W-:Y:S01]  /*113450*/  @P2 STG.E.U16 [R6.64], R16 ;  /* 0x0000001006002986 */ /* 0x0001e2000c101506 */
[----:B----4-:R-:W-:-:S03]  /*113460*/  ISETP.GE.AND P5, PT, R24, c[0x0][0x17c], PT ;  /* 0x00005f0018007a0c */ /* 0x010fc60003fa6270 */
[----:B------:R-:W4:Y:S01]  /*113470*/  LDL.LU R24, [R1+0x3850] ;  /* 0x0038500001187983 */ /* 0x000f220000300800 */
[----:B-----5:R-:W-:-:S03]  /*113480*/  ISETP.GE.AND P4, PT, R22, c[0x0][0x17c], PT ;  /* 0x00005f0016007a0c */ /* 0x020fc60003f86270 */
[----:B------:R-:W5:Y:S04]  /*113490*/  LDL.LU R22, [R1+0x3854] ;  /* 0x0038540001167983 */ /* 0x000f680000300800 */
[----:B0-----:R-:W2:Y:S01]  /*1134a0*/  LDL.LU R7, [R1+0x430] ;  /* 0x0004300001077983 */ /* 0x001ea20000300800 */
[C---:B------:R-:W-:Y:S02]  /*1134b0*/  ISETP.LT.AND P6, PT, R23.reuse, c[0x0][0x178], !P3 ;  /* 0x00005e0017007a0c */ /* 0x040fe40005fc1270 */
[----:B------:R-:W-:Y:S01]  /*1134c0*/  ISETP.LT.AND P3, PT, R26, c[0x0][0x178], !P3 ;  /* 0x00005e001a007a0c */ /* 0x000fe20005f61270 */
[----:B------:R-:W-:Y:S01]  /*1134d0*/  IMAD.WIDE R20, R0, 0x2, R10 ;  /* 0x0000000200147825 */ /* 0x000fe200078e020a */
[----:B------:R-:W-:Y:S02]  /*1134e0*/  ISETP.LT.AND P2, PT, R23, c[0x0][0x178], !P5 ;  /* 0x00005e0017007a0c */ /* 0x000fe40006f41270 */
[----:B------:R-:W-:Y:S01]  /*1134f0*/  ISETP.LT.AND P5, PT, R26, c[0x0][0x178], !P5 ;  /* 0x00005e001a007a0c */ /* 0x000fe20006fa1270 */
[C---:B------:R-:W-:Y:S01]  /*113500*/  IMAD.WIDE R4, R0.reuse, 0x2, R8 ;  /* 0x0000000200047825 */ /* 0x040fe200078e0208 */
[----:B------:R-:W-:-:S02]  /*113510*/  IADD3 R6, R0, c[0x0][0x198], RZ ;  /* 0x0000660000067a10 */ /* 0x000fc40007ffe0ff */
[----:B---3--:R-:W-:Y:S02]  /*113520*/  PRMT R16, R25, 0x7632, R16 ;  /* 0x0000763219107816 */ /* 0x008fe40000000010 */
[----:B------:R-:W-:Y:S01]  /*113530*/  IADD3 R0, R6, c[0x0][0x198], RZ ;  /* 0x0000660006007a10 */ /* 0x000fe20007ffe0ff */
[----:B--2---:R-:W-:Y:S01]  /*113540*/  @P6 STG.E.U16 [R20.64], R7 ;  /* 0x0000000714006986 */ /* 0x004fe2000c101506 */
[----:B------:R-:W-:-:S03]  /*113550*/  PRMT R3, R7, 0x7632, R3 ;  /* 0x0000763207037816 */ /* 0x000fc60000000003 */
[----:B------:R0:W-:Y:S01]  /*113560*/  @P3 STG.E.U16 [R4.64], R25 ;  /* 0x0000001904003986 */ /* 0x0001e2000c101506 */
[----:B----4-:R-:W-:Y:S01]  /*113570*/  ISETP.GE.AND P3, PT, R24, c[0x0][0x17c], PT ;  /* 0x00005f0018007a0c */ /* 0x010fe20003f66270 */
[C---:B0-----:R-:W-:Y:S02]  /*113580*/  IMAD.WIDE R4, R6.reuse, 0x2, R10 ;  /* 0x0000000206047825 */ /* 0x041fe400078e020a */
[----:B------:R-:W2:Y:S02]  /*113590*/  LDL.LU R25, [R1+0x2e0] ;  /* 0x0002e00001197983 */ /* 0x000ea40000300800 */
[----:B------:R-:W-:Y:S02]  /*1135a0*/  IMAD.WIDE R6, R6, 0x2, R8 ;  /* 0x0000000206067825 */ /* 0x000fe400078e0208 */
        /* <DEDUP_REMOVED lines=37> */
[----:B-----5:R-:W-:Y:S01]  /*113800*/  @P6 STG.E.U16 [R20.64], R7 ;  /* 0x0000000714006986 */ /* 0x020fe2000c101506 */
[----:B------:R-:W-:-:S03]  /*113810*/  PRMT R3, R7, 0x7632, R3 ;  /* 0x0000763207037816 */ /* 0x000fc60000000003 */
[----:B------:R0:W-:Y:S01]  /*113820*/  @P3 STG.E.U16 [R4.64], R25 ;  /* 0x0000001904003986 */ /* 0x0001e2000c101506 */
[----:B---3--:R-:W-:Y:S01]  /*113830*/  ISETP.GE.AND P3, PT, R24, c[0x0][0x17c], PT ;  /* 0x00005f0018007a0c */ /* 0x008fe20003f66270 */
        /* <DEDUP_REMOVED lines=15> */
[----:B------:R-:W-:-:S04]  /*113930*/  IADD3 R6, R0, c[0x0][0x198], RZ ;  /* 0x0000660000067a10 */ /* 0x000fc80007ffe0ff */
[----:B------:R-:W-:Y:S01]  /*113940*/  IADD3 R0, R6, c[0x0][0x198], RZ ;  /* 0x0000660006007a10 */ /* 0x000fe20007ffe0ff */
[----:B-----5:R-:W-:Y:S01]  /*113950*/  @P6 STG.E.U16 [R20.64], R7 ;  /* 0x0000000714006986 */ /* 0x020fe2000c101506 */
[----:B------:R-:W-:-:S03]  /*113960*/  PRMT R3, R7, 0x7632, R3 ;  /* 0x0000763207037816 */ /* 0x000fc60000000003 */
[----:B------:R0:W-:Y:S01]  /*113970*/  @P4 STG.E.U16 [R4.64], R12 ;  /* 0x0000000c04004986 */ /* 0x0001e2000c101506 */
[----:B---3--:R-:W-:-:S03]  /*113980*/  ISETP.GE.AND P4, PT, R24, c[0x0][0x17c], PT ;  /* 0x00005f0018007a0c */ /* 0x008fc60003f86270 */
[----:B------:R-:W3:Y:S01]  /*113990*/  LDL.LU R24, [R1+0x330] ;  /* 0x0003300001187983 */ /* 0x000ee20000300800 */
[----:B0-----:R-:W-:Y:S01]  /*1139a0*/  IMAD.WIDE R4, R6, 0x2, R10 ;  /* 0x0000000206047825 */ /* 0x001fe200078e020a */
[----:B------:R-:W-:-:S03]  /*1139b0*/  PRMT R12, R12, 0x7632, R12 ;  /* 0x000076320c0c7816 */ /* 0x000fc6000000000c */
[----:B------:R-:W-:Y:S01]  /*1139c0*/  IMAD.WIDE R6, R6, 0x2, R8 ;  /* 0x0000000206067825 */ /* 0x000fe200078e0208 */
        /* <DEDUP_REMOVED lines=196> */
[----:B0-----:R-:W-:-:S03]  /*114610*/  IMAD.WIDE R4, R6, 0x2, R10 ;  /* 0x0000000206047825 */ /* 0x001fc600078e020a */
[----:B------:R-:W3:Y:S01]  /*114620*/  LDL.LU R25, [R1+0x38b8] ;  /* 0x0038b80001197983 */ /* 0x000ee20000300800 */
[----:B------:R-:W-:-:S03]  /*114630*/  IMAD.WIDE R6, R6, 0x2, R8 ;  /* 0x0000000206067825 */ /* 0x000fc600078e0208 */
        /* <DEDUP_REMOVED lines=33> */
[----:B------:R-:W-:-:S04]  /*114850*/  IADD3 R6, R0, c[0x0][0x198], RZ ;  /* 0x0000660000067a10 */ /* 0x000fc80007ffe0ff */
[----:B------:R-:W-:Y:S02]  /*114860*/  IADD3 R0, R6, c[0x0][0x198], RZ ;  /* 0x0000660006007a10 */ /* 0x000fe40007ffe0ff */
[----:B--2---:R-:W-:Y:S01]  /*114870*/  PRMT R12, R22, 0x7632, R12 ;  /* 0x00007632160c7816 */ /* 0x004fe2000000000c */
[----:B-----5:R0:W-:Y:S01]  /*114880*/  @P6 STG.E.U16 [R20.64], R7 ;  /* 0x0000000714006986 */ /* 0x0201e2000c101506 */
[----:B------:R-:W-:Y:S02]  /*114890*/  ISETP.LT.AND P6, PT, R23, c[0x0][0x178], !P4 ;  /* 0x00005e0017007a0c */ /* 0x000fe400067c1270 */
[----:B------:R-:W-:Y:S01]  /*1148a0*/  PRMT R3, R7, 0x7632, R3 ;  /* 0x0000763207037816 */ /* 0x000fe20000000003 */
[----:B------:R1:W-:Y:S01]  /*1148b0*/  @P3 STG.E.U16 [R4.64], R22 ;  /* 0x0000001604003986 */ /* 0x0003e2000c101506 */
[----:B---3--:R-:W-:Y:S01]  /*1148c0*/  ISETP.GE.AND P3, PT, R25, c[0x0][0x17c], PT ;  /* 0x00005f0019007a0c */ /* 0x008fe20003f66270 */
[----:B0-----:R-:W-:-:S04]  /*1148d0*/  IMAD.WIDE R20, R0, 0x2, R10 ;  /* 0x0000000200147825 */ /* 0x001fc800078e020a */
[C---:B-1----:R-:W-:Y:S01]  /*1148e0*/  IMAD.WIDE R4, R6.reuse, 0x2, R10 ;  /* 0x0000000206047825 */ /* 0x042fe200078e020a */
[----:B------:R-:W2:Y:S03]  /*1148f0*/  LDL.LU R22, [R1+0x434] ;  /* 0x0004340001167983 */ /* 0x000ea60000300800 */
[----:B------:R-:W-:Y:S01]  /*114900*/  IMAD.WIDE R6, R6, 0x2, R8 ;  /* 0x0000000206067825 */ /* 0x000fe200078e0208 */
[----:B------:R-:W-:Y:S01]  /*114910*/  @P2 STG.E.U16 [R4.64], R3 ;  /* 0x0000000304002986 */ /* 0x000fe2000c101506 */
[----:B----4-:R-:W-:-:S03]  /*114920*/  ISETP.GE.AND P2, PT, R24, c[0x0][0x17c], PT ;  /* 0x00005f0018007a0c */ /* 0x010fc60003f46270 */
[----:B------:R-:W3:Y:S04]  /*114930*/  LDL.LU R25, [R1+0x3b4] ;  /* 0x0003b40001197983 */ /* 0x000ee80000300800 */
[----:B------:R-:W-:Y:S04]  /*114940*/  @P5 STG.E.U16 [R6.64], R12 ;  /* 0x0000000c06005986 */ /* 0x000fe8000c101506 */
[----:B------:R-:W4:Y:S04]  /*114950*/  LDL.LU R24, [R1+0x38cc] ;  /* 0x0038cc0001187983 */ /* 0x000f280000300800 */
[----:B------:R0:W-:Y:S04]  /*114960*/  @P6 STG.E.U16 [R20.64], R16 ;  /* 0x0000001014006986 */ /* 0x0001e8000c101506 */
[----:B0-----:R-:W5:Y:S01]  /*114970*/  LDL.LU R21, [R1+0x38c8] ;  /* 0x0038c80001157983 */ /* 0x001f620000300800 */
[----:B------:R-:W-:-:S02]  /*114980*/  ISETP.LT.AND P4, PT, R26, c[0x0][0x178], !P4 ;  /* 0x00005e001a007a0c */ /* 0x000fc40006781270 */
[----:B------:R-:W-:Y:S01]  /*114990*/  ISETP.LT.AND P5, PT, R23, c[0x0][0x178], !P2 ;  /* 0x00005e0017007a0c */ /* 0x000fe200057a1270 */
[C---:B------:R-:W-:Y:S01]  /*1149a0*/  IMAD.WIDE R4, R0.reuse, 0x2, R8 ;  /* 0x0000000200047825 */ /* 0x040fe200078e0208 */
[----:B------:R-:W-:Y:S02]  /*1149b0*/  IADD3 R6, R0, c[0x0][0x198], RZ ;  /* 0x0000660000067a10 */ /* 0x000fe40007ffe0ff */
[----:B------:R-:W-:-:S07]  /*1149c0*/  PRMT R3, R16, 0x7632, R3 ;  /* 0x0000763210037816 */ /* 0x000fce0000000003 */
[----:B------:R0:W-:Y:S02]  /*1149d0*/  @P4 STG.E.U16 [R4.64], R17 ;  /* 0x0000001104004986 */ /* 0x0001e4000c101506 */
[----:B0-----:R-:W-:-:S05]  /*1149e0*/  IMAD.WIDE R4, R6, 0x2, R10 ;  /* 0x0000000206047825 */ /* 0x001fca00078e020a */
[----:B------:R0:W-:Y:S01]  /*1149f0*/  @P5 STG.E.U16 [R4.64], R3 ;  /* 0x0000000304005986 */ /* 0x0001e2000c101506 */
[----:B----4-:R-:W-:Y:S02]  /*114a00*/  ISETP.GE.AND P5, PT, R24, c[0x0][0x17c], PT ;  /* 0x00005f0018007a0c */ /* 0x010fe40003fa6270 */
[----:B-----5:R-:W-:Y:S02]  /*114a10*/  ISETP.GE.AND P4, PT, R21, c[0x0][0x17c], PT ;  /* 0x00005f0015007a0c */ /* 0x020fe40003f86270 */
[----:B------:R-:W4:Y:S04]  /*114a20*/  LDL.LU R21, [R1+0x344] ;  /* 0x0003440001157983 */ /* 0x000f280000300800 */
[----:B------:R-:W5:Y:S04]  /*114a30*/  LDL.LU R24, [R1+0x38d0] ;  /* 0x0038d00001187983 */ /* 0x000f680000300800 */
[----:B------:R-:W4:Y:S01]  /*114a40*/  LDL.LU R20, [R1+0x38d4] ;  /* 0x0038d40001147983 */ /* 0x000f220000300800 */
[----:B------:R-:W-:-:S02]  /*114a50*/  ISETP.LT.AND P2, PT, R26, c[0x0][0x178], !P2 ;  /* 0x00005e001a007a0c */ /* 0x000fc40005741270 */
        /* <DEDUP_REMOVED lines=10> */
[----:B--2---:R0:W-:Y:S01]  /*114b00*/  @P6 STG.E.U16 [R16.64], R22 ;  /* 0x0000001610006986 */ /* 0x0041e2000c101506 */
[----:B------:R-:W-:-:S03]  /*114b10*/  PRMT R3, R22, 0x7632, R3 ;  /* 0x0000763216037816 */ /* 0x000fc60000000003 */
[----:B---3--:R2:W-:Y:S01]  /*114b20*/  @P3 STG.E.U16 [R4.64], R25 ;  /* 0x0000001904003986 */ /* 0x0085e2000c101506 */
[----:B-1----:R-:W-:Y:S02]  /*114b30*/  IADD3 R6, R0, c[0x0][0x198], RZ ;  /* 0x0000660000067a10 */ /* 0x002fe40007ffe0ff */
[----:B------:R-:W-:Y:S02]  /*114b40*/  PRMT R12, R25, 0x7632, R12 ;  /* 0x00007632190c7816 */ /* 0x000fe4000000000c */
[C---:B------:R-:W-:Y:S01]  /*114b50*/  IADD3 R0, R6.reuse, c[0x0][0x198], RZ ;  /* 0x0000660006007a10 */ /* 0x040fe20007ffe0ff */
[----:B0-----:R-:W3:Y:S01]  /*114b60*/  LDL.LU R22, [R1+0x464] ;  /* 0x0004640001167983 */ /* 0x001ee20000300800 */
[----:B--2---:R-:W-:-:S03]  /*114b70*/  IMAD.WIDE R4, R6, 0x2, R10 ;  /* 0x0000000206047825 */ /* 0x004fc600078e020a */
[----:B------:R-:W2:Y:S01]  /*114b80*/  LDL.LU R25, [R1+0x2e4] ;  /* 0x0002e40001197983 */ /* 0x000ea20000300800 */
[----:B------:R-:W-:-:S03]  /*114b90*/  IMAD.WIDE R6, R6, 0x2, R8 ;  /* 0x0000000206067825 */ /* 0x000fc600078e0208 */
[----:B------:R-:W-:Y:S04]  /*114ba0*/  @P2 STG.E.U16 [R4.64], R3 ;  /* 0x0000000304002986 */ /* 0x000fe8000c101506 */
[----:B------:R0:W-:Y:S01]  /*114bb0*/  @P5 STG.E.U16 [R6.64], R12 ;  /* 0x0000000c06005986 */ /* 0x0001e2000c101506 */
[----:B-----5:R-:W-:-:S03]  /*114bc0*/  ISETP.GE.AND P3, PT, R24, c[0x0][0x17c], PT ;  /* 0x00005f0018007a0c */ /* 0x020fc60003f66270 */
[----:B------:R-:W5:Y:S01]  /*114bd0*/  LDL.LU R24, [R1+0x38dc] ;  /* 0x0038dc0001187983 */ /* 0x000f620000300800 */
[----:B----4-:R-:W-:-:S03]  /*114be0*/  ISETP.GE.AND P2, PT, R20, c[0x0][0x17c], PT ;  /* 0x00005f0014007a0c */ /* 0x010fc60003f46270 */
[----:B------:R-:W4:Y:S04]  /*114bf0*/  LDL.LU R20, [R1+0x38d8] ;  /* 0x0038d80001147983 */ /* 0x000f280000300800 */
[----:B0-----:R-:W2:Y:S01]  /*114c00*/  LDL.LU R7, [R1+0x444] ;  /* 0x0004440001077983 */ /* 0x001ea20000300800 */
[C---:B------:R-:W-:Y:S02]  /*114c10*/  ISETP.LT.AND P6, PT, R23.reuse, c[0x0][0x178], !P4 ;  /* 0x00005e0017007a0c */ /* 0x040fe400067c1270 */
[----:B------:R-:W-:Y:S01]  /*114c20*/  ISETP.LT.AND P4, PT, R26, c[0x0][0x178], !P4 ;  /* 0x00005e001a007a0c */ /* 0x000fe20006781270 */
[C---:B------:R-:W-:Y:S01]  /*114c30*/  IMAD.WIDE R16, R0.reuse, 0x2, R10 ;  /* 0x0000000200107825 */ /* 0x040fe200078e020a */
        /* <DEDUP_REMOVED lines=8> */
[----:B-----5:R-:W-:Y:S01]  /*114cc0*/  ISETP.GE.AND P4, PT, R24, c[0x0][0x17c], PT ;  /* 0x00005f0018007a0c */ /* 0x020fe20003f86270 */
[----:B0-----:R-:W-:Y:S02]  /*114cd0*/  IMAD.WIDE R4, R6, 0x2, R10 ;  /* 0x0000000206047825 */ /* 0x001fe400078e020a */
[----:B------:R-:W2:Y:S04]  /*114ce0*/  LDL.LU R21, [R1+0x454] ;  /* 0x0004540001157983 */ /* 0x000ea80000300800 */
[----:B------:R0:W-:Y:S01]  /*114cf0*/  @P5 STG.E.U16 [R4.64], R3 ;  /* 0x0000000304005986 */ /* 0x0001e2000c101506 */
[----:B----4-:R-:W-:-:S03]  /*114d00*/  ISETP.GE.AND P5, PT, R20, c[0x0][0x17c], PT ;  /* 0x00005f0014007a0c */ /* 0x010fc60003fa6270 */
[----:B------:R-:W4:Y:S04]  /*114d10*/  LDL.LU R24, [R1+0x38e4] ;  /* 0x0038e40001187983 */ /* 0x000f280000300800 */
[----:B------:R-:W5:Y:S01]  /*114d20*/  LDL.LU R20, [R1+0x38e0] ;  /* 0x0038e00001147983 */ /* 0x000f620000300800 */
        /* <DEDUP_REMOVED lines=8> */
[----:B---3--:R0:W-:Y:S01]  /*114db0*/  @P6 STG.E.U16 [R16.64], R22 ;  /* 0x0000001610006986 */ /* 0x0081e2000c101506 */
[----:B-1----:R-:W-:-:S03]  /*114dc0*/  IADD3 R6, R0, c[0x0][0x198], RZ ;  /* 0x0000660000067a10 */ /* 0x002fc60007ffe0ff */
[----:B------:R1:W-:Y:S01]  /*114dd0*/  @P3 STG.E.U16 [R4.64], R25 ;  /* 0x0000001904003986 */ /* 0x0003e2000c101506 */
[----:B------:R-:W-:Y:S02]  /*114de0*/  PRMT R3, R22, 0x7632, R3 ;  /* 0x0000763216037816 */ /* 0x000fe40000000003 */
[----:B------:R-:W-:Y:S01]  /*114df0*/  PRMT R12, R25, 0x7632, R12 ;  /* 0x00007632190c7816 */ /* 0x000fe2000000000c */
[----:B0-----:R-:W3:Y:S01]  /*114e00*/  LDL.LU R22, [R1+0x484] ;  /* 0x0004840001167983 */ /* 0x001ee20000300800 */
[----:B-1----:R-:W-:-:S05]  /*114e10*/  IMAD.WIDE R4, R6, 0x2, R10 ;  /* 0x0000000206047825 */ /* 0x002fca00078e020a */
[----:B------:R0:W-:Y:S01]  /*114e20*/  @P2 STG.E.U16 [R4.64], R3 ;  /* 0x0000000304002986 */ /* 0x0001e2000c101506 */
[----:B----4-:R-:W-:-:S03]  /*114e30*/  ISETP.GE.AND P3, PT, R24, c[0x0][0x17c], PT ;  /* 0x00005f0018007a0c */ /* 0x010fc60003f66270 */
[----:B------:R-:W4:Y:S01]  /*114e40*/  LDL.LU R24, [R1+0x394] ;  /* 0x0003940001187983 */ /* 0x000f220000300800 */
[----:B-----5:R-:W-:-:S03]  /*114e50*/  ISETP.GE.AND P2, PT, R20, c[0x0][0x17c], PT ;  /* 0x00005f0014007a0c */ /* 0x020fc60003f46270 */
[----:B------:R-:W5:Y:S04]  /*114e60*/  LDL.LU R25, [R1+0x38ec] ;  /* 0x0038ec0001197983 */ /* 0x000f680000300800 */
[----:B------:R-:W3:Y:S01]  /*114e70*/  LDL.LU R20, [R1+0x38e8] ;  /* 0x0038e80001147983 */ /* 0x000ee20000300800 */
        /* <DEDUP_REMOVED lines=13> */
[----:B0-----:R-:W4:Y:S02]  /*114f50*/  LDL.LU R21, [R1+0x474] ;  /* 0x0004740001157983 */ /* 0x001f240000300800 */
[----:B--2---:R-:W-:-:S05]  /*114f60*/  IMAD.WIDE R4, R6, 0x2, R10 ;  /* 0x0000000206047825 */ /* 0x004fca00078e020a */
[----:B------:R0:W-:Y:S01]  /*114f70*/  @P4 STG.E.U16 [R4.64], R3 ;  /* 0x0000000304004986 */ /* 0x0001e2000c101506 */
[----:B-----5:R-:W-:-:S03]  /*114f80*/  ISETP.GE.AND P0, PT, R25, c[0x0][0x17c], PT ;  /* 0x00005f0019007a0c */ /* 0x020fc60003f06270 */
[----:B------:R-:W2:Y:S01]  /*114f90*/  LDL.LU R25, [R1+0x334] ;  /* 0x0003340001197983 */ /* 0x000ea20000300800 */
[----:B---3--:R-:W-:-:S03]  /*114fa0*/  ISETP.GE.AND P4, PT, R20, c[0x0][0x17c], PT ;  /* 0x00005f0014007a0c */ /* 0x008fc60003f86270 */
[----:B------:R-:W3:Y:S04]  /*114fb0*/  LDL.LU R20, [R1+0x38f4] ;  /* 0x0038f40001147983 */ /* 0x000ee80000300800 */
[----:B------:R-:W5:Y:S01]  /*114fc0*/  LDL.LU R17, [R1+0x38f0] ;  /* 0x0038f00001117983 */ /* 0x000f620000300800 */
[----:B------:R-:W-:Y:S02]  /*114fd0*/  ISETP.LT.AND P1, PT, R26, c[0x0][0x178], !P1 ;  /* 0x00005e001a007a0c */ /* 0x000fe40004f21270 */
[----:B------:R-:W-:Y:S02]  /*114fe0*/  ISETP.LT.AND P6, PT, R23, c[0x0][0x178], !P5 ;  /* 0x00005e0017007a0c */ /* 0x000fe40006fc1270 */
[C---:B------:R-:W-:Y:S01]  /*114ff0*/  IADD3 R0, R6.reuse, c[0x0][0x198], RZ ;  /* 0x0000660006007a10 */ /* 0x040fe20007ffe0ff */
[----:B------:R-:W-:Y:S01]  /*115000*/  IMAD.WIDE R6, R6, 0x2, R8 ;  /* 0x0000000206067825 */ /* 0x000fe200078e0208 */
[----:B------:R-:W-:-:S02]  /*115010*/  PRMT R16, R13, 0x7632, R16 ;  /* 0x000076320d107816 */ /* 0x000fc40000000010 */
[----:B------:R-:W-:Y:S01]  /*115020*/  ISETP.LT.AND P5, PT, R26, c[0x0][0x178], !P5 ;  /* 0x00005e001a007a0c */ /* 0x000fe20006fa1270 */
[----:B------:R-:W-:-:S04]  /*115030*/  IMAD.WIDE R12, R0, 0x2, R10 ;  /* 0x00000002000c7825 */ /* 0x000fc800078e020a */
[----:B------:R1:W-:Y:S01]  /*115040*/  @P1 STG.E.U16 [R6.64], R16 ;  /* 0x0000001006001986 */ /* 0x0003e2000c101506 */
[----:B------:R-:W-:Y:S01]  /*115050*/  ISETP.LT.AND P1, PT, R23, c[0x0][0x178], !P3 ;  /* 0x00005e0017007a0c */ /* 0x000fe20005f21270 */
[C---:B0-----:R-:W-:Y:S02]  /*115060*/  IMAD.WIDE R4, R0.reuse, 0x2, R8 ;  /* 0x0000000200047825 */ /* 0x041fe400078e0208 */
[----:B------:R0:W-:Y:S04]  /*115070*/  @P6 STG.E.U16 [R12.64], R22 ;  /* 0x000000160c006986 */ /* 0x0001e8000c101506 */
[----:B----4-:R4:W-:Y:S01]  /*115080*/  @P5 STG.E.U16 [R4.64], R24 ;  /* 0x0000001804005986 */ /* 0x0109e2000c101506 */
[----:B-1----:R-:W-:Y:S02]  /*115090*/  IADD3 R6, R0, c[0x0][0x198], RZ ;  /* 0x0000660000067a10 */ /* 0x002fe40007ffe0ff */
[----:B------:R-:W-:-:S02]  /*1150a0*/  PRMT R0, R22, 0x7632, R0 ;  /* 0x0000763216007816 */ /* 0x000fc40000000000 */
[----:B------:R-:W-:Y:S01]  /*1150b0*/  PRMT R16, R24, 0x7632, R16 ;  /* 0x0000763218107816 */ /* 0x000fe20000000010 */
[----:B0-----:R-:W2:Y:S01]  /*1150c0*/  LDL.LU R22, [R1+0x874] ;  /* 0x0008740001167983 */ /* 0x001ea20000300800 */
[----:B----4-:R-:W-:-:S03]  /*1150d0*/  IMAD.WIDE R4, R6, 0x2, R10 ;  /* 0x0000000206047825 */ /* 0x010fc600078e020a */
[----:B------:R-:W4:Y:S04]  /*1150e0*/  LDL.LU R24, [R1+0x3d4] ;  /* 0x0003d40001187983 */ /* 0x000f280000300800 */
[----:B------:R0:W-:Y:S01]  /*1150f0*/  @P1 STG.E.U16 [R4.64], R0 ;  /* 0x0000000004001986 */ /* 0x0001e2000c101506 */
[----:B---3--:R-:W-:-:S03]  /*115100*/  ISETP.GE.AND P5, PT, R20, c[0x0][0x17c], PT ;  /* 0x00005f0014007a0c */ /* 0x008fc60003fa6270 */
[----:B------:R-:W3:Y:S01]  /*115110*/  LDL.LU R20, [R1+0x38fc] ;  /* 0x0038fc0001147983 */ /* 0x000ee20000300800 */
[----:B-----5:R-:W-:-:S03]  /*115120*/  ISETP.GE.AND P1, PT, R17, c[0x0][0x17c], PT ;  /* 0x00005f0011007a0c */ /* 0x020fc60003f26270 */
[----:B------:R-:W5:Y:S01]  /*115130*/  LDL.LU R17, [R1+0x38f8] ;  /* 0x0038f80001117983 */ /* 0x000f620000300800 */
        /* <DEDUP_REMOVED lines=9> */
[----:B------:R0:W-:Y:S01]  /*1151d0*/  @P6 STG.E.U16 [R12.64], R21 ;  /* 0x000000150c006986 */ /* 0x0001e2000c101506 */
[----:B------:R-:W-:-:S03]  /*1151e0*/  PRMT R0, R21, 0x7632, R0 ;  /* 0x0000763215007816 */ /* 0x000fc60000000000 */
[----:B--2---:R2:W-:Y:S01]  /*1151f0*/  @P2 STG.E.U16 [R4.64], R25 ;  /* 0x0000001904002986 */ /* 0x0045e2000c101506 */
[----:B-1----:R-:W-:Y:S02]  /*115200*/  IADD3 R6, R3, c[0x0][0x198], RZ ;  /* 0x0000660003067a10 */ /* 0x002fe40007ffe0ff */
[----:B------:R-:W-:Y:S01]  /*115210*/  PRMT R16, R25, 0x7632, R16 ;  /* 0x0000763219107816 */ /* 0x000fe20000000010 */
[----:B0-----:R-:W4:Y:S02]  /*115220*/  LDL.LU R21, [R1+0x494] ;  /* 0x0004940001157983 */ /* 0x001f240000300800 */
[----:B--2---:R-:W-:Y:S02]  /*115230*/  IMAD.WIDE R4, R6, 0x2, R10 ;  /* 0x0000000206047825 */ /* 0x004fe400078e020a */
[----:B------:R-:W2:Y:S04]  /*115240*/  LDL.LU R25, [R1+0x3f4] ;  /* 0x0003f40001197983 */ /* 0x000ea80000300800 */
        /* <DEDUP_REMOVED lines=16> */
[----:B----4-:R4:W-:Y:S01]  /*115350*/  @P4 STG.E.U16 [R4.64], R24 ;  /* 0x0000001804004986 */ /* 0x0109e2000c101506 */
[----:B-1----:R-:W-:Y:S02]  /*115360*/  IADD3 R6, R3, c[0x0][0x198], RZ ;  /* 0x0000660003067a10 */ /* 0x002fe40007ffe0ff */
[----:B------:R-:W-:Y:S01]  /*115370*/  PRMT R16, R24, 0x7632, R16 ;  /* 0x0000763218107816 */ /* 0x000fe20000000010 */
[----:B0-----:R-:W2:Y:S02]  /*115380*/  LDL.LU R22, [R1+0x368] ;  /* 0x0003680001167983 */ /* 0x001ea40000300800 */
[----:B----4-:R-:W-:Y:S02]  /*115390*/  IMAD.WIDE R4, R6, 0x2, R10 ;  /* 0x0000000206047825 */ /* 0x010fe400078e020a */
        /* <DEDUP_REMOVED lines=52> */
[----:B------:R-:W-:Y:S01]  /*1156e0*/  IADD3 R0, R6, c[0x0][0x198], RZ ;  /* 0x0000660006007a10 */ /* 0x000fe20007ffe0ff */
[----:B------:R-:W-:Y:S02]  /*1156f0*/  ISETP.LT.AND P0, PT, R26, c[0x0][0x178], !P0 ;  /* 0x00005e001a007a0c */ /* 0x000fe40004701270 */
[----:B------:R-:W-:-:S04]  /*115700*/  IMAD.WIDE R6, R6, 0x2, R8 ;  /* 0x0000000206067825 */ /* 0x000fc800078e0208 */
[----:B------:R-:W-:-:S04]  /*115710*/  IMAD.WIDE R12, R0, 0x2, R10 ;  /* 0x00000002000c7825 */ /* 0x000fc800078e020a */
[C---:B0-----:R-:W-:Y:S01]  /*115720*/  IMAD.WIDE R4, R0.reuse, 0x2, R8 ;  /* 0x0000000200047825 */ /* 0x041fe200078e0208 */
[----:B------:R0:W-:Y:S01]  /*115730*/  @P4 STG.E.U16 [R6.64], R16 ;  /* 0x0000001006004986 */ /* 0x0001e2000c101506 */
[----:B------:R-:W-:Y:S02]  /*115740*/  ISETP.LT.AND P4, PT, R23, c[0x0][0x178], !P1 ;  /* 0x00005e0017007a0c */ /* 0x000fe40004f81270 */
[----:B------:R1:W-:Y:S02]  /*115750*/  @P6 STG.E.U16 [R12.64], R21 ;  /* 0x000000150c006986 */ /* 0x0003e4000c101506 */
[----:B--2---:R2:W-:Y:S01]  /*115760*/  @P0 STG.E.U16 [R4.64], R25 ;  /* 0x0000001904000986 */ /* 0x0045e2000c101506 */
[----:B0-----:R-:W-:Y:S01]  /*115770*/  IADD3 R6, R0, c[0x0][0x198], RZ ;  /* 0x0000660000067a10 */ /* 0x001fe20007ffe0ff */
[----:B------:R-:W-:Y:S01]  /*115780*/  PRMT R0, R21, 0x7632, R0 ;  /* 0x0000763215007816 */ /* 0x000fe20000000000 */
[----:B------:R-:W-:Y:S01]  /*115790*/  PRMT R16, R25, 0x7632, R16 ;  /* 0x0000763219107816 */ /* 0x000fe20000000010 */
[----:B-1----:R-:W4:Y:S04]  /*1157a0*/  LDL.LU R21, [R1+0x3c8] ;  /* 0x0003c80001157983 */ /* 0x002f280000300800 */
[----:B--2---:R-:W2:Y:S01]  /*1157b0*/  LDL.LU R25, [R1+0x1e8] ;  /* 0x0001e80001197983 */ /* 0x004ea20000300800 */
[----:B------:R-:W-:-:S05]  /*1157c0*/  IMAD.WIDE R4, R6, 0x2, R10 ;  /* 0x0000000206047825 */ /* 0x000fca00078e020a */
        /* <DEDUP_REMOVED lines=11> */
[----:B0-----:R-:W-:Y:S01]  /*115880*/  IMAD.WIDE R4, R3, 0x2, R8 ;  /* 0x0000000203047825 */ /* 0x001fe200078e0208 */
[----:B------:R0:W-:Y:S01]  /*115890*/  @P1 STG.E.U16 [R6.64], R16 ;  /* 0x0000001006001986 */ /* 0x0001e2000c101506 */
[----:B------:R-:W-:Y:S02]  /*1158a0*/  ISETP.LT.AND P1, PT, R23, c[0x0][0x178], !P3 ;  /* 0x00005e0017007a0c */ /* 0x000fe40005f21270 */
[----:B------:R1:W-:Y:S02]  /*1158b0*/  @P6 STG.E.U16 [R12.64], R22 ;  /* 0x000000160c006986 */ /* 0x0003e4000c101506 */
[----:B----4-:R4:W-:Y:S01]  /*1158c0*/  @P5 STG.E.U16 [R4.64], R24 ;  /* 0x0000001804005986 */ /* 0x0109e2000c101506 */
[----:B0-----:R-:W-:Y:S01]  /*1158d0*/  IADD3 R6, R3, c[0x0][0x198], RZ ;  /* 0x0000660003067a10 */ /* 0x001fe20007ffe0ff */
[----:B------:R-:W-:Y:S01]  /*1158e0*/  PRMT R3, R22, 0x7632, R3 ;  /* 0x0000763216037816 */ /* 0x000fe20000000003 */
[----:B------:R-:W-:Y:S01]  /*1158f0*/  PRMT R16, R24, 0x7632, R16 ;  /* 0x0000763218107816 */ /* 0x000fe20000000010 */
[----:B-1----:R-:W2:Y:S04]  /*115900*/  LDL.LU R22, [R1+0x3e8] ;  /* 0x0003e80001167983 */ /* 0x002ea80000300800 */
[----:B----4-:R-:W4:Y:S01]  /*115910*/  LDL.LU R24, [R1+0x358] ;  /* 0x0003580001187983 */ /* 0x010f220000300800 */
        /* <DEDUP_REMOVED lines=17> */
[----:B------:R-:W-:Y:S02]  /*115a30*/  PRMT R3, R21, 0x7632, R3 ;  /* 0x0000763215037816 */ /* 0x000fe40000000003 */
[----:B0-----:R-:W-:Y:S02]  /*115a40*/  IADD3 R6, R0, c[0x0][0x198], RZ ;  /* 0x0000660000067a10 */ /* 0x001fe40007ffe0ff */
        /* <DEDUP_REMOVED lines=20> */
[----:B------:R-:W-:Y:S02]  /*115b90*/  PRMT R3, R22, 0x7632, R3 ;  /* 0x0000763216037816 */ /* 0x000fe40000000003 */
[----:B0-----:R-:W-:Y:S02]  /*115ba0*/  IADD3 R6, R0, c[0x0][0x198], RZ ;  /* 0x0000660000067a10 */ /* 0x001fe40007ffe0ff */
        /* <DEDUP_REMOVED lines=18> */
[----:B------:R-:W-:Y:S02]  /*115cd0*/  @P6 STG.E.U16 [R12.64], R21 ;  /* 0x000000150c006986 */ /* 0x000fe4000c101506 */
[----:B--2---:R1:W-:Y:S01]  /*115ce0*/  @P1 STG.E.U16 [R4.64], R25 ;  /* 0x0000001904001986 */ /* 0x0043e2000c101506 */
[----:B------:R-:W-:Y:S02]  /*115cf0*/  PRMT R3, R21, 0x7632, R3 ;  /* 0x0000763215037816 */ /* 0x000fe40000000003 */
[----:B0-----:R-:W-:Y:S02]  /*115d00*/  IADD3 R6, R0, c[0x0][0x198], RZ ;  /* 0x0000660000067a10 */ /* 0x001fe40007ffe0ff */
[----:B------:R-:W-:-:S02]  /*115d10*/  PRMT R16, R25, 0x7632, R16 ;  /* 0x0000763219107816 */ /* 0x000fc40000000010 */
[----:B-1----:R-:W2:Y:S01]  /*115d20*/  LDL.LU R25, [R1+0x428] ;  /* 0x0004280001197983 */ /* 0x002ea20000300800 */
        /* <DEDUP_REMOVED lines=20> */
[----:B-1----:R-:W2:Y:S01]  /*115e70*/  LDL.LU R22, [R1+0x438] ;  /* 0x0004380001167983 */ /* 0x002ea20000300800 */
[----:B----4-:R-:W4:Y:S02]  /*115e80*/  LDL.LU R24, [R1+0x3b8] ;  /* 0x0003b80001187983 */ /* 0x010f240000300800 */
        /* <DEDUP_REMOVED lines=13> */
[----:B--2---:R-:W-:Y:S01]  /*115f60*/  PRMT R3, R25, 0x7632, R3 ;  /* 0x0000763219037816 */ /* 0x004fe20000000003 */
[----:B------:R-:W2:Y:S04]  /*115f70*/  LDL.LU R21, [R1+0x448] ;  /* 0x0004480001157983 */ /* 0x000ea80000300800 */
[----:B------:R0:W-:Y:S01]  /*115f80*/  @P4 STG.E.U16 [R6.64], R16 ;  /* 0x0000001006004986 */ /* 0x0001e2000c101506 */
[----:B------:R-:W-:Y:S01]  /*115f90*/  ISETP.LT.AND P4, PT, R23, c[0x0][0x178], !P1 ;  /* 0x00005e0017007a0c */ /* 0x000fe20004f81270 */
[----:B------:R1:W-:Y:S02]  /*115fa0*/  @P6 STG.E.U16 [R12.64], R25 ;  /* 0x000000190c006986 */ /* 0x0003e4000c101506 */
[----:B------:R4:W-:Y:S01]  /*115fb0*/  @P0 STG.E.U16 [R4.64], R18 ;  /* 0x0000001204000986 */ /* 0x0009e2000c101506 */
[----:B0-----:R-:W-:Y:S01]  /*115fc0*/  IADD3 R6, R0, c[0x0][0x198], RZ ;  /* 0x0000660000067a10 */ /* 0x001fe20007ffe0ff */
[----:B-1----:R-:W2:Y:S04]  /*115fd0*/  LDL.LU R25, [R1+0x348] ;  /* 0x0003480001197983 */ /* 0x002ea80000300800 */
[----:B----4-:R-:W-:-:S05]  /*115fe0*/  IMAD.WIDE R4, R6, 0x2, R10 ;  /* 0x0000000206047825 */ /* 0x010fca00078e020a */
[----:B------:R0:W-:Y:S01]  /*115ff0*/  @P4 STG.E.U16 [R4.64], R3 ;  /* 0x0000000304004986 */ /* 0x0001e2000c101506 */
[----:B---3--:R-:W-:-:S03]  /*116000*/  ISETP.GE.AND P0, PT, R20, c[0x0][0x17c], PT ;  /* 0x00005f0014007a0c */ /* 0x008fc60003f06270 */
[----:B------:R-:W3:Y:S01]  /*116010*/  LDL.LU R20, [R1+0x3954] ;  /* 0x0039540001147983 */ /* 0x000ee20000300800 */
[----:B-----5:R-:W-:-:S03]  /*116020*/  ISETP.GE.AND P4, PT, R17, c[0x0][0x17c], PT ;  /* 0x00005f0011007a0c */ /* 0x020fc60003f86270 */
[----:B------:R-:W4:Y:S01]  /*116030*/  LDL.LU R17, [R1+0x3950] ;  /* 0x0039500001117983 */ /* 0x000f220000300800 */
[----:B------:R-:W-:Y:S02]  /*116040*/  ISETP.LT.AND P1, PT, R26, c[0x0][0x178], !P1 ;  /* 0x00005e001a007a0c */ /* 0x000fe40004f21270 */
[----:B------:R-:W-:Y:S02]  /*116050*/  ISETP.LT.AND P6, PT, R23, c[0x0][0x178], !P5 ;  /* 0x00005e0017007a0c */ /* 0x000fe40006fc1270 */
[----:B------:R-:W-:Y:S02]  /*116060*/  IADD3 R0, R6, c[0x0][0x198], RZ ;  /* 0x0000660006007a10 */ /* 0x000fe40007ffe0ff */
[----:B------:R-:W-:Y:S01]  /*116070*/  PRMT R18, R18, 0x7632, R18 ;  /* 0x0000763212127816 */ /* 0x000fe20000000012 */
[----:B------:R-:W-:Y:S02]  /*116080*/  ISETP.LT.AND P5, PT, R26, c[0x0][0x178], !P5 ;  /* 0x00005e001a007a0c */ /* 0x000fe40006fa1270 */
[----:B------:R-:W-:-:S04]  /*116090*/  IMAD.WIDE R6, R6, 0x2, R8 ;  /* 0x0000000206067825 */ /* 0x000fc800078e0208 */
[----:B------:R-:W-:-:S04]  /*1160a0*/  IMAD.WIDE R12, R0, 0x2, R10 ;  /* 0x00000002000c7825 */ /* 0x000fc800078e020a */
[----:B0-----:R-:W-:Y:S01]  /*1160b0*/  IMAD.WIDE R4, R0, 0x2, R8 ;  /* 0x0000000200047825 */ /* 0x001fe200078e0208 */
[----:B------:R0:W-:Y:S01]  /*1160c0*/  @P1 STG.E.U16 [R6.64], R18 ;  /* 0x0000001206001986 */ /* 0x0001e2000c101506 */
[----:B------:R-:W-:Y:S02]  /*1160d0*/  ISETP.LT.AND P1, PT, R23, c[0x0][0x178], !P3 ;  /* 0x00005e0017007a0c */ /* 0x000fe40005f21270 */
[----:B------:R1:W-:Y:S01]  /*1160e0*/  @P6 STG.E.U16 [R12.64], R22 ;  /* 0x000000160c006986 */ /* 0x0003e2000c101506 */
[----:B------:R-:W-:Y:S01]  /*1160f0*/  PRMT R3, R22, 0x7632, R3 ;  /* 0x0000763216037816 */ /* 0x000fe20000000003 */
[----:B------:R5:W-:Y:S01]  /*116100*/  @P5 STG.E.U16 [R4.64], R24 ;  /* 0x0000001804005986 */ /* 0x000be2000c101506 */
[----:B0-----:R-:W-:Y:S02]  /*116110*/  IADD3 R6, R0, c[0x0][0x198], RZ ;  /* 0x0000660000067a10 */ /* 0x001fe40007ffe0ff */
[----:B------:R-:W-:Y:S01]  /*116120*/  PRMT R16, R24, 0x7632, R16 ;  /* 0x0000763218107816 */ /* 0x000fe20000000010 */
[----:B-1----:R-:W2:Y:S01]  /*116130*/  LDL.LU R22, [R1+0x468] ;  /* 0x0004680001167983 */ /* 0x002ea20000300800 */
[----:B-----5:R-:W5:Y:S02]  /*116140*/  LDL.LU R24, [R1+0x2e8] ;  /* 0x0002e80001187983 */ /* 0x020f640000300800 */
[----:B------:R-:W-:-:S05]  /*116150*/  IMAD.WIDE R4, R6, 0x2, R10 ;  /* 0x0000000206047825 */ /* 0x000fca00078e020a */
[----:B------:R0:W-:Y:S01]  /*116160*/  @P1 STG.E.U16 [R4.64], R3 ;  /* 0x0000000304001986 */ /* 0x0001e2000c101506 */
[----:B---3--:R-:W-:-:S03]  /*116170*/  ISETP.GE.AND P5, PT, R20, c[0x0][0x17c], PT ;  /* 0x00005f0014007a0c */ /* 0x008fc60003fa6270 */
[----:B------:R-:W3:Y:S01]  /*116180*/  LDL.LU R20, [R1+0x395c] ;  /* 0x00395c0001147983 */ /* 0x000ee20000300800 */
[----:B----4-:R-:W-:-:S03]  /*116190*/  ISETP.GE.AND P1, PT, R17, c[0x0][0x17c], PT ;  /* 0x00005f0011007a0c */ /* 0x010fc60003f26270 */
[----:B------:R-:W4:Y:S01]  /*1161a0*/  LDL.LU R17, [R1+0x3958] ;  /* 0x0039580001117983 */ /* 0x000f220000300800 */
        /* <DEDUP_REMOVED lines=9> */
[----:B--2---:R-:W-:Y:S01]  /*116240*/  @P6 STG.E.U16 [R12.64], R21 ;  /* 0x000000150c006986 */ /* 0x004fe2000c101506 */
[----:B------:R1:W-:Y:S01]  /*116250*/  @P2 STG.E.U16 [R4.64], R25 ;  /* 0x0000001904002986 */ /* 0x0003e2000c101506 */
[----:B------:R-:W-:Y:S02]  /*116260*/  PRMT R3, R21, 0x7632, R3 ;  /* 0x0000763215037816 */ /* 0x000fe40000000003 */
[----:B0-----:R-:W-:Y:S02]  /*116270*/  IADD3 R6, R0, c[0x0][0x198], RZ ;  /* 0x0000660000067a10 */ /* 0x001fe40007ffe0ff */
[----:B------:R-:W-:-:S02]  /*116280*/  PRMT R16, R25, 0x7632, R16 ;  /* 0x0000763219107816 */ /* 0x000fc40000000010 */
[----:B-1----:R-:W2:Y:S01]  /*116290*/  LDL.LU R25, [R1+0x458] ;  /* 0x0004580001197983 */ /* 0x002ea20000300800 */
[----:B------:R-:W2:Y:S02]  /*1162a0*/  LDL.LU R21, [R1+0x3964] ;  /* 0x0039640001157983 */ /* 0x000ea40000300800 */
[----:B------:R-:W-:-:S05]  /*1162b0*/  IMAD.WIDE R4, R6, 0x2, R10 ;  /* 0x0000000206047825 */ /* 0x000fca00078e020a */
[----:B------:R0:W-:Y:S01]  /*1162c0*/  @P3 STG.E.U16 [R4.64], R3 ;  /* 0x0000000304003986 */ /* 0x0001e2000c101506 */
        /* <DEDUP_REMOVED lines=12> */
[----:B-----5:R5:W-:Y:S01]  /*116390*/  @P4 STG.E.U16 [R4.64], R24 ;  /* 0x0000001804004986 */ /* 0x020be2000c101506 */
[----:B------:R-:W-:Y:S02]  /*1163a0*/  PRMT R3, R22, 0x7632, R3 ;  /* 0x0000763216037816 */ /* 0x000fe40000000003 */
[----:B---3--:R-:W-:Y:S02]  /*1163b0*/  ISETP.GE.AND P2, PT, R20, c[0x0][0x17c], PT ;  /* 0x00005f0014007a0c */ /* 0x008fe40003f46270 */
[----:B------:R-:W3:Y:S01]  /*1163c0*/  LDL.LU R20, [R1+0x488] ;  /* 0x0004880001147983 */ /* 0x000ee20000300800 */
[----:B0-----:R-:W-:-:S02]  /*1163d0*/  IADD3 R6, R0, c[0x0][0x198], RZ ;  /* 0x0000660000067a10 */ /* 0x001fc40007ffe0ff */
[----:B--2---:R-:W-:Y:S01]  /*1163e0*/  ISETP.GE.AND P4, PT, R21, c[0x0][0x17c], PT ;  /* 0x00005f0015007a0c */ /* 0x004fe20003f86270 */
[----:B-1----:R-:W2:Y:S01]  /*1163f0*/  LDL.LU R22, [R1+0x398] ;  /* 0x0003980001167983 */ /* 0x002ea20000300800 */
[----:B------:R-:W2:Y:S02]  /*116400*/  LDL.LU R21, [R1+0x396c] ;  /* 0x00396c0001157983 */ /* 0x000ea40000300800 */
[----:B-----5:R-:W-:-:S05]  /*116410*/  IMAD.WIDE R4, R6, 0x2, R10 ;  /* 0x0000000206047825 */ /* 0x020fca00078e020a */
[----:B------:R0:W-:Y:S01]  /*116420*/  @P0 STG.E.U16 [R4.64], R3 ;  /* 0x0000000304000986 */ /* 0x0001e2000c101506 */
[----:B----4-:R-:W-:-:S03]  /*116430*/  ISETP.GE.AND P0, PT, R17, c[0x0][0x17c], PT ;  /* 0x00005f0011007a0c */ /* 0x010fc60003f06270 */
        /* <DEDUP_REMOVED lines=8> */
[C---:B0-----:R-:W-:Y:S01]  /*1164c0*/  IMAD.WIDE R4, R0.reuse, 0x2, R8 ;  /* 0x0000000200047825 */ /* 0x041fe200078e0208 */
[----:B------:R-:W-:Y:S01]  /*1164d0*/  PRMT R3, R25, 0x7632, R3 ;  /* 0x0000763219037816 */ /* 0x000fe20000000003 */
[----:B------:R-:W5:Y:S04]  /*1164e0*/  LDL.LU R24, [R1+0x478] ;  /* 0x0004780001187983 */ /* 0x000f680000300800 */
[----:B------:R0:W-:Y:S01]  /*1164f0*/  @P5 STG.E.U16 [R6.64], R16 ;  /* 0x0000001006005986 */ /* 0x0001e2000c101506 */
[----:B------:R-:W-:Y:S01]  /*116500*/  ISETP.LT.AND P5, PT, R23, c[0x0][0x178], !P2 ;  /* 0x00005e0017007a0c */ /* 0x000fe200057a1270 */
[----:B------:R1:W-:Y:S02]  /*116510*/  @P6 STG.E.U16 [R12.64], R25 ;  /* 0x000000190c006986 */ /* 0x0003e4000c101506 */
[----:B------:R2:W-:Y:S01]  /*116520*/  @P1 STG.E.U16 [R4.64], R14 ;  /* 0x0000000e04001986 */ /* 0x0005e2000c101506 */
[----:B0-----:R-:W-:-:S03]  /*116530*/  IADD3 R6, R0, c[0x0][0x198], RZ ;  /* 0x0000660000067a10 */ /* 0x001fc60007ffe0ff */
[----:B-1----:R-:W5:Y:S02]  /*116540*/  LDL.LU R25, [R1+0x338] ;  /* 0x0003380001197983 */ /* 0x002f640000300800 */
[----:B--2---:R-:W-:Y:S01]  /*116550*/  IMAD.WIDE R4, R6, 0x2, R10 ;  /* 0x0000000206047825 */ /* 0x004fe200078e020a */
[----:B------:R-:W-:Y:S02]  /*116560*/  ISETP.GE.AND P1, PT, R21, c[0x0][0x17c], PT ;  /* 0x00005f0015007a0c */ /* 0x000fe40003f26270 */
[----:B------:R-:W2:Y:S04]  /*116570*/  LDL.LU R21, [R1+0x3974] ;  /* 0x0039740001157983 */ /* 0x000ea80000300800 */
        /* <DEDUP_REMOVED lines=13> */
[----:B---3--:R1:W-:Y:S01]  /*116650*/  @P6 STG.E.U16 [R12.64], R20 ;  /* 0x000000140c006986 */ /* 0x0083e2000c101506 */
[----:B------:R-:W-:Y:S01]  /*116660*/  PRMT R3, R20, 0x7632, R3 ;  /* 0x0000763214037816 */ /* 0x000fe20000000003 */
[----:B------:R3:W-:Y:S01]  /*116670*/  @P3 STG.E.U16 [R4.64], R22 ;  /* 0x0000001604003986 */ /* 0x0007e2000c101506 */
[----:B0-----:R-:W-:Y:S02]  /*116680*/  IADD3 R6, R0, c[0x0][0x198], RZ ;  /* 0x0000660000067a10 */ /* 0x001fe40007ffe0ff */
[----:B------:R-:W-:Y:S01]  /*116690*/  PRMT R14, R22, 0x7632, R14 ;  /* 0x00007632160e7816 */ /* 0x000fe2000000000e */
[----:B-1----:R-:W5:Y:S02]  /*1166a0*/  LDL.LU R20, [R1+0x878] ;  /* 0x0008780001147983 */ /* 0x002f640000300800 */
[----:B---3--:R-:W-:Y:S01]  /*1166b0*/  IMAD.WIDE R4, R6, 0x2, R10 ;  /* 0x0000000206047825 */ /* 0x008fe200078e020a */
[----:B--2---:R-:W-:-:S02]  /*1166c0*/  ISETP.GE.AND P3, PT, R21, c[0x0][0x17c], PT ;  /* 0x00005f0015007a0c */ /* 0x004fc40003f66270 */
[----:B------:R-:W2:Y:S04]  /*1166d0*/  LDL.LU R21, [R1+0x3d8] ;  /* 0x0003d80001157983 */ /* 0x000ea80000300800 */
[----:B------:R0:W-:Y:S01]  /*1166e0*/  @P2 STG.E.U16 [R4.64], R3 ;  /* 0x0000000304002986 */ /* 0x0001e2000c101506 */
[----:B------:R-:W3:Y:S01]  /*1166f0*/  LDL.LU R22, [R1+0x397c] ;  /* 0x00397c0001167983 */ /* 0x000ee20000300800 */
[----:B----4-:R-:W-:Y:S02]  /*116700*/  ISETP.GE.AND P2, PT, R17, c[0x0][0x17c], PT ;  /* 0x00005f0011007a0c */ /* 0x010fe40003f46270 */
[----:B------:R-:W4:Y:S01]  /*116710*/  LDL.LU R17, [R1+0x3978] ;  /* 0x0039780001117983 */ /* 0x000f220000300800 */
[----:B------:R-:W-:Y:S02]  /*116720*/  ISETP.LT.AND P4, PT, R26, c[0x0][0x178], !P4 ;  /* 0x00005e001a007a0c */ /* 0x000fe40006781270 */
[----:B------:R-:W-:-:S02]  /*116730*/  ISETP.LT.AND P6, PT, R23, c[0x0][0x178], !P0 ;  /* 0x00005e0017007a0c */ /* 0x000fc400047c1270 */
[----:B------:R-:W-:Y:S01]  /*116740*/  IADD3 R0, R6, c[0x0][0x198], RZ ;  /* 0x0000660006007a10 */ /* 0x000fe20007ffe0ff */
[----:B------:R-:W-:Y:S02]  /*116750*/  ISETP.LT.AND P0, PT, R26, c[0x0][0x178], !P0 ;  /* 0x00005e001a007a0c */ /* 0x000fe40004701270 */
[----:B------:R-:W-:-:S04]  /*116760*/  IMAD.WIDE R6, R6, 0x2, R8 ;  /* 0x0000000206067825 */ /* 0x000fc800078e0208 */
[----:B------:R-:W-:-:S04]  /*116770*/  IMAD.WIDE R12, R0, 0x2, R10 ;  /* 0x00000002000c7825 */ /* 0x000fc800078e020a */
[----:B0-----:R-:W-:Y:S01]  /*116780*/  IMAD.WIDE R4, R0, 0x2, R8 ;  /* 0x0000000200047825 */ /* 0x001fe200078e0208 */
[----:B------:R0:W-:Y:S01]  /*116790*/  @P4 STG.E.U16 [R6.64], R14 ;  /* 0x0000000e06004986 */ /* 0x0001e2000c101506 */
[----:B------:R-:W-:Y:S02]  /*1167a0*/  ISETP.LT.AND P4, PT, R23, c[0x0][0x178], !P1 ;  /* 0x00005e0017007a0c */ /* 0x000fe40004f81270 */
[----:B-----5:R1:W-:Y:S01]  /*1167b0*/  @P6 STG.E.U16 [R12.64], R24 ;  /* 0x000000180c006986 */ /* 0x0203e2000c101506 */
[----:B------:R5:W-:Y:S01]  /*1167c0*/  @P0 STG.E.U16 [R4.64], R25 ;  /* 0x0000001904000986 */ /* 0x000be2000c101506 */
[----:B------:R-:W-:Y:S02]  /*1167d0*/  PRMT R3, R24, 0x7632, R3 ;  /* 0x0000763218037816 */ /* 0x000fe40000000003 */
[----:B0-----:R-:W-:Y:S02]  /*1167e0*/  IADD3 R6, R0, c[0x0][0x198], RZ ;  /* 0x0000660000067a10 */ /* 0x001fe40007ffe0ff */
[----:B------:R-:W-:Y:S01]  /*1167f0*/  PRMT R14, R25, 0x7632, R14 ;  /* 0x00007632190e7816 */ /* 0x000fe2000000000e */
[----:B-1----:R-:W2:Y:S01]  /*116800*/  LDL.LU R24, [R1+0x498] ;  /* 0x0004980001187983 */ /* 0x002ea20000300800 */
[----:B-----5:R-:W5:Y:S02]  /*116810*/  LDL.LU R25, [R1+0x3f8] ;  /* 0x0003f80001197983 */ /* 0x020f640000300800 */
[----:B------:R-:W-:Y:S01]  /*116820*/  IMAD.WIDE R4, R6, 0x2, R10 ;  /* 0x0000000206047825 */ /* 0x000fe200078e020a */
[----:B---3--:R-:W-:-:S04]  /*116830*/  ISETP.GE.AND P0, PT, R22, c[0x0][0x17c], PT ;  /* 0x00005f0016007a0c */ /* 0x008fc80003f06270 */
[----:B------:R0:W-:Y:S04]  /*116840*/  @P4 STG.E.U16 [R4.64], R3 ;  /* 0x0000000304004986 */ /* 0x0001e8000c101506 */
        /* <DEDUP_REMOVED lines=32> */
[----:B------:R1:W-:Y:S01]  /*116a50*/  @P6 STG.E.U16 [R12.64], R24 ;  /* 0x000000180c006986 */ /* 0x0003e2000c101506 */
[----:B---3--:R-:W-:Y:S01]  /*116a60*/  ISETP.GE.AND P5, PT, R22, c[0x0][0x17c], PT ;  /* 0x00005f0016007a0c */ /* 0x008fe20003fa6270 */
[----:B-----5:R3:W-:Y:S04]  /*116a70*/  @P2 STG.E.U16 [R4.64], R25 ;  /* 0x0000001904002986 */ /* 0x0207e8000c101506 */
[----:B------:R-:W5:Y:S01]  /*116a80*/  LDL.LU R22, [R1+0x31c] ;  /* 0x00031c0001167983 */ /* 0x000f620000300800 */
[----:B------:R-:W-:-:S02]  /*116a90*/  PRMT R3, R24, 0x7632, R3 ;  /* 0x0000763218037816 */ /* 0x000fc40000000003 */
[----:B0-----:R-:W-:Y:S02]  /*116aa0*/  IADD3 R6, R0, c[0x0][0x198], RZ ;  /* 0x0000660000067a10 */ /* 0x001fe40007ffe0ff */
[----:B------:R-:W-:Y:S01]  /*116ab0*/  PRMT R14, R25, 0x7632, R14 ;  /* 0x00007632190e7816 */ /* 0x000fe2000000000e */
[----:B-1----:R-:W5:Y:S01]  /*116ac0*/  LDL.LU R24, [R1+0x38c] ;  /* 0x00038c0001187983 */ /* 0x002f620000300800 */
[----:B--2---:R-:W-:-:S03]  /*116ad0*/  ISETP.GE.AND P2, PT, R21, c[0x0][0x17c], PT ;  /* 0x00005f0015007a0c */ /* 0x004fc60003f46270 */
[----:B---3--:R-:W2:Y:S01]  /*116ae0*/  LDL.LU R25, [R1+0x32c] ;  /* 0x00032c0001197983 */ /* 0x008ea20000300800 */
[----:B------:R-:W-:-:S03]  /*116af0*/  IMAD.WIDE R4, R6, 0x2, R10 ;  /* 0x0000000206047825 */ /* 0x000fc600078e020a */
[----:B------:R-:W3:Y:S04]  /*116b00*/  LDL.LU R21, [R1+0x3994] ;  /* 0x0039940001157983 */ /* 0x000ee80000300800 */
[----:B------:R0:W-:Y:S01]  /*116b10*/  @P3 STG.E.U16 [R4.64], R3 ;  /* 0x0000000304003986 */ /* 0x0001e2000c101506 */
        /* <DEDUP_REMOVED lines=8> */
[----:B0-----:R-:W-:Y:S01]  /*116ba0*/  IMAD.WIDE R4, R0, 0x2, R8 ;  /* 0x0000000200047825 */ /* 0x001fe200078e0208 */
[----:B------:R0:W-:Y:S01]  /*116bb0*/  @P0 STG.E.U16 [R6.64], R14 ;  /* 0x0000000e06000986 */ /* 0x0001e2000c101506 */
[----:B------:R-:W-:Y:S02]  /*116bc0*/  ISETP.LT.AND P0, PT, R23, c[0x0][0x178], !P5 ;  /* 0x00005e0017007a0c */ /* 0x000fe40006f01270 */
[----:B------:R-:W-:Y:S01]  /*116bd0*/  @P6 STG.E.U16 [R12.64], R20 ;  /* 0x000000140c006986 */ /* 0x000fe2000c101506 */
[----:B------:R-:W-:Y:S01]  /*116be0*/  PRMT R3, R20, 0x7632, R3 ;  /* 0x0000763214037816 */ /* 0x000fe20000000003 */
[----:B-----5:R1:W-:Y:S01]  /*116bf0*/  @P4 STG.E.U16 [R4.64], R22 ;  /* 0x0000001604004986 */ /* 0x0203e2000c101506 */
[----:B0-----:R-:W-:Y:S02]  /*116c00*/  IADD3 R6, R0, c[0x0][0x198], RZ ;  /* 0x0000660000067a10 */ /* 0x001fe40007ffe0ff */
[----:B------:R-:W-:Y:S02]  /*116c10*/  PRMT R14, R22, 0x7632, R14 ;  /* 0x00007632160e7816 */ /* 0x000fe4000000000e */
[----:B-1----:R-:W5:Y:S01]  /*116c20*/  LDL.LU R22, [R1+0x3998] ;  /* 0x0039980001167983 */ /* 0x002f620000300800 */
[----:B------:R-:W-:-:S04]  /*116c30*/  IMAD.WIDE R4, R6, 0x2, R10 ;  /* 0x0000000206047825 */ /* 0x000fc800078e020a */
[----:B------:R-:W5:Y:S01]  /*116c40*/  LDL.LU R20, [R1+0x3ac] ;  /* 0x0003ac0001147983 */ /* 0x000f620000300800 */
        /* <DEDUP_REMOVED lines=10> */
[----:B------:R-:W-:Y:S01]  /*116cf0*/  IADD3 R3, R0, c[0x0][0x198], RZ ;  /* 0x0000660000037a10 */ /* 0x000fe20007ffe0ff */
[----:B------:R0:W-:Y:S01]  /*116d00*/  @P5 STG.E.U16 [R6.64], R14 ;  /* 0x0000000e06005986 */ /* 0x0001e2000c101506 */
[----:B------:R-:W-:Y:S01]  /*116d10*/  ISETP.LT.AND P5, PT, R23, c[0x0][0x178], !P2 ;  /* 0x00005e0017007a0c */ /* 0x000fe200057a1270 */
[----:B------:R-:W-:Y:S01]  /*116d20*/  @P6 STG.E.U16 [R12.64], R24 ;  /* 0x000000180c006986 */ /* 0x000fe2000c101506 */
[----:B---3--:R-:W-:Y:S01]  /*116d30*/  ISETP.GE.AND P4, PT, R21, c[0x0][0x17c], PT ;  /* 0x00005f0015007a0c */ /* 0x008fe20003f86270 */
[----:B--2---:R1:W-:Y:S04]  /*116d40*/  @P1 STG.E.U16 [R4.64], R25 ;  /* 0x0000001904001986 */ /* 0x0043e8000c101506 */
[----:B------:R-:W2:Y:S01]  /*116d50*/  LDL.LU R21, [R1+0x30c] ;  /* 0x00030c0001157983 */ /* 0x000ea20000300800 */
[----:B------:R-:W-:-:S02]  /*116d60*/  PRMT R16, R25, 0x7632, R16 ;  /* 0x0000763219107816 */ /* 0x000fc40000000010 */
[----:B0-----:R-:W-:Y:S01]  /*116d70*/  PRMT R14, R24, 0x7632, R14 ;  /* 0x00007632180e7816 */ /* 0x001fe2000000000e */
[----:B-1----:R-:W-:Y:S01]  /*116d80*/  IMAD.WIDE R4, R3, 0x2, R10 ;  /* 0x0000000203047825 */ /* 0x002fe200078e020a */
[----:B-----5:R-:W-:Y:S02]  /*116d90*/  ISETP.GE.AND P1, PT, R22, c[0x0][0x17c], PT ;  /* 0x00005f0016007a0c */ /* 0x020fe40003f26270 */
[----:B------:R-:W3:Y:S01]  /*116da0*/  LDL.LU R22, [R1+0x3cc] ;  /* 0x0003cc0001167983 */ /* 0x000ee20000300800 */
[----:B------:R-:W5:Y:S03]  /*116db0*/  LDL.LU R24, [R1+0x1ec] ;  /* 0x0001ec0001187983 */ /* 0x000f660000300800 */
[----:B------:R0:W-:Y:S01]  /*116dc0*/  @P5 STG.E.U16 [R4.64], R14 ;  /* 0x0000000e04005986 */ /* 0x0001e2000c101506 */
[----:B------:R-:W3:Y:S01]  /*116dd0*/  LDL.LU R25, [R1+0x39a4] ;  /* 0x0039a40001197983 */ /* 0x000ee20000300800 */
[----:B----4-:R-:W-:-:S02]  /*116de0*/  ISETP.GE.AND P5, PT, R17, c[0x0][0x17c], PT ;  /* 0x00005f0011007a0c */ /* 0x010fc40003fa6270 */
[----:B------:R-:W4:Y:S01]  /*116df0*/  LDL.LU R17, [R1+0x39a0] ;  /* 0x0039a00001117983 */ /* 0x000f220000300800 */
[C---:B------:R-:W-:Y:S02]  /*116e00*/  ISETP.LT.AND P2, PT, R26.reuse, c[0x0][0x178], !P2 ;  /* 0x00005e001a007a0c */ /* 0x040fe40005741270 */
[----:B------:R-:W-:Y:S01]  /*116e10*/  ISETP.LT.AND P6, PT, R23, c[0x0][0x178], !P3 ;  /* 0x00005e0017007a0c */ /* 0x000fe20005fc1270 */
[C---:B------:R-:W-:Y:S01]  /*116e20*/  IMAD.WIDE R6, R3.reuse, 0x2, R8 ;  /* 0x0000000203067825 */ /* 0x040fe200078e0208 */
[----:B------:R-:W-:Y:S02]  /*116e30*/  ISETP.LT.AND P3, PT, R26, c[0x0][0x178], !P3 ;  /* 0x00005e001a007a0c */ /* 0x000fe40005f61270 */
[----:B------:R-:W-:-:S05]  /*116e40*/  IADD3 R0, R3, c[0x0][0x198], RZ ;  /* 0x0000660003007a10 */ /* 0x000fca0007ffe0ff */
[----:B------:R-:W-:-:S04]  /*116e50*/  IMAD.WIDE R12, R0, 0x2, R10 ;  /* 0x00000002000c7825 */ /* 0x000fc800078e020a */
[----:B0-----:R-:W-:Y:S01]  /*116e60*/  IMAD.WIDE R4, R0, 0x2, R8 ;  /* 0x0000000200047825 */ /* 0x001fe200078e0208 */
[----:B------:R0:W-:Y:S01]  /*116e70*/  @P2 STG.E.U16 [R6.64], R16 ;  /* 0x0000001006002986 */ /* 0x0001e2000c101506 */
[----:B------:R-:W-:Y:S02]  /*116e80*/  ISETP.LT.AND P2, PT, R23, c[0x0][0x178], !P4 ;  /* 0x00005e0017007a0c */ /* 0x000fe40006741270 */
[----:B------:R1:W-:Y:S02]  /*116e90*/  @P6 STG.E.U16 [R12.64], R20 ;  /* 0x000000140c006986 */ /* 0x0003e4000c101506 */
[----:B--2---:R2:W-:Y:S01]  /*116ea0*/  @P3 STG.E.U16 [R4.64], R21 ;  /* 0x0000001504003986 */ /* 0x0045e2000c101506 */
[----:B------:R-:W-:Y:S02]  /*116eb0*/  PRMT R3, R20, 0x7632, R3 ;  /* 0x0000763214037816 */ /* 0x000fe40000000003 */
[----:B0-----:R-:W-:Y:S02]  /*116ec0*/  IADD3 R6, R0, c[0x0][0x198], RZ ;  /* 0x0000660000067a10 */ /* 0x001fe40007ffe0ff */
[----:B------:R-:W-:Y:S01]  /*116ed0*/  PRMT R14, R21, 0x7632, R14 ;  /* 0x00007632150e7816 */ /* 0x000fe2000000000e */
[----:B-1----:R-:W5:Y:S01]  /*116ee0*/  LDL.LU R20, [R1+0x39a8] ;  /* 0x0039a80001147983 */ /* 0x002f620000300800 */
[----:B--2---:R-:W2:Y:S02]  /*116ef0*/  LDL.LU R21, [R1+0x3ec] ;  /* 0x0003ec0001157983 */ /* 0x004ea40000300800 */
        /* <DEDUP_REMOVED lines=14> */
[----:B---3--:R-:W-:Y:S01]  /*116fe0*/  @P6 STG.E.U16 [R12.64], R22 ;  /* 0x000000160c006986 */ /* 0x008fe2000c101506 */
[----:B------:R-:W-:Y:S01]  /*116ff0*/  ISETP.GE.AND P3, PT, R25, c[0x0][0x17c], PT ;  /* 0x00005f0019007a0c */ /* 0x000fe20003f66270 */
[----:B-----5:R1:W-:Y:S04]  /*117000*/  @P0 STG.E.U16 [R4.64], R24 ;  /* 0x0000001804000986 */ /* 0x0203e8000c101506 */
[----:B------:R-:W3:Y:S01]  /*117010*/  LDL.LU R25, [R1+0x35c] ;  /* 0x00035c0001197983 */ /* 0x000ee20000300800 */
[----:B------:R-:W-:-:S02]  /*117020*/  PRMT R16, R24, 0x7632, R16 ;  /* 0x0000763218107816 */ /* 0x000fc40000000010 */
[----:B0-----:R-:W-:Y:S02]  /*117030*/  PRMT R14, R22, 0x7632, R14 ;  /* 0x00007632160e7816 */ /* 0x001fe4000000000e */
[----:B------:R-:W-:Y:S02]  /*117040*/  ISETP.GE.AND P0, PT, R20, c[0x0][0x17c], PT ;  /* 0x00005f0014007a0c */ /* 0x000fe40003f06270 */
[----:B------:R-:W5:Y:S01]  /*117050*/  LDL.LU R20, [R1+0x40c] ;  /* 0x00040c0001147983 */ /* 0x000f620000300800 */
[----:B-1----:R-:W-:-:S03]  /*117060*/  IMAD.WIDE R4, R3, 0x2, R10 ;  /* 0x0000000203047825 */ /* 0x002fc600078e020a */
[----:B------:R-:W5:Y:S01]  /*117070*/  LDL.LU R22, [R1+0x37c] ;  /* 0x00037c0001167983 */ /* 0x000f620000300800 */
[----:B------:R-:W5:Y:S03]  /*117080*/  LDL.LU R24, [R1+0x39b4] ;  /* 0x0039b40001187983 */ /* 0x000f660000300800 */
[----:B------:R0:W-:Y:S01]  /*117090*/  @P4 STG.E.U16 [R4.64], R14 ;  /* 0x0000000e04004986 */ /* 0x0001e2000c101506 */
[----:B----4-:R-:W-:-:S03]  /*1170a0*/  ISETP.GE.AND P4, PT, R17, c[0x0][0x17c], PT ;  /* 0x00005f0011007a0c */ /* 0x010fc60003f86270 */
[----:B------:R-:W4:Y:S01]  /*1170b0*/  LDL.LU R17, [R1+0x39b0] ;  /* 0x0039b00001117983 */ /* 0x000f220000300800 */
[C---:B------:R-:W-:Y:S02]  /*1170c0*/  ISETP.LT.AND P1, PT, R26.reuse, c[0x0][0x178], !P1 ;  /* 0x00005e001a007a0c */ /* 0x040fe40004f21270 */
[----:B------:R-:W-:Y:S01]  /*1170d0*/  ISETP.LT.AND P6, PT, R23, c[0x0][0x178], !P5 ;  /* 0x00005e0017007a0c */ /* 0x000fe20006fc1270 */
[C---:B------:R-:W-:Y:S01]  /*1170e0*/  IMAD.WIDE R6, R3.reuse, 0x2, R8 ;  /* 0x0000000203067825 */ /* 0x040fe200078e0208 */
[----:B------:R-:W-:Y:S02]  /*1170f0*/  ISETP.LT.AND P5, PT, R26, c[0x0][0x178], !P5 ;  /* 0x00005e001a007a0c */ /* 0x000fe40006fa1270 */
[----:B------:R-:W-:-:S05]  /*117100*/  IADD3 R0, R3, c[0x0][0x198], RZ ;  /* 0x0000660003007a10 */ /* 0x000fca0007ffe0ff */
[----:B------:R-:W-:-:S04]  /*117110*/  IMAD.WIDE R12, R0, 0x2, R10 ;  /* 0x00000002000c7825 */ /* 0x000fc800078e020a */
[C---:B0-----:R-:W-:Y:S01]  /*117120*/  IMAD.WIDE R4, R0.reuse, 0x2, R8 ;  /* 0x0000000200047825 */ /* 0x041fe200078e0208 */
[----:B------:R0:W-:Y:S01]  /*117130*/  @P1 STG.E.U16 [R6.64], R16 ;  /* 0x0000001006001986 */ /* 0x0001e2000c101506 */
[----:B------:R-:W-:Y:S02]  /*117140*/  ISETP.LT.AND P1, PT, R23, c[0x0][0x178], !P3 ;  /* 0x00005e0017007a0c */ /* 0x000fe40005f21270 */
[----:B--2---:R-:W-:Y:S01]  /*117150*/  @P6 STG.E.U16 [R12.64], R21 ;  /* 0x000000150c006986 */ /* 0x004fe2000c101506 */
[----:B---3--:R1:W-:Y:S01]  /*117160*/  @P5 STG.E.U16 [R4.64], R25 ;  /* 0x0000001904005986 */ /* 0x0083e2000c101506 */
[----:B------:R-:W-:Y:S02]  /*117170*/  PRMT R3, R21, 0x7632, R3 ;  /* 0x0000763215037816 */ /* 0x000fe40000000003 */
[----:B0-----:R-:W-:Y:S02]  /*117180*/  IADD3 R6, R0, c[0x0][0x198], RZ ;  /* 0x0000660000067a10 */ /* 0x001fe40007ffe0ff */
[----:B------:R-:W-:-:S02]  /*117190*/  PRMT R14, R25, 0x7632, R14 ;  /* 0x00007632190e7816 */ /* 0x000fc4000000000e */
[----:B-1----:R-:W2:Y:S01]  /*1171a0*/  LDL.LU R25, [R1+0x39b8] ;  /* 0x0039b80001197983 */ /* 0x002ea20000300800 */
[----:B------:R-:W3:Y:S02]  /*1171b0*/  LDL.LU R21, [R1+0x41c] ;  /* 0x00041c0001157983 */ /* 0x000ee40000300800 */
[----:B------:R-:W-:Y:S01]  /*1171c0*/  IMAD.WIDE R4, R6, 0x2, R10 ;  /* 0x0000000206047825 */ /* 0x000fe200078e020a */
[----:B-----5:R-:W-:Y:S02]  /*1171d0*/  ISETP.GE.AND P5, PT, R24, c[0x0][0x17c], PT ;  /* 0x00005f0018007a0c */ /* 0x020fe40003fa6270 */
[----:B------:R-:W5:Y:S04]  /*1171e0*/  LDL.LU R24, [R1+0x2fc] ;  /* 0x0002fc0001187983 */ /* 0x000f680000300800 */
        /* <DEDUP_REMOVED lines=13> */
[----:B------:R-:W-:Y:S02]  /*1172c0*/  @P6 STG.E.U16 [R12.64], R20 ;  /* 0x000000140c006986 */ /* 0x000fe4000c101506 */
[----:B------:R1:W-:Y:S01]  /*1172d0*/  @P2 STG.E.U16 [R4.64], R22 ;  /* 0x0000001604002986 */ /* 0x0003e2000c101506 */
[----:B------:R-:W-:Y:S02]  /*1172e0*/  PRMT R16, R22, 0x7632, R16 ;  /* 0x0000763216107816 */ /* 0x000fe40000000010 */
[----:B0-----:R-:W-:Y:S01]  /*1172f0*/  PRMT R14, R20, 0x7632, R14 ;  /* 0x00007632140e7816 */ /* 0x001fe2000000000e */
[----:B-1----:R-:W-:Y:S01]  /*117300*/  IMAD.WIDE R4, R3, 0x2, R10 ;  /* 0x0000000203047825 */ /* 0x002fe200078e020a */
[----:B--2---:R-:W-:-:S02]  /*117310*/  ISETP.GE.AND P2, PT, R25, c[0x0][0x17c], PT ;  /* 0x00005f0019007a0c */ /* 0x004fc40003f46270 */
[----:B------:R-:W2:Y:S04]  /*117320*/  LDL.LU R25, [R1+0x42c] ;  /* 0x00042c0001197983 */ /* 0x000ea80000300800 */
[----:B------:R0:W-:Y:S01]  /*117330*/  @P3 STG.E.U16 [R4.64], R14 ;  /* 0x0000000e04003986 */ /* 0x0001e2000c101506 */
[----:B------:R-:W2:Y:S01]  /*117340*/  LDL.LU R22, [R1+0x39c4] ;  /* 0x0039c40001167983 */ /* 0x000ea20000300800 */
[----:B----4-:R-:W-:Y:S02]  /*117350*/  ISETP.GE.AND P3, PT, R17, c[0x0][0x17c], PT ;  /* 0x00005f0011007a0c */ /* 0x010fe40003f66270 */
[----:B------:R-:W4:Y:S01]  /*117360*/  LDL.LU R17, [R1+0x39c0] ;  /* 0x0039c00001117983 */ /* 0x000f220000300800 */
[C---:B------:R-:W-:Y:S02]  /*117370*/  ISETP.LT.AND P0, PT, R26.reuse, c[0x0][0x178], !P0 ;  /* 0x00005e001a007a0c */ /* 0x040fe40004701270 */
[----:B------:R-:W-:Y:S01]  /*117380*/  ISETP.LT.AND P6, PT, R23, c[0x0][0x178], !P4 ;  /* 0x00005e0017007a0c */ /* 0x000fe200067c1270 */
[----:B------:R-:W-:Y:S01]  /*117390*/  IMAD.WIDE R6, R3, 0x2, R8 ;  /* 0x0000000203067825 */ /* 0x000fe200078e0208 */
[----:B------:R-:W-:-:S02]  /*1173a0*/  ISETP.LT.AND P4, PT, R26, c[0x0][0x178], !P4 ;  /* 0x00005e001a007a0c */ /* 0x000fc40006781270 */
[----:B------:R-:W-:-:S05]  /*1173b0*/  IADD3 R0, R3, c[0x0][0x198], RZ ;  /* 0x0000660003007a10 */ /* 0x000fca0007ffe0ff */
[----:B------:R-:W-:-:S04]  /*1173c0*/  IMAD.WIDE R12, R0, 0x2, R10 ;  /* 0x00000002000c7825 */ /* 0x000fc800078e020a */
[C---:B0-----:R-:W-:Y:S01]  /*1173d0*/  IMAD.WIDE R4, R0.reuse, 0x2, R8 ;  /* 0x0000000200047825 */ /* 0x041fe200078e0208 */
[----:B------:R0:W-:Y:S01]  /*1173e0*/  @P0 STG.E.U16 [R6.64], R16 ;  /* 0x0000001006000986 */ /* 0x0001e2000c101506 */
[----:B------:R-:W-:Y:S02]  /*1173f0*/  ISETP.LT.AND P0, PT, R23, c[0x0][0x178], !P5 ;  /* 0x00005e0017007a0c */ /* 0x000fe40006f01270 */
[----:B---3--:R1:W-:Y:S02]  /*117400*/  @P6 STG.E.U16 [R12.64], R21 ;  /* 0x000000150c006986 */ /* 0x0083e4000c101506 */
[----:B-----5:R3:W-:Y:S01]  /*117410*/  @P4 STG.E.U16 [R4.64], R24 ;  /* 0x0000001804004986 */ /* 0x0207e2000c101506 */
[----:B------:R-:W-:Y:S02]  /*117420*/  PRMT R3, R21, 0x7632, R3 ;  /* 0x0000763215037816 */ /* 0x000fe40000000003 */
[----:B0-----:R-:W-:Y:S01]  /*117430*/  IADD3 R6, R0, c[0x0][0x198], RZ ;  /* 0x0000660000067a10 */ /* 0x001fe20007ffe0ff */
[----:B-1----:R-:W5:Y:S01]  /*117440*/  LDL.LU R21, [R1+0x39c8] ;  /* 0x0039c80001157983 */ /* 0x002f620000300800 */
[----:B------:R-:W5:Y:S03]  /*117450*/  LDL.LU R20, [R1+0x43c] ;  /* 0x00043c0001147983 */ /* 0x000f660000300800 */
[----:B---3--:R-:W-:-:S05]  /*117460*/  IMAD.WIDE R4, R6, 0x2, R10 ;  /* 0x0000000206047825 */ /* 0x008fca00078e020a */
[----:B------:R0:W-:Y:S01]  /*117470*/  @P0 STG.E.U16 [R4.64], R3 ;  /* 0x0000000304000986 */ /* 0x0001e2000c101506 */
[----:B----4-:R-:W-:-:S03]  /*117480*/  ISETP.GE.AND P0, PT, R17, c[0x0][0x17c], PT ;  /* 0x00005f0011007a0c */ /* 0x010fc60003f06270 */
[----:B------:R-:W3:Y:S01]  /*117490*/  LDL.LU R17, [R1+0x39cc] ;  /* 0x0039cc0001117983 */ /* 0x000ee20000300800 */
        /* <DEDUP_REMOVED lines=8> */
[----:B------:R-:W-:Y:S01]  /*117520*/  IADD3 R3, R0, c[0x0][0x198], RZ ;  /* 0x0000660000037a10 */ /* 0x000fe20007ffe0ff */
[----:B------:R0:W-:Y:S01]  /*117530*/  @P5 STG.E.U16 [R6.64], R14 ;  /* 0x0000000e06005986 */ /* 0x0001e2000c101506 */
[----:B------:R-:W-:Y:S01]  /*117540*/  ISETP.LT.AND P5, PT, R23, c[0x0][0x178], !P2 ;  /* 0x00005e0017007a0c */ /* 0x000fe200057a1270 */
[----:B--2---:R-:W-:Y:S01]  /*117550*/  @P6 STG.E.U16 [R12.64], R25 ;  /* 0x000000190c006986 */ /* 0x004fe2000c101506 */
[----:B------:R-:W-:Y:S01]  /*117560*/  ISETP.GE.AND P4, PT, R22, c[0x0][0x17c], PT ;  /* 0x00005f0016007a0c */ /* 0x000fe20003f86270 */
[----:B------:R1:W-:Y:S04]  /*117570*/  @P1 STG.E.U16 [R4.64], R19 ;  /* 0x0000001304001986 */ /* 0x0003e8000c101506 */
[----:B------:R-:W2:Y:S01]  /*117580*/  LDL.LU R22, [R1+0x3bc] ;  /* 0x0003bc0001167983 */ /* 0x000ea20000300800 */
[----:B------:R-:W4:Y:S01]  /*117590*/  LDL.LU R24, [R1+0x44c] ;  /* 0x00044c0001187983 */ /* 0x000f220000300800 */
[----:B0-----:R-:W-:Y:S01]  /*1175a0*/  PRMT R14, R25, 0x7632, R14 ;  /* 0x00007632190e7816 */ /* 0x001fe2000000000e */
[----:B-1----:R-:W-:Y:S01]  /*1175b0*/  IMAD.WIDE R4, R3, 0x2, R10 ;  /* 0x0000000203047825 */ /* 0x002fe200078e020a */
[----:B-----5:R-:W-:-:S02]  /*1175c0*/  ISETP.GE.AND P1, PT, R21, c[0x0][0x17c], PT ;  /* 0x00005f0015007a0c */ /* 0x020fc40003f26270 */
[----:B------:R-:W5:Y:S04]  /*1175d0*/  LDL.LU R21, [R1+0x34c] ;  /* 0x00034c0001157983 */ /* 0x000f680000300800 */
[----:B------:R0:W-:Y:S01]  /*1175e0*/  @P5 STG.E.U16 [R4.64], R14 ;  /* 0x0000000e04005986 */ /* 0x0001e2000c101506 */
[----:B------:R-:W4:Y:S01]  /*1175f0*/  LDL.LU R25, [R1+0x39d4] ;  /* 0x0039d40001197983 */ /* 0x000f220000300800 */
[----:B---3--:R-:W-:Y:S02]  /*117600*/  ISETP.GE.AND P5, PT, R17, c[0x0][0x17c], PT ;  /* 0x00005f0011007a0c */ /* 0x008fe40003fa6270 */
[----:B------:R-:W3:Y:S01]  /*117610*/  LDL.LU R17, [R1+0x39d0] ;  /* 0x0039d00001117983 */ /* 0x000ee20000300800 */
[----:B------:R-:W-:Y:S02]  /*117620*/  ISETP.LT.AND P2, PT, R26, c[0x0][0x178], !P2 ;  /* 0x00005e001a007a0c */ /* 0x000fe40005741270 */
[----:B------:R-:W-:-:S02]  /*117630*/  ISETP.LT.AND P6, PT, R23, c[0x0][0x178], !P3 ;  /* 0x00005e0017007a0c */ /* 0x000fc40005fc1270 */
[----:B------:R-:W-:Y:S01]  /*117640*/  PRMT R19, R19, 0x7632, R19 ;  /* 0x0000763213137816 */ /* 0x000fe20000000013 */
[C---:B------:R-:W-:Y:S01]  /*117650*/  IMAD.WIDE R6, R3.reuse, 0x2, R8 ;  /* 0x0000000203067825 */ /* 0x040fe200078e0208 */
[----:B------:R-:W-:Y:S02]  /*117660*/  ISETP.LT.AND P3, PT, R26, c[0x0][0x178], !P3 ;  /* 0x00005e001a007a0c */ /* 0x000fe40005f61270 */
[----:B------:R-:W-:-:S05]  /*117670*/  IADD3 R0, R3, c[0x0][0x198], RZ ;  /* 0x0000660003007a10 */ /* 0x000fca0007ffe0ff */
[C---:B------:R-:W-:Y:S01]  /*117680*/  IMAD.WIDE R12, R0.reuse, 0x2, R10 ;  /* 0x00000002000c7825 */ /* 0x040fe200078e020a */
[----:B------:R1:W-:Y:S01]  /*117690*/  @P2 STG.E.U16 [R6.64], R19 ;  /* 0x0000001306002986 */ /* 0x0003e2000c101506 */
[----:B------:R-:W-:Y:S02]  /*1176a0*/  ISETP.LT.AND P2, PT, R23, c[0x0][0x178], !P4 ;  /* 0x00005e0017007a0c */ /* 0x000fe40006741270 */
[----:B0-----:R-:W-:-:S04]  /*1176b0*/  IMAD.WIDE R4, R0, 0x2, R8 ;  /* 0x0000000200047825 */ /* 0x001fc800078e0208 */
[----:B------:R0:W-:Y:S01]  /*1176c0*/  @P6 STG.E.U16 [R12.64], R20 ;  /* 0x000000140c006986 */ /* 0x0001e2000c101506 */
[----:B------:R-:W-:Y:S01]  /*1176d0*/  PRMT R3, R20, 0x7632, R3 ;  /* 0x0000763214037816 */ /* 0x000fe20000000003 */
[----:B--2---:R2:W-:Y:S01]  /*1176e0*/  @P3 STG.E.U16 [R4.64], R22 ;  /* 0x0000001604003986 */ /* 0x0045e2000c101506 */
[----:B-1----:R-:W-:Y:S02]  /*1176f0*/  IADD3 R6, R0, c[0x0][0x198], RZ ;  /* 0x0000660000067a10 */ /* 0x002fe40007ffe0ff */
[----:B------:R-:W-:Y:S01]  /*117700*/  PRMT R14, R22, 0x7632, R14 ;  /* 0x00007632160e7816 */ /* 0x000fe2000000000e */
[----:B0-----:R-:W5:Y:S02]  /*117710*/  LDL.LU R20, [R1+0x39d8] ;  /* 0x0039d80001147983 */ /* 0x001f640000300800 */
[----:B--2---:R-:W-:Y:S02]  /*117720*/  IMAD.WIDE R4, R6, 0x2, R10 ;  /* 0x0000000206047825 */ /* 0x004fe400078e020a */
[----:B------:R-:W2:Y:S04]  /*117730*/  LDL.LU R22, [R1+0x46c] ;  /* 0x00046c0001167983 */ /* 0x000ea80000300800 */
[----:B------:R0:W-:Y:S01]  /*117740*/  @P2 STG.E.U16 [R4.64], R3 ;  /* 0x0000000304002986 */ /* 0x0001e2000c101506 */
[----:B---3--:R-:W-:-:S03]  /*117750*/  ISETP.GE.AND P2, PT, R17, c[0x0][0x17c], PT ;  /* 0x00005f0011007a0c */ /* 0x008fc60003f46270 */
[----:B------:R-:W3:Y:S01]  /*117760*/  LDL.LU R17, [R1+0x39dc] ;  /* 0x0039dc0001117983 */ /* 0x000ee20000300800 */
[C---:B------:R-:W-:Y:S02]  /*117770*/  ISETP.LT.AND P4, PT, R26.reuse, c[0x0][0x178], !P4 ;  /* 0x00005e001a007a0c */ /* 0x040fe40006781270 */
[----:B------:R-:W-:Y:S01]  /*117780*/  ISETP.LT.AND P6, PT, R23, c[0x0][0x178], !P0 ;  /* 0x00005e0017007a0c */ /* 0x000fe200047c1270 */
[----:B------:R-:W-:Y:S01]  /*117790*/  ISETP.LT.AND P0, PT, R26, c[0x0][0x178], !P0 ;  /* 0x00005e001a007a0c */ /* 0x000fe20004701270 */
[C---:B------:R-:W-:Y:S01]  /*1177a0*/  IADD3 R0, R6.reuse, c[0x0][0x198], RZ ;  /* 0x0000660006007a10 */ /* 0x040fe20007ffe0ff */
[----:B------:R-:W-:Y:S01]  /*1177b0*/  IMAD.WIDE R6, R6, 0x2, R8 ;  /* 0x0000000206067825 */ /* 0x000fe200078e0208 */
[----:B----4-:R-:W-:Y:S02]  /*1177c0*/  ISETP.GE.AND P3, PT, R25, c[0x0][0x17c], PT ;  /* 0x00005f0019007a0c */ /* 0x010fe40003f66270 */
[----:B------:R-:W4:Y:S01]  /*1177d0*/  LDL.LU R25, [R1+0x2ec] ;  /* 0x0002ec0001197983 */ /* 0x000f220000300800 */
[----:B------:R-:W-:-:S04]  /*1177e0*/  IMAD.WIDE R12, R0, 0x2, R10 ;  /* 0x00000002000c7825 */ /* 0x000fc800078e020a */
[C---:B0-----:R-:W-:Y:S01]  /*1177f0*/  IMAD.WIDE R4, R0.reuse, 0x2, R8 ;  /* 0x0000000200047825 */ /* 0x041fe200078e0208 */
[----:B-----5:R-:W-:Y:S01]  /*117800*/  PRMT R16, R21, 0x7632, R16 ;  /* 0x0000763215107816 */ /* 0x020fe20000000010 */
[----:B------:R0:W-:Y:S02]  /*117810*/  @P4 STG.E.U16 [R6.64], R14 ;  /* 0x0000000e06004986 */ /* 0x0001e4000c101506 */
[----:B------:R1:W-:Y:S01]  /*117820*/  @P6 STG.E.U16 [R12.64], R24 ;  /* 0x000000180c006986 */ /* 0x0003e2000c101506 */
[----:B------:R-:W-:Y:S01]  /*117830*/  ISETP.LT.AND P4, PT, R23, c[0x0][0x178], !P1 ;  /* 0x00005e0017007a0c */ /* 0x000fe20004f81270 */
[----:B------:R5:W-:Y:S01]  /*117840*/  @P0 STG.E.U16 [R4.64], R21 ;  /* 0x0000001504000986 */ /* 0x000be2000c101506 */
[----:B------:R-:W-:Y:S02]  /*117850*/  IADD3 R3, R0, c[0x0][0x198], RZ ;  /* 0x0000660000037a10 */ /* 0x000fe40007ffe0ff */
[----:B------:R-:W-:Y:S02]  /*117860*/  ISETP.LT.AND P1, PT, R26, c[0x0][0x178], !P1 ;  /* 0x00005e001a007a0c */ /* 0x000fe40004f21270 */
[----:B0-----:R-:W-:-:S02]  /*117870*/  PRMT R14, R24, 0x7632, R14 ;  /* 0x00007632180e7816 */ /* 0x001fc4000000000e */
[----:B-1----:R-:W4:Y:S01]  /*117880*/  LDL.LU R24, [R1+0x45c] ;  /* 0x00045c0001187983 */ /* 0x002f220000300800 */
[----:B-----5:R-:W5:Y:S02]  /*117890*/  LDL.LU R21, [R1+0x39e4] ;  /* 0x0039e40001157983 */ /* 0x020f640000300800 */
[----:B------:R-:W-:-:S04]  /*1178a0*/  IMAD.WIDE R4, R3, 0x2, R10 ;  /* 0x0000000203047825 */ /* 0x000fc800078e020a */
[----:B------:R-:W-:Y:S01]  /*1178b0*/  IMAD.WIDE R6, R3, 0x2, R8 ;  /* 0x0000000203067825 */ /* 0x000fe200078e0208 */
[----:B------:R-:W-:Y:S02]  /*1178c0*/  ISETP.GE.AND P0, PT, R20, c[0x0][0x17c], PT ;  /* 0x00005f0014007a0c */ /* 0x000fe40003f06270 */
[----:B------:R-:W5:Y:S04]  /*1178d0*/  LDL.LU R20, [R1+0x39e0] ;  /* 0x0039e00001147983 */ /* 0x000f680000300800 */
[----:B------:R-:W-:Y:S01]  /*1178e0*/  @P4 STG.E.U16 [R4.64], R14 ;  /* 0x0000000e04004986 */ /* 0x000fe2000c101506 */
[----:B------:R-:W-:Y:S01]  /*1178f0*/  @P1 STG.E.U16 [R6.64], R16 ;  /* 0x0000001006001986 */ /* 0x000fe2000c101506 */
[----:B---3--:R-:W-:Y:S02]  /*117900*/  ISETP.GE.AND P4, PT, R17, c[0x0][0x17c], PT ;  /* 0x00005f0011007a0c */ /* 0x008fe40003f86270 */
[----:B------:R-:W3:Y:S01]  /*117910*/  LDL.LU R17, [R1+0x39e8] ;  /* 0x0039e80001117983 */ /* 0x000ee20000300800 */
[----:B------:R-:W-:Y:S02]  /*117920*/  STL.64 [R1+0x3c50], R18 ;  /* 0x003c501201007387 */ /* 0x000fe40000100a00 */
[----:B------:R0:W-:Y:S02]  /*117930*/  STL [R1+0x3c48], R16 ;  /* 0x003c481001007387 */ /* 0x0001e40000100800 */
[----:B0-----:R-:W3:Y:S01]  /*117940*/  LDL.LU R16, [R1+0x39ec] ;  /* 0x0039ec0001107983 */ /* 0x001ee20000300800 */
[----:B------:R-:W-:Y:S01]  /*117950*/  ISETP.LT.AND P6, PT, R23, c[0x0][0x178], !P5 ;  /* 0x00005e0017007a0c */ /* 0x000fe20006fc1270 */
[----:B------:R-:W-:Y:S01]  /*117960*/  ISETP.LT.AND P5, PT, R26, c[0x0][0x178], !P5 ;  /* 0x00005e001a007a0c */ /* 0x000fe20006fa1270 */
[----:B------:R-:W-:-:S02]  /*117970*/  IADD3 R0, R3, c[0x0][0x198], RZ ;  /* 0x0000660003007a10 */ /* 0x000fc40007ffe0ff */
[----:B------:R-:W-:Y:S01]  /*117980*/  ISETP.LT.AND P1, PT, R23, c[0x0][0x178], !P3 ;  /* 0x00005e0017007a0c */ /* 0x000fe20005f21270 */
[----:B------:R-:W-:Y:S02]  /*117990*/  ISETP.LT.AND P3, PT, R26, c[0x0][0x178], !P3 ;  /* 0x00005e001a007a0c */ /* 0x000fe40005f61270 */
[----:B------:R-:W-:-:S04]  /*1179a0*/  IMAD.WIDE R12, R0, 0x2, R10 ;  /* 0x00000002000c7825 */ /* 0x000fc800078e020a */
[C---:B------:R-:W-:Y:S01]  /*1179b0*/  IMAD.WIDE R4, R0.reuse, 0x2, R8 ;  /* 0x0000000200047825 */ /* 0x040fe200078e0208 */
[----:B------:R-:W-:Y:S02]  /*1179c0*/  IADD3 R6, R0, c[0x0][0x198], RZ ;  /* 0x0000660000067a10 */ /* 0x000fe40007ffe0ff */
[----:B--2---:R-:W-:Y:S01]  /*1179d0*/  PRMT R3, R22, 0x7632, R3 ;  /* 0x0000763216037816 */ /* 0x004fe20000000003 */
[----:B------:R-:W-:Y:S01]  /*1179e0*/  @P6 STG.E.U16 [R12.64], R22 ;  /* 0x000000160c006986 */ /* 0x000fe2000c101506 */
[----:B----4-:R0:W-:Y:S01]  /*1179f0*/  @P5 STG.E.U16 [R4.64], R25 ;  /* 0x0000001904005986 */ /* 0x0101e2000c101506 */
[----:B------:R-:W-:Y:S02]  /*117a00*/  ISETP.LT.AND P6, PT, R23, c[0x0][0x178], !P2 ;  /* 0x00005e0017007a0c */ /* 0x000fe400057c1270 */
[----:B------:R-:W-:Y:S02]  /*117a10*/  IADD3 R0, R6, c[0x0][0x198], RZ ;  /* 0x0000660006007a10 */ /* 0x000fe40007ffe0ff */
[----:B------:R-:W-:Y:S01]  /*117a20*/  PRMT R14, R25, 0x7632, R14 ;  /* 0x00007632190e7816 */ /* 0x000fe2000000000e */
[----:B------:R-:W-:Y:S01]  /*117a30*/  ISETP.LT.AND P2, PT, R26, c[0x0][0x178], !P2 ;  /* 0x00005e001a007a0c */ /* 0x000fe20005741270 */
[----:B-----5:R-:W-:-:S02]  /*117a40*/  ISETP.GE.AND P5, PT, R21, c[0x0][0x17c], PT ;  /* 0x00005f0015007a0c */ /* 0x020fc40003fa6270 */
[----:B------:R-:W2:Y:S01]  /*117a50*/  LDL.LU R21, [R1+0x48c] ;  /* 0x00048c0001157983 */ /* 0x000ea20000300800 */
[----:B0-----:R-:W-:-:S04]  /*117a60*/  IMAD.WIDE R4, R6, 0x2, R10 ;  /* 0x0000000206047825 */ /* 0x001fc800078e020a */
[----:B------:R-:W-:-:S04]  /*117a70*/  IMAD.WIDE R6, R6, 0x2, R8 ;  /* 0x0000000206067825 */ /* 0x000fc800078e0208 */
[C---:B------:R-:W-:Y:S01]  /*117a80*/  IMAD.WIDE R12, R0.reuse, 0x2, R10 ;  /* 0x00000002000c7825 */ /* 0x040fe200078e020a */
[----:B------:R-:W4:Y:S04]  /*117a90*/  LDL.LU R25, [R1+0x39c] ;  /* 0x00039c0001197983 */ /* 0x000f280000300800 */
[----:B------:R0:W-:Y:S01]  /*117aa0*/  @P1 STG.E.U16 [R4.64], R3 ;  /* 0x0000000304001986 */ /* 0x0001e2000c101506 */
[----:B------:R-:W-:Y:S01]  /*117ab0*/  @P3 STG.E.U16 [R6.64], R14 ;  /* 0x0000000e06003986 */ /* 0x000fe2000c101506 */
[----:B------:R-:W-:Y:S01]  /*117ac0*/  ISETP.LT.AND P3, PT, R23, c[0x0][0x178], !P0 ;  /* 0x00005e0017007a0c */ /* 0x000fe20004761270 */
[----:B------:R1:W-:Y:S01]  /*117ad0*/  @P6 STG.E.U16 [R12.64], R24 ;  /* 0x000000180c006986 */ /* 0x0003e2000c101506 */
[----:B------:R-:W5:Y:S01]  /*117ae0*/  LDL.LU R18, [R1+0x39f4] ;  /* 0x0039f40001127983 */ /* 0x000f620000300800 */
[C---:B0-----:R-:W-:Y:S01]  /*117af0*/  IMAD.WIDE R4, R0.reuse, 0x2, R8 ;  /* 0x0000000200047825 */ /* 0x041fe200078e0208 */
[----:B------:R-:W-:-:S02]  /*117b00*/  IADD3 R0, R0, c[0x0][0x198], RZ ;  /* 0x0000660000007a10 */ /* 0x000fc40007ffe0ff */
[----:B------:R-:W-:Y:S02]  /*117b10*/  PRMT R3, R24, 0x7632, R3 ;  /* 0x0000763218037816 */ /* 0x000fe40000000003 */
[----:B------:R-:W-:Y:S01]  /*117b20*/  ISETP.LT.AND P6, PT, R26, c[0x0][0x178], !P0 ;  /* 0x00005e001a007a0c */ /* 0x000fe200047c1270 */
[----:B------:R-:W5:Y:S04]  /*117b30*/  LDL.LU R22, [R1+0x47c] ;  /* 0x00047c0001167983 */ /* 0x000f680000300800 */
[----:B------:R0:W-:Y:S01]  /*117b40*/  @P2 STG.E.U16 [R4.64], R15 ;  /* 0x0000000f04002986 */ /* 0x0001e2000c101506 */
[----:B-1----:R-:W5:Y:S02]  /*117b50*/  LDL.LU R24, [R1+0x33c] ;  /* 0x00033c0001187983 */ /* 0x002f640000300800 */
[----:B0-----:R-:W-:-:S05]  /*117b60*/  IMAD.WIDE R4, R0, 0x2, R10 ;  /* 0x0000000200047825 */ /* 0x001fca00078e020a */
[----:B------:R0:W-:Y:S01]  /*117b70*/  @P3 STG.E.U16 [R4.64], R3 ;  /* 0x0000000304003986 */ /* 0x0001e2000c101506 */
[----:B---3--:R-:W-:-:S03]  /*117b80*/  ISETP.GE.AND P0, PT, R17, c[0x0][0x17c], PT ;  /* 0x00005f0011007a0c */ /* 0x008fc60003f06270 */
[----:B------:R-:W3:Y:S01]  /*117b90*/  LDL.LU R17, [R1+0x39f0] ;  /* 0x0039f00001117983 */ /* 0x000ee20000300800 */
[----:B------:R-:W-:-:S03]  /*117ba0*/  ISETP.GE.AND P3, PT, R16, c[0x0][0x17c], PT ;  /* 0x00005f0010007a0c */ /* 0x000fc60003f66270 */
[----:B------:R-:W3:Y:S01]  /*117bb0*/  LDL.LU R16, [R1+0x39f8] ;  /* 0x0039f80001107983 */ /* 0x000ee20000300800 */
[----:B------:R-:W-:Y:S02]  /*117bc0*/  ISETP.LT.AND P2, PT, R23, c[0x0][0x178], !P4 ;  /* 0x00005e0017007a0c */ /* 0x000fe40006741270 */
[----:B------:R-:W-:Y:S01]  /*117bd0*/  PRMT R12, R15, 0x7632, R12 ;  /* 0x000076320f0c7816 */ /* 0x000fe2000000000c */
[----:B------:R-:W-:Y:S01]  /*117be0*/  IMAD.WIDE R6, R0, 0x2, R8 ;  /* 0x0000000200067825 */ /* 0x000fe200078e0208 */
[----:B------:R-:W-:Y:S02]  /*117bf0*/  ISETP.LT.AND P4, PT, R26, c[0x0][0x178], !P4 ;  /* 0x00005e001a007a0c */ /* 0x000fe40006781270 */
[----:B------:R-:W-:Y:S02]  /*117c00*/  IADD3 R0, R0, c[0x0][0x198], RZ ;  /* 0x0000660000007a10 */ /* 0x000fe40007ffe0ff */
[----:B------:R-:W-:Y:S01]  /*117c10*/  ISETP.GE.AND P1, PT, R20, c[0x0][0x17c], PT ;  /* 0x00005f0014007a0c */ /* 0x000fe20003f26270 */
[----:B------:R-:W3:Y:S04]  /*117c20*/  LDL.LU R15, [R1+0x39fc] ;  /* 0x0039fc00010f7983 */ /* 0x000ee80000300800 */
[----:B------:R1:W-:Y:S01]  /*117c30*/  @P6 STG.E.U16 [R6.64], R12 ;  /* 0x0000000c06006986 */ /* 0x0003e2000c101506 */
[----:B------:R-:W-:Y:S01]  /*117c40*/  ISETP.LT.AND P6, PT, R23, c[0x0][0x178], !P5 ;  /* 0x00005e0017007a0c */ /* 0x000fe20006fc1270 */
[----:B0-----:R-:W-:Y:S01]  /*117c50*/  IMAD.WIDE R4, R0, 0x2, R10 ;  /* 0x0000000200047825 */ /* 0x001fe200078e020a */
[----:B------:R-:W-:-:S02]  /*117c60*/  ISETP.LT.AND P5, PT, R26, c[0x0][0x178], !P5 ;  /* 0x00005e001a007a0c */ /* 0x000fc40006fa1270 */
[C---:B------:R-:W-:Y:S01]  /*117c70*/  IADD3 R13, R0.reuse, c[0x0][0x198], RZ ;  /* 0x00006600000d7a10 */ /* 0x040fe20007ffe0ff */
[----:B-1----:R-:W-:Y:S01]  /*117c80*/  IMAD.WIDE R6, R0, 0x2, R8 ;  /* 0x0000000200067825 */ /* 0x002fe200078e0208 */
[----:B--2---:R0:W-:Y:S01]  /*117c90*/  @P2 STG.E.U16 [R4.64], R21 ;  /* 0x0000001504002986 */ /* 0x0041e2000c101506 */
[----:B------:R-:W-:Y:S02]  /*117ca0*/  ISETP.LT.AND P2, PT, R23, c[0x0][0x178], !P1 ;  /* 0x00005e0017007a0c */ /* 0x000fe40004f41270 */
[----:B------:R-:W-:Y:S01]  /*117cb0*/  ISETP.LT.AND P1, PT, R26, c[0x0][0x178], !P1 ;  /* 0x00005e001a007a0c */ /* 0x000fe20004f21270 */
[----:B------:R-:W-:Y:S02]  /*117cc0*/  PRMT R3, R21, 0x7632, R3 ;  /* 0x0000763215037816 */ /* 0x000fe40000000003 */
[----:B------:R-:W-:Y:S01]  /*117cd0*/  IADD3 R12, R13, c[0x0][0x198], RZ ;  /* 0x000066000d0c7a10 */ /* 0x000fe20007ffe0ff */
[----:B----4-:R1:W-:Y:S01]  /*117ce0*/  @P4 STG.E.U16 [R6.64], R25 ;  /* 0x0000001906004986 */ /* 0x0103e2000c101506 */
[----:B------:R-:W-:Y:S01]  /*117cf0*/  PRMT R0, R25, 0x7632, R0 ;  /* 0x0000763219007816 */ /* 0x000fe20000000000 */
[----:B0-----:R-:W-:-:S02]  /*117d00*/  IMAD.WIDE R4, R13, 0x2, R8 ;  /* 0x000000020d047825 */ /* 0x001fc400078e0208 */
[----:B------:R-:W2:Y:S02]  /*117d10*/  LDL.LU R21, [R1+0x87c] ;  /* 0x00087c0001157983 */ /* 0x000ea40000300800 */
[--C-:B-1----:R-:W-:Y:S02]  /*117d20*/  IMAD.WIDE R6, R13, 0x2, R10.reuse ;  /* 0x000000020d067825 */ /* 0x102fe400078e020a */
[----:B------:R-:W4:Y:S04]  /*117d30*/  LDL.LU R25, [R1+0x3dc] ;  /* 0x0003dc0001197983 */ /* 0x000f280000300800 */
[----:B------:R0:W-:Y:S01]  /*117d40*/  @P6 STG.E.U16 [R6.64], R3 ;  /* 0x0000000306006986 */ /* 0x0001e2000c101506 */
[----:B------:R1:W-:Y:S02]  /*117d50*/  @P5 STG.E.U16 [R4.64], R0 ;  /* 0x0000000004005986 */ /* 0x0003e4000c101506 */
[----:B0-----:R-:W-:-:S04]  /*117d60*/  IMAD.WIDE R6, R12, 0x2, R10 ;  /* 0x000000020c067825 */ /* 0x001fc800078e020a */
[----:B-1----:R-:W-:Y:S01]  /*117d70*/  IMAD.WIDE R4, R12, 0x2, R8 ;  /* 0x000000020c047825 */ /* 0x002fe200078e0208 */
[----:B-----5:R0:W-:Y:S04]  /*117d80*/  @P2 STG.E.U16 [R6.64], R22 ;  /* 0x0000001606002986 */ /* 0x0201e8000c101506 */
[----:B------:R1:W-:Y:S01]  /*117d90*/  @P1 STG.E.U16 [R4.64], R24 ;  /* 0x0000001804001986 */ /* 0x0003e2000c101506 */
[----:B---3--:R-:W-:Y:S02]  /*117da0*/  ISETP.GE.AND P1, PT, R16, c[0x0][0x17c], PT ;  /* 0x00005f0010007a0c */ /* 0x008fe40003f26270 */
[----:B------:R-:W3:Y:S01]  /*117db0*/  LDL.LU R16, [R1+0x3a00] ;  /* 0x003a000001107983 */ /* 0x000ee20000300800 */
[----:B------:R-:W-:Y:S02]  /*117dc0*/  ISETP.GE.AND P4, PT, R18, c[0x0][0x17c], PT ;  /* 0x00005f0012007a0c */ /* 0x000fe40003f86270 */
[----:B------:R-:W-:-:S02]  /*117dd0*/  ISETP.GE.AND P6, PT, R17, c[0x0][0x17c], PT ;  /* 0x00005f0011007a0c */ /* 0x000fc40003fc6270 */
[----:B------:R-:W-:Y:S02]  /*117de0*/  PRMT R3, R22, 0x7632, R3 ;  /* 0x0000763216037816 */ /* 0x000fe40000000003 */
[----:B------:R-:W-:Y:S01]  /*117df0*/  PRMT R14, R24, 0x7632, R14 ;  /* 0x00007632180e7816 */ /* 0x000fe2000000000e */
[----:B---3--:R-:W-:Y:S02]  /*117e00*/  STL [R1+0x3c88], R16 ;  /* 0x003c881001007387 */ /* 0x008fe40000100800 */
[----:B------:R-:W3:Y:S04]  /*117e10*/  LDS.128 R16, [R2] ;  /* 0x0000000002107984 */ /* 0x000ee80000000c00 */
[----:B0-----:R-:W5:Y:S02]  /*117e20*/  LDL.LU R22, [R1+0x49c] ;  /* 0x00049c0001167983 */ /* 0x001f640000300800 */
[----:B-1----:R-:W4:Y:S01]  /*117e30*/  LDL.LU R24, [R1+0x3fc] ;  /* 0x0003fc0001187983 */ /* 0x002f220000300800 */
[----:B---3--:R-:W-:Y:S01]  /*117e40*/  STL [R1+0x24], R17 ;  /* 0x0000241101007387 */ /* 0x008fe20000100800 */
[----:B------:R0:W-:Y:S02]  /*117e50*/  STL.64 [R1+0x28], R18 ;  /* 0x0000281201007387 */ /* 0x0001e40000100a00 */
[----:B0-----:R-:W-:-:S02]  /*117e60*/  IMAD.MOV.U32 R19, RZ, RZ, R16 ;  /* 0x000000ffff137224 */ /* 0x001fc400078e0010 */
[----:B------:R-:W3:Y:S01]  /*117e70*/  LDL.LU R16, [R1+0x3c88] ;  /* 0x003c880001107983 */ /* 0x000ee20000300800 */
[C---:B------:R-:W-:Y:S02]  /*117e80*/  ISETP.LT.AND P5, PT, R23.reuse, c[0x0][0x178], !P0 ;  /* 0x00005e0017007a0c */ /* 0x040fe400047a1270 */
[----:B------:R-:W-:Y:S01]  /*117e90*/  IADD3 R6, R12, c[0x0][0x198], RZ ;  /* 0x000066000c067a10 */ /* 0x000fe20007ffe0ff */
[----:B------:R-:W-:Y:S01]  /*117ea0*/  ISETP.LT.AND P0, PT, R26, c[0x0][0x178], !P0 ;  /* 0x00005e001a007a0c */ /* 0x000fe20004701270 */
[----:B------:R-:W-:Y:S02]  /*117eb0*/  ISETP.LT.AND P2, PT, R23, c[0x0][0x178], !P3 ;  /* 0x00005e0017007a0c */ /* 0x000fe40005f41270 */
[C---:B------:R-:W-:Y:S01]  /*117ec0*/  IADD3 R0, R6.reuse, c[0x0][0x198], RZ ;  /* 0x0000660006007a10 */ /* 0x040fe20007ffe0ff */
[----:B------:R-:W-:-:S04]  /*117ed0*/  IMAD.WIDE R4, R6, 0x2, R10 ;  /* 0x0000000206047825 */ /* 0x000fc800078e020a */
[----:B------:R-:W-:Y:S02]  /*117ee0*/  IMAD.WIDE R12, R6, 0x2, R8 ;  /* 0x00000002060c7825 */ /* 0x000fe400078e0208 */
[----:B------:R0:W-:Y:S03]  /*117ef0*/  @P5 STG.E.U16 [R4.64], R3 ;  /* 0x0000000304005986 */ /* 0x0001e6000c101506 */
[----:B------:R4:W-:Y:S01]  /*117f00*/  @P0 STG.E.U16 [R12.64], R14 ;  /* 0x0000000e0c000986 */ /* 0x0009e2000c101506 */
[----:B------:R-:W-:Y:S02]  /*117f10*/  ISETP.GE.AND P5, PT, R15, c[0x0][0x17c], PT ;  /* 0x00005f000f007a0c */ /* 0x000fe40003fa6270 */
[----:B------:R-:W5:Y:S01]  /*117f20*/  LDL.LU R15, [R1+0x3a04] ;  /* 0x003a0400010f7983 */ /* 0x000f620000300800 */
[----:B0-----:R-:W-:-:S05]  /*117f30*/  IMAD.WIDE R4, R0, 0x2, R10 ;  /* 0x0000000200047825 */ /* 0x001fca00078e020a */
[----:B--2---:R-:W-:Y:S01]  /*117f40*/  @P2 STG.E.U16 [R4.64], R21 ;  /* 0x0000001504002986 */ /* 0x004fe2000c101506 */
[----:B---3--:R-:W-:-:S03]  /*117f50*/  ISETP.GE.AND P2, PT, R16, c[0x0][0x17c], PT ;  /* 0x00005f0010007a0c */ /* 0x008fc60003f46270 */
[----:B------:R-:W2:Y:S01]  /*117f60*/  LDL.LU R16, [R1+0x3a08] ;  /* 0x003a080001107983 */ /* 0x000ea20000300800 */
[----:B------:R-:W-:Y:S01]  /*117f70*/  STL [R1+0x3c84], R19 ;  /* 0x003c841301007387 */ /* 0x000fe20000100800 */
[----:B------:R-:W-:Y:S01]  /*117f80*/  ISETP.LT.AND P3, PT, R26, c[0x0][0x178], !P3 ;  /* 0x00005e001a007a0c */ /* 0x000fe20005f61270 */
[----:B------:R-:W-:Y:S01]  /*117f90*/  IMAD.WIDE R6, R0, 0x2, R8 ;  /* 0x0000000200067825 */ /* 0x000fe200078e0208 */
[----:B------:R-:W-:Y:S02]  /*117fa0*/  ISETP.LT.AND P0, PT, R23, c[0x0][0x178], !P4 ;  /* 0x00005e0017007a0c */ /* 0x000fe40006701270 */
[----:B----4-:R-:W-:-:S09]  /*117fb0*/  PRMT R14, R25, 0x7632, R14 ;  /* 0x00007632190e7816 */ /* 0x010fd2000000000e */
[----:B------:R0:W-:Y:S02]  /*117fc0*/  @P3 STG.E.U16 [R6.64], R25 ;  /* 0x0000001906003986 */ /* 0x0001e4000c101506 */
[----:B0-----:R-:W-:Y:S01]  /*117fd0*/  IADD3 R6, R0, c[0x0][0x198], RZ ;  /* 0x0000660000067a10 */ /* 0x001fe20007ffe0ff */
[----:B------:R-:W-:-:S04]  /*117fe0*/  PRMT R0, R21, 0x7632, R0 ;  /* 0x0000763215007816 */ /* 0x000fc80000000000 */
[----:B------:R-:W-:-:S05]  /*117ff0*/  IMAD.WIDE R4, R6, 0x2, R10 ;  /* 0x0000000206047825 */ /* 0x000fca00078e020a */
[----:B------:R-:W-:Y:S01]  /*118000*/  @P0 STG.E.U16 [R4.64], R0 ;  /* 0x0000000004000986 */ /* 0x000fe2000c101506 */
[----:B-----5:R-:W-:-:S03]  /*118010*/  ISETP.GE.AND P0, PT, R15, c[0x0][0x17c], PT ;  /* 0x00005f000f007a0c */ /* 0x020fc60003f06270 */
[----:B--2---:R-:W-:Y:S02]  /*118020*/  STL [R1+0x3c80], R16 ;  /* 0x003c801001007387 */ /* 0x004fe40000100800 */
[----:B------:R-:W0:Y:S04]  /*118030*/  LDS.128 R16, [R27] ;  /* 0x000000001b107984 */ /* 0x000e280000000c00 */
[----:B------:R-:W2:Y:S01]  /*118040*/  LDL.LU R25, [R1+0x4a0] ;  /* 0x0004a00001197983 */ /* 0x000ea20000300800 */
[----:B0-----:R-:W-:Y:S01]  /*118050*/  STL [R1+0x34], R17 ;  /* 0x0000341101007387 */ /* 0x001fe20000100800 */
[----:B------:R0:W-:Y:S02]  /*118060*/  STL.64 [R1+0x38], R18 ;  /* 0x0000381201007387 */ /* 0x0001e40000100a00 */
[----:B0-----:R-:W-:Y:S01]  /*118070*/  IMAD.MOV.U32 R18, RZ, RZ, R16 ;  /* 0x000000ffff127224 */ /* 0x001fe200078e0010 */
[----:B------:R-:W3:Y:S01]  /*118080*/  LDL.LU R19, [R1+0x3c84] ;  /* 0x003c840001137983 */ /* 0x000ee20000300800 */
[----:B------:R-:W4:Y:S02]  /*118090*/  LDL.LU R16, [R1+0x3c80] ;  /* 0x003c800001107983 */ /* 0x000f240000300800 */
[----:B------:R-:W5:Y:S01]  /*1180a0*/  LDL.LU R15, [R1+0x3a0c] ;  /* 0x003a0c00010f7983 */ /* 0x000f620000300800 */
[----:B------:R-:W-:-:S02]  /*1180b0*/  ISETP.LT.AND P4, PT, R26, c[0x0][0x178], !P4 ;  /* 0x00005e001a007a0c */ /* 0x000fc40006781270 */
[----:B------:R-:W-:Y:S02]  /*1180c0*/  ISETP.LT.AND P3, PT, R23, c[0x0][0x178], !P6 ;  /* 0x00005e0017007a0c */ /* 0x000fe40007761270 */
[C---:B------:R-:W-:Y:S01]  /*1180d0*/  IADD3 R3, R6.reuse, c[0x0][0x198], RZ ;  /* 0x0000660006037a10 */ /* 0x040fe20007ffe0ff */
[----:B------:R-:W-:Y:S01]  /*1180e0*/  IMAD.WIDE R12, R6, 0x2, R8 ;  /* 0x00000002060c7825 */ /* 0x000fe200078e0208 */
[----:B------:R-:W-:-:S03]  /*1180f0*/  ISETP.LT.AND P6, PT, R26, c[0x0][0x178], !P6 ;  /* 0x00005e001a007a0c */ /* 0x000fc600077c1270 */
[----:B------:R-:W-:-:S04]  /*118100*/  IMAD.WIDE R6, R3, 0x2, R10 ;  /* 0x0000000203067825 */ /* 0x000fc800078e020a */
[----:B------:R-:W-:Y:S01]  /*118110*/  IMAD.WIDE R4, R3, 0x2, R8 ;  /* 0x0000000203047825 */ /* 0x000fe200078e0208 */
[----:B------:R-:W-:Y:S03]  /*118120*/  @P4 STG.E.U16 [R12.64], R14 ;  /* 0x0000000e0c004986 */ /* 0x000fe6000c101506 */
[----:B------:R0:W-:Y:S01]  /*118130*/  @P3 STG.E.U16 [R6.64], R22 ;  /* 0x0000001606003986 */ /* 0x0001e2000c101506 */
[----:B------:R-:W-:Y:S02]  /*118140*/  ISETP.LT.AND P3, PT, R23, c[0x0][0x178], !P1 ;  /* 0x00005e0017007a0c */ /* 0x000fe40004f61270 */
[----:B------:R-:W-:Y:S01]  /*118150*/  PRMT R0, R22, 0x7632, R0 ;  /* 0x0000763216007816 */ /* 0x000fe20000000000 */
[----:B------:R1:W-:Y:S01]  /*118160*/  @P6 STG.E.U16 [R4.64], R24 ;  /* 0x0000001804006986 */ /* 0x0003e2000c101506 */
[----:B0-----:R-:W-:Y:S02]  /*118170*/  IADD3 R6, R3, c[0x0][0x198], RZ ;  /* 0x0000660003067a10 */ /* 0x001fe40007ffe0ff */
[----:B------:R-:W-:-:S02]  /*118180*/  PRMT R14, R24, 0x7632, R14 ;  /* 0x00007632180e7816 */ /* 0x000fc4000000000e */
[----:B-1----:R-:W3:Y:S01]  /*118190*/  LDL.LU R24, [R1+0x4b0] ;  /* 0x0004b00001187983 */ /* 0x002ee20000300800 */
[C---:B------:R-:W-:Y:S01]  /*1181a0*/  IADD3 R3, R6.reuse, c[0x0][0x198], RZ ;  /* 0x0000660006037a10 */ /* 0x040fe20007ffe0ff */
[----:B------:R-:W-:-:S04]  /*1181b0*/  IMAD.WIDE R4, R6, 0x2, R10 ;  /* 0x0000000206047825 */ /* 0x000fc800078e020a */
[----:B------:R-:W-:Y:S02]  /*1181c0*/  STL.64 [R1+0x3c78], R10 ;  /* 0x003c780a01007387 */ /* 0x000fe40000100a00 */
[----:B------:R-:W-:-:S04]  /*1181d0*/  IMAD.WIDE R6, R6, 0x2, R8 ;  /* 0x0000000206067825 */ /* 0x000fc800078e0208 */
[----:B------:R-:W-:Y:S01]  /*1181e0*/  IMAD.WIDE R12, R3, 0x2, R10 ;  /* 0x00000002030c7825 */ /* 0x000fe200078e020a */
[----:B------:R-:W-:Y:S04]  /*1181f0*/  STL.64 [R1+0x3c70], R8 ;  /* 0x003c700801007387 */ /* 0x000fe80000100a00 */
[----:B------:R0:W-:Y:S01]  /*118200*/  @P3 STG.E.U16 [R4.64], R0 ;  /* 0x0000000004003986 */ /* 0x0001e2000c101506 */
[C---:B------:R-:W-:Y:S02]  /*118210*/  ISETP.LT.AND P1, PT, R26.reuse, c[0x0][0x178], !P1 ;  /* 0x00005e001a007a0c */ /* 0x040fe40004f21270 */
[----:B------:R-:W-:Y:S02]  /*118220*/  ISETP.LT.AND P4, PT, R23, c[0x0][0x178], !P5 ;  /* 0x00005e0017007a0c */ /* 0x000fe40006f81270 */
[----:B------:R-:W-:Y:S01]  /*118230*/  ISETP.LT.AND P6, PT, R26, c[0x0][0x178], !P5 ;  /* 0x00005e001a007a0c */ /* 0x000fe20006fc1270 */
[----:B------:R-:W3:Y:S01]  /*118240*/  LDL.LU R17, [R1+0x3a14] ;  /* 0x003a140001117983 */ /* 0x000ee20000300800 */
[----:B0-----:R-:W-:-:S03]  /*118250*/  IMAD.WIDE R4, R3, 0x2, R8 ;  /* 0x0000000203047825 */ /* 0x001fc600078e0208 */
[----:B------:R-:W0:Y:S04]  /*118260*/  LDS.128 R8, [R28] ;  /* 0x000000001c087984 */ /* 0x000e280000000c00 */
[----:B------:R-:W-:Y:S04]  /*118270*/  @P1 STG.E.U16 [R6.64], R14 ;  /* 0x0000000e06001986 */ /* 0x000fe8000c101506 */
[----:B--2---:R-:W-:Y:S01]  /*118280*/  @P4 STG.E.U16 [R12.64], R25 ;  /* 0x000000190c004986 */ /* 0x004fe2000c101506 */
[----:B-----5:R-:W-:-:S03]  /*118290*/  ISETP.GE.AND P3, PT, R15, c[0x0][0x17c], PT ;  /* 0x00005f000f007a0c */ /* 0x020fc60003f66270 */
[----:B------:R-:W2:Y:S01]  /*1182a0*/  LDL.LU R15, [R1+0x3a10] ;  /* 0x003a1000010f7983 */ /* 0x000ea20000300800 */
[----:B0-----:R-:W-:Y:S01]  /*1182b0*/  STL [R1+0x44], R9 ;  /* 0x0000440901007387 */ /* 0x001fe20000100800 */
[----:B----4-:R-:W-:Y:S02]  /*1182c0*/  ISETP.GE.AND P5, PT, R16, c[0x0][0x17c], PT ;  /* 0x00005f0010007a0c */ /* 0x010fe40003fa6270 */
[----:B---3--:R0:W-:Y:S01]  /*1182d0*/  @P6 STG.E.U16 [R4.64], R19 ;  /* 0x0000001304006986 */ /* 0x0081e2000c101506 */
[----:B------:R1:W-:Y:S02]  /*1182e0*/  STL.64 [R1+0x48], R10 ;  /* 0x0000480a01007387 */ /* 0x0003e40000100a00 */
[----:B------:R-:W-:Y:S01]  /*1182f0*/  IMAD.MOV.U32 R16, RZ, RZ, R8 ;  /* 0x000000ffff107224 */ /* 0x000fe200078e0008 */
[----:B0-----:R-:W-:Y:S01]  /*118300*/  IADD3 R4, R3, c[0x0][0x198], RZ ;  /* 0x0000660003047a10 */ /* 0x001fe20007ffe0ff */
[----:B-1----:R-:W3:Y:S01]  /*118310*/  LDL.LU.64 R10, [R1+0x3c78] ;  /* 0x003c7800010a7983 */ /* 0x002ee20000300a00 */
[----:B------:R-:W4:Y:S01]  /*118320*/  LDL.LU.64 R8, [R1+0x3c70] ;  /* 0x003c700001087983 */ /* 0x000f220000300a00 */
[----:B------:R-:W-:-:S02]  /*118330*/  PRMT R3, R19, 0x7632, R3 ;  /* 0x0000763213037816 */ /* 0x000fc40000000003 */
[----:B------:R-:W5:Y:S01]  /*118340*/  LDL.LU R19, [R1+0x3a18] ;  /* 0x003a180001137983 */ /* 0x000f620000300800 */
[----:B------:R-:W-:Y:S02]  /*118350*/  ISETP.GE.AND P6, PT, R17, c[0x0][0x17c], PT ;  /* 0x00005f0011007a0c */ /* 0x000fe40003fc6270 */
[----:B------:R-:W-:Y:S02]  /*118360*/  PRMT R12, R25, 0x7632, R12 ;  /* 0x00007632190c7816 */ /* 0x000fe4000000000c */
[----:B------:R-:W-:Y:S01]  /*118370*/  ISETP.LT.AND P1, PT, R23, c[0x0][0x178], !P2 ;  /* 0x00005e0017007a0c */ /* 0x000fe20005721270 */
[----:B-----5:R-:W-:Y:S01]  /*118380*/  STL.64 [R1+0x3c68], R18 ;  /* 0x003c681201007387 */ /* 0x020fe20000100a00 */
[----:B------:R-:W-:Y:S02]  /*118390*/  STL [R1+0x3c60], R16 ;  /* 0x003c601001007387 */ /* 0x000fe40000100800 */
[----:B------:R-:W0:Y:S04]  /*1183a0*/  LDS.128 R16, [R29] ;  /* 0x000000001d107984 */ /* 0x000e280000000c00 */
[----:B------:R-:W5:Y:S01]  /*1183b0*/  LDL.LU R25, [R1+0x4c0] ;  /* 0x0004c00001197983 */ /* 0x000f620000300800 */
[----:B0-----:R-:W-:Y:S01]  /*1183c0*/  STL [R1+0x94], R17 ;  /* 0x0000941101007387 */ /* 0x001fe20000100800 */
[----:B------:R0:W-:Y:S03]  /*1183d0*/  STL.64 [R1+0x98], R18 ;  /* 0x0000981201007387 */ /* 0x0001e60000100a00 */
[----:B0-----:R-:W5:Y:S01]  /*1183e0*/  LDL.LU.64 R18, [R1+0x3c68] ;  /* 0x003c680001127983 */ /* 0x001f620000300a00 */
[----:B---3--:R-:W-:-:S04]  /*1183f0*/  IMAD.WIDE R6, R4, 0x2, R10 ;  /* 0x0000000204067825 */ /* 0x008fc800078e020a */
[----:B------:R-:W-:Y:S02]  /*118400*/  IMAD.MOV.U32 R17, RZ, RZ, R16 ;  /* 0x000000ffff117224 */ /* 0x000fe400078e0010 */
[----:B------:R-:W3:Y:S04]  /*118410*/  LDL.LU R16, [R1+0x3c60] ;  /* 0x003c600001107983 */ /* 0x000ee80000300800 */
[----:B------:R0:W-:Y:S01]  /*118420*/  @P1 STG.E.U16 [R6.64], R12 ;  /* 0x0000000c06001986 */ /* 0x0001e2000c101506 */
[----:B--2---:R-:W-:Y:S02]  /*118430*/  ISETP.GE.AND P1, PT, R15, c[0x0][0x17c], PT ;  /* 0x00005f000f007a0c */ /* 0x004fe40003f26270 */
[----:B------:R-:W2:Y:S01]  /*118440*/  LDL.LU R15, [R1+0x3a1c] ;  /* 0x003a1c00010f7983 */ /* 0x000ea20000300800 */
[----:B------:R-:W-:-:S02]  /*118450*/  ISETP.LT.AND P2, PT, R26, c[0x0][0x178], !P2 ;  /* 0x00005e001a007a0c */ /* 0x000fc40005741270 */
[----:B------:R-:W-:Y:S01]  /*118460*/  ISETP.LT.AND P4, PT, R23, c[0x0][0x178], !P0 ;  /* 0x00005e0017007a0c */ /* 0x000fe20004781270 */
[----:B------:R-:W-:Y:S01]  /*118470*/  ISETP.LT.AND P0, PT, R26, c[0x0][0x178], !P0 ;  /* 0x00005e001a007a0c */ /* 0x000fe20004701270 */
[C---:B------:R-:W-:Y:S01]  /*118480*/  IADD3 R0, R4.reuse, c[0x0][0x198], RZ ;  /* 0x0000660004007a10 */ /* 0x040fe20007ffe0ff */
[----:B----4-:R-:W-:-:S04]  /*118490*/  IMAD.WIDE R4, R4, 0x2, R8 ;  /* 0x0000000204047825 */ /* 0x010fc800078e0208 */
[----:B0-----:R-:W-:-:S04]  /*1184a0*/  IMAD.WIDE R6, R0, 0x2, R10 ;  /* 0x0000000200067825 */ /* 0x001fc800078e020a */
[----:B------:R0:W-:Y:S02]  /*1184b0*/  @P2 STG.E.U16 [R4.64], R3 ;  /* 0x0000000304002986 */ /* 0x0001e4000c101506 */
[----:B------:R1:W-:Y:S01]  /*1184c0*/  @P4 STG.E.U16 [R6.64], R24 ;  /* 0x0000001806004986 */ /* 0x0003e2000c101506 */
[----:B------:R-:W-:Y:S01]  /*1184d0*/  PRMT R13, R24, 0x7632, R13 ;  /* 0x00007632180d7816 */ /* 0x000fe2000000000d */
[C---:B0-----:R-:W-:Y:S01]  /*1184e0*/  IMAD.WIDE R4, R0.reuse, 0x2, R8 ;  /* 0x0000000200047825 */ /* 0x041fe200078e0208 */
[----:B-1----:R-:W4:Y:S03]  /*1184f0*/  LDL.LU R24, [R1+0x4d0] ;  /* 0x0004d00001187983 */ /* 0x002f260000300800 */
[----:B------:R-:W-:Y:S01]  /*118500*/  STL [R1+0x3c5c], R14 ;  /* 0x003c5c0e01007387 */ /* 0x000fe20000100800 */
[----:B------:R-:W-:Y:S02]  /*118510*/  ISETP.LT.AND P2, PT, R23, c[0x0][0x178], !P5 ;  /* 0x00005e0017007a0c */ /* 0x000fe40006f41270 */
[----:B------:R-:W-:-:S05]  /*118520*/  IADD3 R12, R0, c[0x0][0x198], RZ ;  /* 0x00006600000c7a10 */ /* 0x000fca0007ffe0ff */
[C---:B------:R-:W-:Y:S01]  /*118530*/  IMAD.WIDE R6, R12.reuse, 0x2, R10 ;  /* 0x000000020c067825 */ /* 0x040fe200078e020a */
[----:B------:R-:W-:Y:S02]  /*118540*/  IADD3 R0, R12, c[0x0][0x198], RZ ;  /* 0x000066000c007a10 */ /* 0x000fe40007ffe0ff */
[----:B------:R-:W-:Y:S02]  /*118550*/  ISETP.LT.AND P5, PT, R26, c[0x0][0x178], !P5 ;  /* 0x00005e001a007a0c */ /* 0x000fe40006fa1270 */
[----:B------:R-:W-:Y:S01]  /*118560*/  ISETP.LT.AND P4, PT, R23, c[0x0][0x178], !P3 ;  /* 0x00005e0017007a0c */ /* 0x000fe20005f81270 */
[----:B-----5:R0:W-:Y:S01]  /*118570*/  @P0 STG.E.U16 [R4.64], R18 ;  /* 0x0000001204000986 */ /* 0x0201e2000c101506 */
[----:B------:R-:W-:-:S03]  /*118580*/  PRMT R3, R18, 0x7632, R3 ;  /* 0x0000763212037816 */ /* 0x000fc60000000003 */
[----:B0-----:R-:W5:Y:S01]  /*118590*/  LDL.LU R18, [R1+0x3a20] ;  /* 0x003a200001127983 */ /* 0x001f620000300800 */
[----:B------:R0:W-:Y:S02]  /*1185a0*/  @P2 STG.E.U16 [R6.64], R13 ;  /* 0x0000000d06002986 */ /* 0x0001e4000c101506 */
[----:B------:R-:W-:Y:S01]  /*1185b0*/  IMAD.WIDE R4, R12, 0x2, R8 ;  /* 0x000000020c047825 */ /* 0x000fe200078e0208 */
[----:B--2---:R-:W-:Y:S02]  /*1185c0*/  ISETP.GE.AND P2, PT, R15, c[0x0][0x17c], PT ;  /* 0x00005f000f007a0c */ /* 0x004fe40003f46270 */
[----:B------:R-:W1:Y:S04]  /*1185d0*/  LDS.128 R12, [R2+0x800] ;  /* 0x00080000020c7984 */ /* 0x000e680000000c00 */
[----:B------:R2:W-:Y:S01]  /*1185e0*/  @P5 STG.E.U16 [R4.64], R3 ;  /* 0x0000000304005986 */ /* 0x0005e2000c101506 */
[----:B0-----:R-:W-:Y:S01]  /*1185f0*/  IMAD.WIDE R6, R0, 0x2, R10 ;  /* 0x0000000200067825 */ /* 0x001fe200078e020a */
[----:B------:R-:W-:-:S04]  /*118600*/  ISETP.LT.AND P5, PT, R23, c[0x0][0x178], !P6 ;  /* 0x00005e0017007a0c */ /* 0x000fc800077a1270 */
[----:B------:R-:W-:Y:S01]  /*118610*/  @P4 STG.E.U16 [R6.64], R25 ;  /* 0x0000001906004986 */ /* 0x000fe2000c101506 */
[----:B--2---:R-:W-:Y:S02]  /*118620*/  PRMT R3, R25, 0x7632, R3 ;  /* 0x0000763219037816 */ /* 0x004fe40000000003 */
[----:B------:R-:W-:Y:S01]  /*118630*/  ISETP.LT.AND P4, PT, R23, c[0x0][0x178], !P1 ;  /* 0x00005e0017007a0c */ /* 0x000fe20004f81270 */
[----:B-1----:R-:W-:Y:S01]  /*118640*/  STL [R1+0xb4], R13 ;  /* 0x0000b40d01007387 */ /* 0x002fe20000100800 */
[----:B------:R0:W-:Y:S03]  /*118650*/  STL.64 [R1+0xb8], R14 ;  /* 0x0000b80e01007387 */ /* 0x0001e60000100a00 */
[----:B0-----:R-:W2:Y:S01]  /*118660*/  LDL.LU R14, [R1+0x3c5c] ;  /* 0x003c5c00010e7983 */ /* 0x001ea20000300800 */
[----:B------:R-:W2:Y:S02]  /*118670*/  LDL.LU R13, [R1+0x3a24] ;  /* 0x003a2400010d7983 */ /* 0x000ea40000300800 */
[----:B------:R-:W2:Y:S02]  /*118680*/  LDL.LU R25, [R1+0x4e0] ;  /* 0x0004e00001197983 */ /* 0x000ea40000300800 */
[----:B------:R-:W-:Y:S02]  /*118690*/  STL [R1+0x3c58], R23 ;  /* 0x003c581701007387 */ /* 0x000fe40000100800 */
[----:B------:R-:W0:Y:S01]  /*1186a0*/  LDS.128 R20, [R27+0x800] ;  /* 0x000800001b147984 */ /* 0x000e220000000c00 */
[----:B------:R-:W-:Y:S01]  /*1186b0*/  ISETP.LT.AND P3, PT, R26, c[0x0][0x178], !P3 ;  /* 0x00005e001a007a0c */ /* 0x000fe20005f61270 */
[----:B------:R-:W-:-:S04]  /*1186c0*/  IMAD.WIDE R6, R0, 0x2, R8 ;  /* 0x0000000200067825 */ /* 0x000fc800078e0208 */
[----:B------:R-:W-:Y:S01]  /*1186d0*/  IMAD.MOV.U32 R15, RZ, RZ, R12 ;  /* 0x000000ffff0f7224 */ /* 0x000fe200078e000c */
[----:B------:R-:W-:-:S07]  /*1186e0*/  IADD3 R12, R0, c[0x0][0x198], RZ ;  /* 0x00006600000c7a10 */ /* 0x000fce0007ffe0ff */
[----:B---3--:R-:W-:Y:S01]  /*1186f0*/  @P3 STG.E.U16 [R6.64], R16 ;  /* 0x0000001006003986 */ /* 0x008fe2000c101506 */
[----:B------:R-:W-:Y:S01]  /*118700*/  ISETP.LT.AND P3, PT, R26, c[0x0][0x178], !P1 ;  /* 0x00005e001a007a0c */ /* 0x000fe20004f61270 */
[----:B------:R-:W-:-:S05]  /*118710*/  IMAD.WIDE R4, R12, 0x2, R10 ;  /* 0x000000020c047825 */ /* 0x000fca00078e020a */
[----:B------:R1:W-:Y:S02]  /*118720*/  @P5 STG.E.U16 [R4.64], R3 ;  /* 0x0000000304005986 */ /* 0x0003e4000c101506 */
[----:B-1----:R-:W-:Y:S02]  /*118730*/  PRMT R3, R16, 0x7632, R3 ;  /* 0x0000763210037816 */ /* 0x002fe40000000003 */
[----:B-----5:R-:W-:Y:S02]  /*118740*/  ISETP.GE.AND P1, PT, R18, c[0x0][0x17c], PT ;  /* 0x00005f0012007a0c */ /* 0x020fe40003f26270 */
[----:B------:R-:W3:Y:S01]  /*118750*/  LDL.LU R18, [R1+0x3a28] ;  /* 0x003a280001127983 */ /* 0x000ee20000300800 */
[----:B0-----:R-:W-:Y:S02]  /*118760*/  STL [R1+0xa4], R21 ;  /* 0x0000a41501007387 */ /* 0x001fe40000100800 */
[----:B------:R0:W-:Y:S02]  /*118770*/  STL.64 [R1+0xa8], R22 ;  /* 0x0000a81601007387 */ /* 0x0001e40000100a00 */
[----:B0-----:R-:W5:Y:S01]  /*118780*/  LDL.LU R23, [R1+0x3c58] ;  /* 0x003c580001177983 */ /* 0x001f620000300800 */
[----:B------:R-:W3:Y:S01]  /*118790*/  LDL.LU R16, [R1+0x3a2c] ;  /* 0x003a2c0001107983 */ /* 0x000ee20000300800 */
[----:B------:R-:W-:-:S02]  /*1187a0*/  ISETP.LT.AND P6, PT, R26, c[0x0][0x178], !P6 ;  /* 0x00005e001a007a0c */ /* 0x000fc400077c1270 */
[C---:B------:R-:W-:Y:S01]  /*1187b0*/  IADD3 R0, R12.reuse, c[0x0][0x198], RZ ;  /* 0x000066000c007a10 */ /* 0x040fe20007ffe0ff */
[----:B------:R-:W-:Y:S01]  /*1187c0*/  IMAD.WIDE R4, R12, 0x2, R8 ;  /* 0x000000020c047825 */ /* 0x000fe200078e0208 */
[----:B------:R-:W-:Y:S01]  /*1187d0*/  ISETP.GE.AND P0, PT, R19, c[0x0][0x17c], PT ;  /* 0x00005f0013007a0c */ /* 0x000fe20003f06270 */
[----:B------:R-:W3:Y:S02]  /*1187e0*/  LDL.LU R22, [R1+0x3a30] ;  /* 0x003a300001167983 */ /* 0x000ee40000300800 */
[----:B------:R-:W-:-:S06]  /*1187f0*/  IMAD.WIDE R6, R0, 0x2, R10 ;  /* 0x0000000200067825 */ /* 0x000fcc00078e020a */
[----:B------:R-:W-:Y:S01]  /*118800*/  @P6 STG.E.U16 [R4.64], R3 ;  /* 0x0000000304006986 */ /* 0x000fe2000c101506 */
[----:B----4-:R0:W-:Y:S01]  /*118810*/  @P4 STG.E.U16 [R6.64], R24 ;  /* 0x0000001806004986 */ /* 0x0101e2000c101506 */
[----:B------:R-:W-:Y:S02]  /*118820*/  ISETP.LT.AND P6, PT, R26, c[0x0][0x178], !P2 ;  /* 0x00005e001a007a0c */ /* 0x000fe400057c1270 */
[----:B0-----:R-:W-:-:S05]  /*118830*/  IADD3 R6, R0, c[0x0][0x198], RZ ;  /* 0x0000660000067a10 */ /* 0x001fca0007ffe0ff */
[----:B------:R-:W-:Y:S01]  /*118840*/  IMAD.WIDE R4, R6, 0x2, R10 ;  /* 0x0000000206047825 */ /* 0x000fe200078e020a */
[----:B------:R-:W-:Y:S02]  /*118850*/  PRMT R3, R17, 0x7632, R3 ;  /* 0x0000763211037816 */ /* 0x000fe40000000003 */
[----:B--2---:R-:W-:Y:S01]  /*118860*/  ISETP.GE.AND P5, PT, R13, c[0x0][0x17c], PT ;  /* 0x00005f000d007a0c */ /* 0x004fe20003fa6270 */
[----:B------:R-:W-:Y:S01]  /*118870*/  IMAD.WIDE R12, R0, 0x2, R8 ;  /* 0x00000002000c7825 */ /* 0x000fe200078e0208 */
[----:B------:R-:W-:Y:S02]  /*118880*/  PRMT R14, R24, 0x7632, R14 ;  /* 0x00007632180e7816 */ /* 0x000fe4000000000e */
[----:B------:R-:W2:Y:S04]  /*118890*/  LDL.LU R24, [R1+0x4f0] ;  /* 0x0004f00001187983 */ /* 0x000ea80000300800 */
[----:B------:R-:W-:Y:S01]  /*1188a0*/  @P3 STG.E.U16 [R12.64], R17 ;  /* 0x000000110c003986 */ /* 0x000fe2000c101506 */
[----:B------:R-:W-:Y:S01]  /*1188b0*/  IMAD.MOV.U32 R21, RZ, RZ, R20 ;  /* 0x000000ffff157224 */ /* 0x000fe200078e0014 */
[----:B-----5:R-:W-:-:S02]  /*1188c0*/  ISETP.LT.AND P4, PT, R23, c[0x0][0x178], !P0 ;  /* 0x00005e0017007a0c */ /* 0x020fc40004781270 */
[----:B------:R-:W-:Y:S01]  /*1188d0*/  ISETP.LT.AND P3, PT, R23, c[0x0][0x178], !P2 ;  /* 0x00005e0017007a0c */ /* 0x000fe20005761270 */
[----:B---3--:R-:W-:-:S10]  /*1188e0*/  ISETP.GE.AND P2, PT, R18, c[0x0][0x17c], PT ;  /* 0x00005f0012007a0c */ /* 0x008fd40003f46270 */
[----:B------:R-:W-:Y:S01]  /*1188f0*/  @P4 STG.E.U16 [R4.64], R14 ;  /* 0x0000000e04004986 */ /* 0x000fe2000c101506 */
[----:B------:R-:W-:Y:S02]  /*118900*/  ISETP.GE.AND P4, PT, R16, c[0x0][0x17c], PT ;  /* 0x00005f0010007a0c */ /* 0x000fe40003f86270 */
[----:B------:R-:W0:Y:S02]  /*118910*/  LDS.128 R16, [R28+0x800] ;  /* 0x000800001c107984 */ /* 0x000e240000000c00 */
[----:B0-----:R0:W-:Y:S02]  /*118920*/  STL [R1+0x84], R17 ;  /* 0x0000841101007387 */ /* 0x0011e40000100800 */
[----:B------:R1:W-:Y:S02]  /*118930*/  STL.64 [R1+0x88], R18 ;  /* 0x0000881201007387 */ /* 0x0003e40000100a00 */
[----:B0-----:R-:W-:Y:S01]  /*118940*/  IMAD.MOV.U32 R17, RZ, RZ, R16 ;  /* 0x000000ffff117224 */ /* 0x001fe200078e0010 */
[----:B-1----:R-:W3:Y:S01]  /*118950*/  LDL.LU.64 R18, [R1+0x3c50] ;  /* 0x003c500001127983 */ /* 0x002ee20000300a00 */
[----:B------:R-:W4:Y:S02]  /*118960*/  LDL.LU R16, [R1+0x3c48] ;  /* 0x003c480001107983 */ /* 0x000f240000300800 */
[----:B------:R-:W5:Y:S01]  /*118970*/  LDL.LU R20, [R1+0x3a34] ;  /* 0x003a340001147983 */ /* 0x000f620000300800 */
[----:B------:R-:W-:-:S02]  /*118980*/  ISETP.LT.AND P0, PT, R26, c[0x0][0x178], !P0 ;  /* 0x00005e001a007a0c */ /* 0x000fc40004701270 */
[C---:B------:R-:W-:Y:S01]  /*118990*/  IADD3 R0, R6.reuse, c[0x0][0x198], RZ ;  /* 0x0000660006007a10 */ /* 0x040fe20007ffe0ff */
[----:B------:R-:W-:-:S04]  /*1189a0*/  IMAD.WIDE R6, R6, 0x2, R8 ;  /* 0x0000000206067825 */ /* 0x000fc800078e0208 */
[----:B------:R-:W-:-:S04]  /*1189b0*/  IMAD.WIDE R12, R0, 0x2, R10 ;  /* 0x00000002000c7825 */ /* 0x000fc800078e020a */
[C---:B------:R-:W-:Y:S02]  /*1189c0*/  IMAD.WIDE R4, R0.reuse, 0x2, R8 ;  /* 0x0000000200047825 */ /* 0x040fe400078e0208 */
[----:B------:R0:W-:Y:S02]  /*1189d0*/  @P0 STG.E.U16 [R6.64], R3 ;  /* 0x0000000306000986 */ /* 0x0001e4000c101506 */
[----:B------:R1:W-:Y:S02]  /*1189e0*/  @P3 STG.E.U16 [R12.64], R25 ;  /* 0x000000190c003986 */ /* 0x0003e4000c101506 */
[----:B------:R1:W-:Y:S01]  /*1189f0*/  @P6 STG.E.U16 [R4.64], R15 ;  /* 0x0000000f04006986 */ /* 0x0003e2000c101506 */
[----:B0-----:R-:W-:Y:S02]  /*118a00*/  IADD3 R6, R0, c[0x0][0x198], RZ ;  /* 0x0000660000067a10 */ /* 0x001fe40007ffe0ff */
[----:B------:R-:W-:Y:S02]  /*118a10*/  PRMT R3, R25, 0x7632, R3 ;  /* 0x0000763219037816 */ /* 0x000fe40000000003 */
[----:B-1----:R-:W2:Y:S01]  /*118a20*/  LDL.LU R25, [R1+0x510] ;  /* 0x0005100001197983 */ /* 0x002ea20000300800 */
[C---:B------:R-:W-:Y:S01]  /*118a30*/  IADD3 R0, R6.reuse, c[0x0][0x198], RZ ;  /* 0x0000660006007a10 */ /* 0x040fe20007ffe0ff */
[----:B------:R-:W-:-:S04]  /*118a40*/  IMAD.WIDE R4, R6, 0x2, R10 ;  /* 0x0000000206047825 */ /* 0x000fc800078e020a */
[----:B------:R-:W-:Y:S02]  /*118a50*/  STL.64 [R1+0x3c40], R10 ;  /* 0x003c400a01007387 */ /* 0x000fe40000100a00 */
[----:B------:R-:W-:-:S04]  /*118a60*/  IMAD.WIDE R6, R6, 0x2, R8 ;  /* 0x0000000206067825 */ /* 0x000fc800078e0208 */
[----:B------:R-:W-:Y:S01]  /*118a70*/  IMAD.WIDE R12, R0, 0x2, R10 ;  /* 0x00000002000c7825 */ /* 0x000fe200078e020a */
[----:B------:R-:W-:Y:S01]  /*118a80*/  STL.64 [R1+0x3c38], R8 ;  /* 0x003c380801007387 */ /* 0x000fe20000100a00 */
[----:B------:R-:W-:Y:S02]  /*118a90*/  ISETP.LT.AND P3, PT, R23, c[0x0][0x178], !P1 ;  /* 0x00005e0017007a0c */ /* 0x000fe40004f61270 */
[----:B------:R-:W-:-:S11]  /*118aa0*/  ISETP.LT.AND P1, PT, R26, c[0x0][0x178], !P1 ;  /* 0x00005e001a007a0c */ /* 0x000fd60004f21270 */
[----:B------:R0:W-:Y:S04]  /*118ab0*/  @P3 STG.E.U16 [R4.64], R3 ;  /* 0x0000000304003986 */ /* 0x0001e8000c101506 */
[----:B0-----:R-:W2:Y:S01]  /*118ac0*/  LDL.LU R4, [R1+0x3a38] ;  /* 0x003a380001047983 */ /* 0x001ea20000300800 */
[----:B----4-:R-:W-:Y:S01]  /*118ad0*/  PRMT R16, R15, 0x7632, R16 ;  /* 0x000076320f107816 */ /* 0x010fe20000000010 */
[----:B------:R-:W-:Y:S02]  /*118ae0*/  IMAD.WIDE R14, R0, 0x2, R8 ;  /* 0x00000002000e7825 */ /* 0x000fe400078e0208 */
[----:B------:R-:W0:Y:S01]  /*118af0*/  LDS.128 R8, [R29+0x800] ;  /* 0x000800001d087984 */ /* 0x000e220000000c00 */
[----:B-----5:R-:W-:Y:S02]  /*118b00*/  ISETP.GE.AND P3, PT, R20, c[0x0][0x17c], PT ;  /* 0x00005f0014007a0c */ /* 0x020fe40003f66270 */
[----:B------:R-:W4:Y:S02]  /*118b10*/  LDL.LU R20, [R1+0x3a3c] ;  /* 0x003a3c0001147983 */ /* 0x000f240000300800 */
[----:B---3--:R-:W-:Y:S01]  /*118b20*/  STL.64 [R1+0x3c30], R18 ;  /* 0x003c301201007387 */ /* 0x008fe20000100a00 */
[----:B------:R-:W-:Y:S04]  /*118b30*/  STL [R1+0x3c28], R16 ;  /* 0x003c281001007387 */ /* 0x000fe80000100800 */
[----:B------:R1:W-:Y:S04]  /*118b40*/  @P1 STG.E.U16 [R6.64], R16 ;  /* 0x0000001006001986 */ /* 0x0003e8000c101506 */
[----:B0-----:R-:W-:Y:S01]  /*118b50*/  STL [R1+0x74], R9 ;  /* 0x0000740901007387 */ /* 0x001fe20000100800 */
[----:B------:R0:W-:Y:S02]  /*118b60*/  STL.64 [R1+0x78], R10 ;  /* 0x0000780a01007387 */ /* 0x0001e40000100a00 */
[----:B-1----:R-:W-:Y:S01]  /*118b70*/  IMAD.MOV.U32 R16, RZ, RZ, R8 ;  /* 0x000000ffff107224 */ /* 0x002fe200078e0008 */
[----:B0-----:R-:W3:Y:S01]  /*118b80*/  LDL.LU.64 R10, [R1+0x3c40] ;  /* 0x003c4000010a7983 */ /* 0x001ee20000300a00 */
[----:B------:R-:W5:Y:S01]  /*118b90*/  LDL.LU.64 R8, [R1+0x3c38] ;  /* 0x003c380001087983 */ /* 0x000f620000300a00 */
[C---:B------:R-:W-:Y:S01]  /*118ba0*/  ISETP.LT.AND P6, PT, R23.reuse, c[0x0][0x178], !P5 ;  /* 0x00005e0017007a0c */ /* 0x040fe20006fc1270 */
[C---:B------:R-:W-:Y:S01]  /*118bb0*/  ISETP.LT.AND P5, PT, R26.reuse, c[0x0][0x178], !P5 ;  /* 0x00005e001a007a0c */ /* 0x040fe20006fa1270 */
[----:B------:R-:W-:Y:S01]  /*118bc0*/  ISETP.LT.AND P1, PT, R23, c[0x0][0x178], !P2 ;  /* 0x00005e0017007a0c */ /* 0x000fe20005721270 */
[----:B------:R-:W-:Y:S01]  /*118bd0*/  ISETP.LT.AND P2, PT, R26, c[0x0][0x178], !P2 ;  /* 0x00005e001a007a0c */ /* 0x000fe20005741270 */
[----:B------:R-:W-:-:S04]  /*118be0*/  IADD3 R6, R0, c[0x0][0x198], RZ ;  /* 0x0000660000067a10 */ /* 0x000fc80007ffe0ff */
[----:B------:R-:W-:-:S05]  /*118bf0*/  IADD3 R3, R6, c[0x0][0x198], RZ ;  /* 0x0000660006037a10 */ /* 0x000fca0007ffe0ff */
[----:B--2---:R-:W-:Y:S01]  /*118c00*/  @P6 STG.E.U16 [R12.64], R24 ;  /* 0x000000180c006986 */ /* 0x004fe2000c101506 */
[----:B------:R0:W-:Y:S01]  /*118c10*/  @P5 STG.E.U16 [R14.64], R21 ;  /* 0x000000150e005986 */ /* 0x0001e2000c101506 */
[----:B------:R-:W-:Y:S01]  /*118c20*/  ISETP.LT.AND P5, PT, R23, c[0x0][0x178], !P4 ;  /* 0x00005e0017007a0c */ /* 0x000fe200067a1270 */
[----:B------:R-:W-:Y:S01]  /*118c30*/  ISETP.LT.AND P4, PT, R26, c[0x0][0x178], !P4 ;  /* 0x00005e001a007a0c */ /* 0x000fe20006781270 */
[----:B------:R-:W-:Y:S02]  /*118c40*/  ISETP.GE.AND P6, PT, R4, c[0x0][0x17c], PT ;  /* 0x00005f0004007a0c */ /* 0x000fe40003fc6270 */
[----:B------:R-:W-:Y:S02]  /*118c50*/  PRMT R0, R21, 0x7632, R0 ;  /* 0x0000763215007816 */ /* 0x000fe40000000000 */
[----:B0-----:R-:W-:Y:S02]  /*118c60*/  PRMT R14, R24, 0x7632, R14 ;  /* 0x00007632180e7816 */ /* 0x001fe4000000000e */
[----:B------:R-:W2:Y:S01]  /*118c70*/  LDL.LU R24, [R1+0x520] ;  /* 0x0005200001187983 */ /* 0x000ea20000300800 */
[----:B------:R-:W-:Y:S01]  /*118c80*/  ISETP.GE.AND P0, PT, R22, c[0x0][0x17c], PT ;  /* 0x00005f0016007a0c */ /* 0x000fe20003f06270 */
[----:B---3--:R-:W-:-:S04]  /*118c90*/  IMAD.WIDE R12, R6, 0x2, R10 ;  /* 0x00000002060c7825 */ /* 0x008fc800078e020a */
[----:B-----5:R-:W-:-:S04]  /*118ca0*/  IMAD.WIDE R6, R6, 0x2, R8 ;  /* 0x0000000206067825 */ /* 0x020fc800078e0208 */
[C---:B------:R-:W-:Y:S01]  /*118cb0*/  IMAD.WIDE R4, R3.reuse, 0x2, R10 ;  /* 0x0000000203047825 */ /* 0x040fe200078e020a */
[----:B------:R0:W-:Y:S03]  /*118cc0*/  @P1 STG.E.U16 [R12.64], R14 ;  /* 0x0000000e0c001986 */ /* 0x0001e6000c101506 */
[----:B------:R-:W-:Y:S02]  /*118cd0*/  @P2 STG.E.U16 [R6.64], R0 ;  /* 0x0000000006002986 */ /* 0x000fe4000c101506 */
[----:B------:R-:W-:Y:S02]  /*118ce0*/  @P5 STG.E.U16 [R4.64], R25 ;  /* 0x0000001904005986 */ /* 0x000fe4000c101506 */
[----:B------:R-:W1:Y:S04]  /*118cf0*/  LDS.128 R4, [R2+0x1000] ;  /* 0x0010000002047984 */ /* 0x000e680000000c00 */
[----:B0-----:R-:W3:Y:S01]  /*118d00*/  LDL.LU R14, [R1+0x3a40] ;  /* 0x003a4000010e7983 */ /* 0x001ee20000300800 */
[----:B------:R-:W-:-:S05]  /*118d10*/  IMAD.WIDE R12, R3, 0x2, R8 ;  /* 0x00000002030c7825 */ /* 0x000fca00078e0208 */
[----:B------:R0:W-:Y:S02]  /*118d20*/  @P4 STG.E.U16 [R12.64], R17 ;  /* 0x000000110c004986 */ /* 0x0001e4000c101506 */
[----:B0-----:R-:W-:Y:S02]  /*118d30*/  PRMT R12, R17, 0x7632, R12 ;  /* 0x00007632110c7816 */ /* 0x001fe4000000000c */
[----:B------:R-:W5:Y:S04]  /*118d40*/  LDL.LU R17, [R1+0x3a44] ;  /* 0x003a440001117983 */ /* 0x000f680000300800 */
[----:B-1----:R0:W-:Y:S01]  /*118d50*/  STL [R1+0x54], R5 ;  /* 0x0000540501007387 */ /* 0x0021e20000100800 */
[----:B------:R1:W-:Y:S02]  /*118d60*/  STL.64 [R1+0x58], R6 ;  /* 0x0000580601007387 */ /* 0x0003e40000100a00 */
[----:B------:R-:W5:Y:S01]  /*118d70*/  LDL.LU R15, [R1+0x3a48] ;  /* 0x003a4800010f7983 */ /* 0x000f620000300800 */
[----:B------:R-:W-:Y:S01]  /*118d80*/  ISETP.LT.AND P2, PT, R23, c[0x0][0x178], !P0 ;  /* 0x00005e0017007a0c */ /* 0x000fe20004741270 */
[----:B------:R-:W-:Y:S01]  /*118d90*/  ISETP.LT.AND P0, PT, R26, c[0x0][0x178], !P0 ;  /* 0x00005e001a007a0c */ /* 0x000fe20004701270 */
[----:B------:R-:W-:Y:S01]  /*118da0*/  IADD3 R3, R3, c[0x0][0x198], RZ ;  /* 0x0000660003037a10 */ /* 0x000fe20007ffe0ff */
[----:B------:R-:W-:Y:S01]  /*118db0*/  IMAD.MOV.U32 R21, RZ, RZ, R4 ;  /* 0x000000ffff157224 */ /* 0x000fe200078e0004 */
[----:B------:R-:W-:-:S02]  /*118dc0*/  PRMT R0, R25, 0x7632, R0 ;  /* 0x0000763219007816 */ /* 0x000fc40000000000 */
[----:B------:R-:W-:Y:S02]  /*118dd0*/  ISETP.LT.AND P4, PT, R23, c[0x0][0x178], !P3 ;  /* 0x00005e0017007a0c */ /* 0x000fe40005f81270 */
[----:B------:R-:W-:Y:S01]  /*118de0*/  ISETP.LT.AND P5, PT, R26, c[0x0][0x178], !P3 ;  /* 0x00005e001a007a0c */ /* 0x000fe20005fa1270 */
[----:B0-----:R-:W-:-:S04]  /*118df0*/  IMAD.WIDE R4, R3, 0x2, R10 ;  /* 0x0000000203047825 */ /* 0x001fc800078e020a */
[C---:B-1----:R-:W-:Y:S01]  /*118e00*/  IMAD.WIDE R6, R3.reuse, 0x2, R8 ;  /* 0x0000000203067825 */ /* 0x042fe200078e0208 */
[----:B------:R-:W5:Y:S04]  /*118e10*/  LDL.LU R25, [R1+0x530] ;  /* 0x0005300001197983 */ /* 0x000f680000300800 */
[----:B------:R-:W-:Y:S01]  /*118e20*/  @P2 STG.E.U16 [R4.64], R0 ;  /* 0x0000000004002986 */ /* 0x000fe2000c101506 */
[----:B------:R0:W-:Y:S02]  /*118e30*/  @P0 STG.E.U16 [R6.64], R12 ;  /* 0x0000000c06000986 */ /* 0x0001e4000c101506 */
[----:B------:R-:W1:Y:S01]  /*118e40*/  LDS.128 R4, [R27+0x1000] ;  /* 0x001000001b047984 */ /* 0x000e620000000c00 */
[----:B------:R-:W-:Y:S02]  /*118e50*/  IADD3 R3, R3, c[0x0][0x198], RZ ;  /* 0x0000660003037a10 */ /* 0x000fe40007ffe0ff */
[----:B0-----:R-:W-:Y:S01]  /*118e60*/  PRMT R12, R16, 0x7632, R12 ;  /* 0x00007632100c7816 */ /* 0x001fe2000000000c */
[----:B-1----:R-:W-:Y:S01]  /*118e70*/  STL [R1+0x64], R5 ;  /* 0x0000640501007387 */ /* 0x002fe20000100800 */
[----:B------:R0:W-:Y:S02]  /*118e80*/  STL.64 [R1+0x68], R6 ;  /* 0x0000680601007387 */ /* 0x0001e40000100a00 */
[----:B0-----:R-:W-:Y:S01]  /*118e90*/  IMAD.WIDE R6, R3, 0x2, R8 ;  /* 0x0000000203067825 */ /* 0x001fe200078e0208 */
[----:B--2---:R-:W-:-:S02]  /*118ea0*/  PRMT R13, R24, 0x7632, R13 ;  /* 0x00007632180d7816 */ /* 0x004fc4000000000d */
[----:B----4-:R-:W-:Y:S02]  /*118eb0*/  ISETP.GE.AND P1, PT, R20, c[0x0][0x17c], PT ;  /* 0x00005f0014007a0c */ /* 0x010fe40003f26270 */
[----:B---3--:R-:W-:Y:S01]  /*118ec0*/  ISETP.GE.AND P3, PT, R14, c[0x0][0x17c], PT ;  /* 0x00005f000e007a0c */ /* 0x008fe20003f66270 */
[----:B------:R-:W-:Y:S02]  /*118ed0*/  IMAD.MOV.U32 R14, RZ, RZ, R4 ;  /* 0x000000ffff0e7224 */ /* 0x000fe400078e0004 */
[----:B------:R-:W-:-:S05]  /*118ee0*/  IMAD.WIDE R4, R3, 0x2, R10 ;  /* 0x0000000203047825 */ /* 0x000fca00078e020a */
[----:B------:R0:W-:Y:S01]  /*118ef0*/  @P4 STG.E.U16 [R4.64], R24 ;  /* 0x0000001804004986 */ /* 0x0001e2000c101506 */
[----:B------:R-:W-:Y:S03]  /*118f00*/  @P5 STG.E.U16 [R6.64], R16 ;  /* 0x0000001006005986 */ /* 0x000fe6000c101506 */
[----:B0-----:R-:W2:Y:S01]  /*118f10*/  LDL.LU R24, [R1+0x3a4c] ;  /* 0x003a4c0001187983 */ /* 0x001ea20000300800 */
[----:B-----5:R-:W-:-:S03]  /*118f20*/  ISETP.GE.AND P0, PT, R17, c[0x0][0x17c], PT ;  /* 0x00005f0011007a0c */ /* 0x020fc60003f06270 */
[----:B------:R-:W0:Y:S01]  /*118f30*/  LDS.128 R16, [R28+0x1000] ;  /* 0x001000001c107984 */ /* 0x000e220000000c00 */
[----:B------:R-:W-:-:S03]  /*118f40*/  ISETP.GE.AND P4, PT, R15, c[0x0][0x17c], PT ;  /* 0x00005f000f007a0c */ /* 0x000fc60003f86270 */
[----:B------:R-:W3:Y:S01]  /*118f50*/  LDL.LU R15, [R1+0x3a50] ;  /* 0x003a5000010f7983 */ /* 0x000ee20000300800 */
[----:B------:R-:W4:Y:S03]  /*118f60*/  LDL.LU R22, [R1+0x5a0] ;  /* 0x0005a00001167983 */ /* 0x000f260000300800 */
[----:B0-----:R0:W-:Y:S01]  /*118f70*/  STL [R1+0x14], R17 ;  /* 0x0000141101007387 */ /* 0x0011e20000100800 */
[----:B------:R1:W-:Y:S02]  /*118f80*/  STL.64 [R1+0x18], R18 ;  /* 0x0000181201007387 */ /* 0x0003e40000100a00 */
[----:B0-----:R-:W-:Y:S01]  /*118f90*/  IMAD.MOV.U32 R17, RZ, RZ, R16 ;  /* 0x000000ffff117224 */ /* 0x001fe200078e0010 */
[----:B-1----:R-:W5:Y:S01]  /*118fa0*/  LDL.LU.64 R18, [R1+0x3c30] ;  /* 0x003c300001127983 */ /* 0x002f620000300a00 */
[----:B------:R-:W3:Y:S02]  /*118fb0*/  LDL.LU R16, [R1+0x3c28] ;  /* 0x003c280001107983 */ /* 0x000ee40000300800 */
[----:B------:R-:W4:Y:S01]  /*118fc0*/  LDL.LU R20, [R1+0x3a54] ;  /* 0x003a540001147983 */ /* 0x000f220000300800 */
[----:B------:R-:W-:Y:S01]  /*118fd0*/  ISETP.LT.AND P2, PT, R23, c[0x0][0x178], !P6 ;  /* 0x00005e0017007a0c */ /* 0x000fe20007741270 */
[----:B------:R-:W-:Y:S01]  /*118fe0*/  ISETP.LT.AND P6, PT, R26, c[0x0][0x178], !P6 ;  /* 0x00005e001a007a0c */ /* 0x000fe200077c1270 */
[----:B------:R-:W-:-:S02]  /*118ff0*/  IADD3 R3, R3, c[0x0][0x198], RZ ;  /* 0x0000660003037a10 */ /* 0x000fc40007ffe0ff */
[----:B------:R-:W-:Y:S01]  /*119000*/  ISETP.LT.AND P5, PT, R23, c[0x0][0x178], !P1 ;  /* 0x00005e0017007a0c */ /* 0x000fe20004fa1270 */
[----:B------:R-:W-:Y:S01]  /*119010*/  ISETP.LT.AND P1, PT, R26, c[0x0][0x178], !P1 ;  /* 0x00005e001a007a0c */ /* 0x000fe20004f21270 */
[C---:B------:R-:W-:Y:S01]  /*119020*/  IADD3 R0, R3.reuse, c[0x0][0x198], RZ ;  /* 0x0000660003007a10 */ /* 0x040fe20007ffe0ff */
[----:B------:R-:W-:-:S04]  /*119030*/  IMAD.WIDE R4, R3, 0x2, R10 ;  /* 0x0000000203047825 */ /* 0x000fc800078e020a */
[----:B------:R-:W-:Y:S02]  /*119040*/  IMAD.WIDE R6, R3, 0x2, R8 ;  /* 0x0000000203067825 */ /* 0x000fe400078e0208 */
[----:B------:R0:W-:Y:S03]  /*119050*/  @P2 STG.E.U16 [R4.64], R13 ;  /* 0x0000000d04002986 */ /* 0x0001e6000c101506 */
[----:B------:R1:W-:Y:S01]  /*119060*/  @P6 STG.E.U16 [R6.64], R12 ;  /* 0x0000000c06006986 */ /* 0x0003e2000c101506 */
[----:B------:R-:W-:Y:S01]  /*119070*/  PRMT R3, R25, 0x7632, R3 ;  /* 0x0000763219037816 */ /* 0x000fe20000000003 */
[----:B0-----:R-:W-:-:S04]  /*119080*/  IMAD.WIDE R4, R0, 0x2, R10 ;  /* 0x0000000200047825 */ /* 0x001fc800078e020a */
[C---:B-1----:R-:W-:Y:S01]  /*119090*/  IMAD.WIDE R6, R0.reuse, 0x2, R8 ;  /* 0x0000000200067825 */ /* 0x042fe200078e0208 */
[----:B------:R0:W-:Y:S04]  /*1190a0*/  @P5 STG.E.U16 [R4.64], R25 ;  /* 0x0000001904005986 */ /* 0x0001e8000c101506 */
[----:B------:R-:W-:Y:S01]  /*1190b0*/  @P1 STG.E.U16 [R6.64], R21 ;  /* 0x0000001506001986 */ /* 0x000fe2000c101506 */
[----:B------:R-:W-:Y:S02]  /*1190c0*/  ISETP.LT.AND P6, PT, R23, c[0x0][0x178], !P3 ;  /* 0x00005e0017007a0c */ /* 0x000fe40005fc1270 */
[----:B------:R-:W-:-:S05]  /*1190d0*/  IADD3 R12, R0, c[0x0][0x198], RZ ;  /* 0x00006600000c7a10 */ /* 0x000fca0007ffe0ff */
[----:B0-----:R-:W-:-:S06]  /*1190e0*/  IMAD.WIDE R4, R12, 0x2, R10 ;  /* 0x000000020c047825 */ /* 0x001fcc00078e020a */
[----:B------:R-:W-:Y:S01]  /*1190f0*/  @P6 STG.E.U16 [R4.64], R3 ;  /* 0x0000000304006986 */ /* 0x000fe2000c101506 */
[----:B--2---:R-:W-:-:S03]  /*119100*/  ISETP.GE.AND P2, PT, R24, c[0x0][0x17c], PT ;  /* 0x00005f0018007a0c */ /* 0x004fc60003f46270 */
[----:B-----5:R-:W-:Y:S01]  /*119110*/  STL.64 [R1+0x3c20], R18 ;  /* 0x003c201201007387 */ /* 0x020fe20000100a00 */
[----:B---3--:R-:W-:Y:S02]  /*119120*/  STL.64 [R1+0x3c18], R16 ;  /* 0x003c181001007387 */ /* 0x008fe40000100a00 */
[----:B------:R-:W0:Y:S04]  /*119130*/  LDS.128 R16, [R29+0x1000] ;  /* 0x001000001d107984 */ /* 0x000e280000000c00 */
[----:B------:R-:W2:Y:S01]  /*119140*/  LDL.LU R25, [R1+0x5b0] ;  /* 0x0005b00001197983 */ /* 0x000ea20000300800 */
[----:B------:R-:W-:Y:S02]  /*119150*/  ISETP.GE.AND P1, PT, R15, c[0x0][0x17c], PT ;  /* 0x00005f000f007a0c */ /* 0x000fe40003f26270 */
[----:B------:R-:W3:Y:S04]  /*119160*/  LDL.LU R15, [R1+0x3a58] ;  /* 0x003a5800010f7983 */ /* 0x000ee80000300800 */
[----:B0-----:R-:W-:Y:S01]  /*119170*/  STL [R1+0x4], R17 ;  /* 0x0000041101007387 */ /* 0x001fe20000100800 */
[----:B------:R0:W-:Y:S02]  /*119180*/  STL.64 [R1+0x8], R18 ;  /* 0x0000081201007387 */ /* 0x0001e40000100a00 */
[----:B------:R-:W-:Y:S01]  /*119190*/  IMAD.MOV.U32 R24, RZ, RZ, R16 ;  /* 0x000000ffff187224 */ /* 0x000fe200078e0010 */
[----:B0-----:R-:W5:Y:S01]  /*1191a0*/  LDL.LU.64 R18, [R1+0x3c20] ;  /* 0x003c200001127983 */ /* 0x001f620000300a00 */
[----:B------:R-:W2:Y:S01]  /*1191b0*/  LDL.LU.64 R16, [R1+0x3c18] ;  /* 0x003c180001107983 */ /* 0x000ea20000300a00 */
[----:B----4-:R-:W-:-:S02]  /*1191c0*/  ISETP.GE.AND P6, PT, R20, c[0x0][0x17c], PT ;  /* 0x00005f0014007a0c */ /* 0x010fc40003fc6270 */
[----:B------:R-:W4:Y:S01]  /*1191d0*/  LDL.LU R20, [R1+0x3a5c] ;  /* 0x003a5c0001147983 */ /* 0x000f220000300800 */
[----:B------:R-:W-:Y:S02]  /*1191e0*/  ISETP.LT.AND P3, PT, R26, c[0x0][0x178], !P3 ;  /* 0x00005e001a007a0c */ /* 0x000fe40005f61270 */
[----:B------:R-:W-:Y:S02]  /*1191f0*/  ISETP.LT.AND P5, PT, R23, c[0x0][0x178], !P0 ;  /* 0x00005e0017007a0c */ /* 0x000fe400047a1270 */
[C---:B------:R-:W-:Y:S02]  /*119200*/  IADD3 R0, R12.reuse, c[0x0][0x198], RZ ;  /* 0x000066000c007a10 */ /* 0x040fe40007ffe0ff */
[----:B------:R-:W-:Y:S01]  /*119210*/  PRMT R3, R21, 0x7632, R3 ;  /* 0x0000763215037816 */ /* 0x000fe20000000003 */
[----:B------:R-:W-:-:S04]  /*119220*/  IMAD.WIDE R4, R12, 0x2, R8 ;  /* 0x000000020c047825 */ /* 0x000fc800078e0208 */
[----:B------:R-:W-:Y:S01]  /*119230*/  IMAD.WIDE R6, R0, 0x2, R10 ;  /* 0x0000000200067825 */ /* 0x000fe200078e020a */
[C---:B------:R-:W-:Y:S01]  /*119240*/  ISETP.LT.AND P0, PT, R26.reuse, c[0x0][0x178], !P0 ;  /* 0x00005e001a007a0c */ /* 0x040fe20004701270 */
[----:B------:R-:W5:Y:S04]  /*119250*/  LDL.LU R21, [R1+0x3a60] ;  /* 0x003a600001157983 */ /* 0x000f680000300800 */
[----:B------:R-:W-:Y:S01]  /*119260*/  @P3 STG.E.U16 [R4.64], R3 ;  /* 0x0000000304003986 */ /* 0x000fe2000c101506 */
[----:B------:R-:W-:Y:S01]  /*119270*/  ISETP.LT.AND P3, PT, R23, c[0x0][0x178], !P4 ;  /* 0x00005e0017007a0c */ /* 0x000fe20006761270 */
[----:B------:R-:W-:Y:S02]  /*119280*/  ISETP.LT.AND P4, PT, R26, c[0x0][0x178], !P4 ;  /* 0x00005e001a007a0c */ /* 0x000fe40006781270 */
[----:B------:R0:W-:Y:S02]  /*119290*/  @P5 STG.E.U16 [R6.64], R22 ;  /* 0x0000001606005986 */ /* 0x0001e4000c101506 */
[C---:B------:R-:W-:Y:S01]  /*1192a0*/  IMAD.WIDE R12, R0.reuse, 0x2, R8 ;  /* 0x00000002000c7825 */ /* 0x040fe200078e0208 */
[----:B0-----:R-:W-:-:S02]  /*1192b0*/  IADD3 R6, R0, c[0x0][0x198], RZ ;  /* 0x0000660000067a10 */ /* 0x001fc40007ffe0ff */
[----:B------:R-:W-:Y:S02]  /*1192c0*/  PRMT R3, R22, 0x7632, R3 ;  /* 0x0000763216037816 */ /* 0x000fe40000000003 */
[C---:B------:R-:W-:Y:S01]  /*1192d0*/  IADD3 R0, R6.reuse, c[0x0][0x198], RZ ;  /* 0x0000660006007a10 */ /* 0x040fe20007ffe0ff */
[----:B------:R-:W-:-:S04]  /*1192e0*/  IMAD.WIDE R4, R6, 0x2, R10 ;  /* 0x0000000206047825 */ /* 0x000fc800078e020a */
[----:B------:R-:W-:Y:S01]  /*1192f0*/  IMAD.WIDE R6, R6, 0x2, R8 ;  /* 0x0000000206067825 */ /* 0x000fe200078e0208 */
[----:B------:R0:W-:Y:S03]  /*119300*/  @P0 STG.E.U16 [R12.64], R14 ;  /* 0x0000000e0c000986 */ /* 0x0001e6000c101506 */
[----:B------:R-:W-:Y:S01]  /*119310*/  @P3 STG.E.U16 [R4.64], R3 ;  /* 0x0000000304003986 */ /* 0x000fe2000c101506 */
[----:B------:R-:W-:Y:S01]  /*119320*/  ISETP.LT.AND P5, PT, R23, c[0x0][0x178], !P2 ;  /* 0x00005e0017007a0c */ /* 0x000fe200057a1270 */
[----:B------:R-:W-:Y:S02]  /*119330*/  ISETP.LT.AND P2, PT, R26, c[0x0][0x178], !P2 ;  /* 0x00005e001a007a0c */ /* 0x000fe40005741270 */
[----:B0-----:R-:W-:Y:S01]  /*119340*/  IMAD.WIDE R12, R0, 0x2, R10 ;  /* 0x00000002000c7825 */ /* 0x001fe200078e020a */
[----:B---3--:R-:W-:Y:S02]  /*119350*/  ISETP.GE.AND P0, PT, R15, c[0x0][0x17c], PT ;  /* 0x00005f000f007a0c */ /* 0x008fe40003f06270 */
[----:B--2---:R-:W-:-:S05]  /*119360*/  PRMT R16, R14, 0x7632, R16 ;  /* 0x000076320e107816 */ /* 0x004fca0000000010 */
[----:B------:R-:W-:Y:S02]  /*119370*/  @P4 STG.E.U16 [R6.64], R16 ;  /* 0x0000001006004986 */ /* 0x000fe4000c101506 */
[----:B------:R-:W0:Y:S01]  /*119380*/  LDS.128 R4, [R2+0x1800] ;  /* 0x0018000002047984 */ /* 0x000e220000000c00 */
[----:B------:R-:W-:-:S03]  /*119390*/  ISETP.LT.AND P4, PT, R23, c[0x0][0x178], !P1 ;  /* 0x00005e0017007a0c */ /* 0x000fc60004f81270 */
[----:B------:R1:W-:Y:S02]  /*1193a0*/  @P5 STG.E.U16 [R12.64], R25 ;  /* 0x000000190c005986 */ /* 0x0003e4000c101506 */
[----:B------:R-:W-:Y:S01]  /*1193b0*/  IMAD.WIDE R14, R0, 0x2, R8 ;  /* 0x00000002000e7825 */ /* 0x000fe200078e0208 */
[----:B----4-:R-:W-:Y:S02]  /*1193c0*/  ISETP.GE.AND P3, PT, R20, c[0x0][0x17c], PT ;  /* 0x00005f0014007a0c */ /* 0x010fe40003f66270 */
[----:B-----5:R-:W-:Y:S01]  /*1193d0*/  PRMT R18, R25, 0x7632, R18 ;  /* 0x0000763219127816 */ /* 0x020fe20000000012 */
[----:B------:R-:W2:Y:S01]  /*1193e0*/  LDL.LU R20, [R1+0x3a64] ;  /* 0x003a640001147983 */ /* 0x000ea20000300800 */
[----:B-1----:R-:W-:-:S03]  /*1193f0*/  IADD3 R12, R0, c[0x0][0x198], RZ ;  /* 0x00006600000c7a10 */ /* 0x002fc60007ffe0ff */
[----:B------:R-:W-:Y:S02]  /*119400*/  @P2 STG.E.U16 [R14.64], R17 ;  /* 0x000000110e002986 */ /* 0x000fe4000c101506 */
[----:B------:R-:W-:-:S05]  /*119410*/  IMAD.WIDE R2, R12, 0x2, R10 ;  /* 0x000000020c027825 */ /* 0x000fca00078e020a */
[----:B------:R1:W-:Y:S04]  /*119420*/  @P4 STG.E.U16 [R2.64], R18 ;  /* 0x0000001202004986 */ /* 0x0003e8000c101506 */
[----:B0-----:R-:W-:Y:S01]  /*119430*/  STL [R1+0x3c0c], R5 ;  /* 0x003c0c0501007387 */ /* 0x001fe20000100800 */
[----:B------:R-:W-:Y:S02]  /*119440*/  STL [R1+0x3c04], R6 ;  /* 0x003c040601007387 */ /* 0x000fe40000100800 */
[----:B------:R0:W-:Y:S02]  /*119450*/  STL [R1+0x3c00], R7 ;  /* 0x003c000701007387 */ /* 0x0001e40000100800 */
[----:B------:R-:W3:Y:S01]  /*119460*/  LDL.LU R25, [R1+0x5f0] ;  /* 0x0005f00001197983 */ /* 0x000ee20000300800 */
[----:B-1----:R-:W4:Y:S01]  /*119470*/  LDL.LU R3, [R1+0x5d0] ;  /* 0x0005d00001037983 */ /* 0x002f220000300800 */
[----:B------:R-:W-:-:S02]  /*119480*/  ISETP.LT.AND P1, PT, R26, c[0x0][0x178], !P1 ;  /* 0x00005e001a007a0c */ /* 0x000fc40004f21270 */
[----:B------:R-:W-:Y:S02]  /*119490*/  ISETP.LT.AND P5, PT, R23, c[0x0][0x178], !P6 ;  /* 0x00005e0017007a0c */ /* 0x000fe400077a1270 */
[C---:B------:R-:W-:Y:S02]  /*1194a0*/  IADD3 R0, R12.reuse, c[0x0][0x198], RZ ;  /* 0x000066000c007a10 */ /* 0x040fe40007ffe0ff */
[----:B------:R-:W-:Y:S01]  /*1194b0*/  PRMT R19, R17, 0x7632, R19 ;  /* 0x0000763211137816 */ /* 0x000fe20000000013 */
[----:B------:R-:W-:-:S04]  /*1194c0*/  IMAD.WIDE R12, R12, 0x2, R8 ;  /* 0x000000020c0c7825 */ /* 0x000fc800078e0208 */
[----:B------:R-:W-:Y:S01]  /*1194d0*/  IMAD.WIDE R14, R0, 0x2, R10 ;  /* 0x00000002000e7825 */ /* 0x000fe200078e020a */
[----:B------:R-:W-:Y:S01]  /*1194e0*/  ISETP.GE.AND P2, PT, R21, c[0x0][0x17c], PT ;  /* 0x00005f0015007a0c */ /* 0x000fe20003f46270 */
[----:B------:R-:W5:Y:S02]  /*1194f0*/  LDL.LU R18, [R1+0x3a6c] ;  /* 0x003a6c0001127983 */ /* 0x000f640000300800 */
[----:B0-----:R-:W3:Y:S02]  /*119500*/  LDL.LU R7, [R1+0x3a68] ;  /* 0x003a680001077983 */ /* 0x001ee40000300800 */
[----:B------:R-:W3:Y:S01]  /*119510*/  LDL.LU R6, [R1+0x600] ;  /* 0x0006000001067983 */ /* 0x000ee20000300800 */
[----:B------:R-:W-:Y:S01]  /*119520*/  @P1 STG.E.U16 [R12.64], R19 ;  /* 0x000000130c001986 */ /* 0x000fe2000c101506 */
[C---:B------:R-:W-:Y:S02]  /*119530*/  ISETP.LT.AND P1, PT, R23.reuse, c[0x0][0x178], !P0 ;  /* 0x00005e0017007a0c */ /* 0x040fe40004721270 */
[----:B--2---:R-:W-:Y:S01]  /*119540*/  ISETP.GE.AND P4, PT, R20, c[0x0][0x17c], PT ;  /* 0x00005f0014007a0c */ /* 0x004fe20003f86270 */
[----:B----4-:R-:W-:Y:S01]  /*119550*/  @P5 STG.E.U16 [R14.64], R3 ;  /* 0x000000030e005986 */ /* 0x010fe2000c101506 */
[----:B------:R-:W-:-:S02]  /*119560*/  ISETP.LT.AND P5, PT, R23, c[0x0][0x178], !P3 ;  /* 0x00005e0017007a0c */ /* 0x000fc40005fa1270 */
[----:B------:R-:W0:Y:S02]  /*119570*/  LDS.128 R20, [R27+0x1800] ;  /* 0x001800001b147984 */ /* 0x000e240000000c00 */
[----:B0-----:R-:W-:Y:S02]  /*119580*/  STL [R1+0x3c10], R22 ;  /* 0x003c101601007387 */ /* 0x001fe40000100800 */
[----:B------:R0:W-:Y:S02]  /*119590*/  STL [R1+0x3c08], R23 ;  /* 0x003c081701007387 */ /* 0x0001e40000100800 */
[----:B0-----:R-:W2:Y:S01]  /*1195a0*/  LDL R23, [R1+0x1bc0] ;  /* 0x001bc00001177983 */ /* 0x001ea20000100800 */
[----:B------:R-:W4:Y:S02]  /*1195b0*/  LDL.LU R27, [R1+0x3a74] ;  /* 0x003a7400011b7983 */ /* 0x000f240000300800 */
[----:B------:R-:W4:Y:S01]  /*1195c0*/  LDL.LU R22, [R1+0x3a70] ;  /* 0x003a700001167983 */ /* 0x000f220000300800 */
[----:B------:R-:W-:Y:S01]  /*1195d0*/  ISETP.LT.AND P6, PT, R26, c[0x0][0x178], !P6 ;  /* 0x00005e001a007a0c */ /* 0x000fe200077c1270 */
[----:B------:R-:W-:Y:S01]  /*1195e0*/  IMAD.WIDE R16, R0, 0x2, R8 ;  /* 0x0000000200107825 */ /* 0x000fe200078e0208 */
[----:B------:R-:W-:-:S02]  /*1195f0*/  ISETP.LT.AND P0, PT, R26, c[0x0][0x178], !P0 ;  /* 0x00005e001a007a0c */ /* 0x000fc40004701270 */
[----:B------:R-:W-:Y:S02]  /*119600*/  IADD3 R12, R0, c[0x0][0x198], RZ ;  /* 0x00006600000c7a10 */ /* 0x000fe40007ffe0ff */
[----:B------:R-:W-:Y:S02]  /*119610*/  ISETP.LT.AND P3, PT, R26, c[0x0][0x178], !P3 ;  /* 0x00005e001a007a0c */ /* 0x000fe40005f61270 */
[----:B------:R-:W-:-:S05]  /*119620*/  IADD3 R0, R12, c[0x0][0x198], RZ ;  /* 0x000066000c007a10 */ /* 0x000fca0007ffe0ff */
[----:B------:R0:W-:Y:S01]  /*119630*/  @P6 STG.E.U16 [R16.64], R24 ;  /* 0x0000001810006986 */ /* 0x0001e2000c101506 */
[----:B------:R-:W-:Y:S01]  /*119640*/  IMAD.WIDE R14, R0, 0x2, R10 ;  /* 0x00000002000e7825 */ /* 0x000fe200078e020a */
[----:B0-----:R-:W-:-:S03]  /*119650*/  PRMT R16, R3, 0x7632, R16 ;  /* 0x0000763203107816 */ /* 0x001fc60000000010 */
[----:B------:R-:W-:Y:S01]  /*119660*/  IMAD.WIDE R2, R12, 0x2, R10 ;  /* 0x000000020c027825 */ /* 0x000fe200078e020a */
[----:B------:R-:W-:-:S03]  /*119670*/  PRMT R17, R24, 0x7632, R17 ;  /* 0x0000763218117816 */ /* 0x000fc60000000011 */
[--C-:B------:R-:W-:Y:S01]  /*119680*/  IMAD.WIDE R12, R12, 0x2, R8.reuse ;  /* 0x000000020c0c7825 */ /* 0x100fe200078e0208 */
[----:B------:R0:W-:Y:S04]  /*119690*/  @P1 STG.E.U16 [R2.64], R16 ;  /* 0x0000001002001986 */ /* 0x0001e8000c101506 */
[----:B------:R-:W-:Y:S02]  /*1196a0*/  @P0 STG.E.U16 [R12.64], R17 ;  /* 0x000000110c000986 */ /* 0x000fe4000c101506 */
[----:B---3--:R1:W-:Y:S02]  /*1196b0*/  @P5 STG.E.U16 [R14.64], R25 ;  /* 0x000000190e005986 */ /* 0x0083e4000c101506 */
[C---:B0-----:R-:W-:Y:S01]  /*1196c0*/  IMAD.WIDE R2, R0.reuse, 0x2, R8 ;  /* 0x0000000200027825 */ /* 0x041fe200078e0208 */
[----:B-1----:R-:W-:-:S03]  /*1196d0*/  IADD3 R14, R0, c[0x0][0x198], RZ ;  /* 0x00006600000e7a10 */ /* 0x002fc60007ffe0ff */
[----:B------:R-:W-:Y:S01]  /*1196e0*/  PRMT R0, R25, 0x7632, R0 ;  /* 0x0000763219007816 */ /* 0x000fe20000000000 */
[----:B------:R0:W-:Y:S01]  /*1196f0*/  @P3 STG.E.U16 [R2.64], R4 ;  /* 0x0000000402003986 */ /* 0x0001e2000c101506 */
[C---:B------:R-:W-:Y:S01]  /*119700*/  IMAD.WIDE R12, R14.reuse, 0x2, R10 ;  /* 0x000000020e0c7825 */ /* 0x040fe200078e020a */
[----:B0-----:R-:W-:Y:S02]  /*119710*/  IADD3 R2, R14, c[0x0][0x198], RZ ;  /* 0x000066000e027a10 */ /* 0x001fe40007ffe0ff */
[----:B------:R-:W-:Y:S01]  /*119720*/  PRMT R3, R4, 0x7632, R3 ;  /* 0x0000763204037816 */ /* 0x000fe20000000003 */
[----:B------:R-:W-:Y:S01]  /*119730*/  IMAD.WIDE R14, R14, 0x2, R8 ;  /* 0x000000020e0e7825 */ /* 0x000fe200078e0208 */
[----:B-----5:R-:W-:Y:S02]  /*119740*/  ISETP.GE.AND P6, PT, R18, c[0x0][0x17c], PT ;  /* 0x00005f0012007a0c */ /* 0x020fe40003fc6270 */
[----:B------:R-:W-:Y:S01]  /*119750*/  ISETP.GE.AND P1, PT, R7, c[0x0][0x17c], PT ;  /* 0x00005f0007007a0c */ /* 0x000fe20003f26270 */
[----:B------:R-:W-:Y:S01]  /*119760*/  IMAD.WIDE R24, R2, 0x2, R10 ;  /* 0x0000000202187825 */ /* 0x000fe200078e020a */
[----:B------:R-:W3:Y:S01]  /*119770*/  LDL.LU R7, [R1+0x5e0] ;  /* 0x0005e00001077983 */ /* 0x000ee20000300800 */
[----:B------:R-:W-:-:S03]  /*119780*/  PRMT R5, R6, 0x7632, R5 ;  /* 0x0000763206057816 */ /* 0x000fc60000000005 */
[----:B------:R-:W-:Y:S01]  /*119790*/  LDS.128 R16, [R28+0x1800] ;  /* 0x001800001c107984 */ /* 0x000fe20000000c00 */
[----:B--2---:R-:W-:Y:S01]  /*1197a0*/  ISETP.LT.AND P0, PT, R23, c[0x0][0x178], !P2 ;  /* 0x00005e0017007a0c */ /* 0x004fe20005701270 */
[----:B------:R-:W-:-:S12]  /*1197b0*/  ISETP.LT.AND P2, PT, R26, c[0x0][0x178], !P2 ;  /* 0x00005e001a007a0c */ /* 0x000fd80005741270 */
[----:B------:R-:W-:Y:S01]  /*1197c0*/  @P0 STG.E.U16 [R12.64], R0 ;  /* 0x000000000c000986 */ /* 0x000fe2000c101506 */
[----:B------:R0:W-:Y:S02]  /*1197d0*/  @P2 STG.E.U16 [R14.64], R3 ;  /* 0x000000030e002986 */ /* 0x0001e4000c101506 */
[----:B------:R-:W1:Y:S01]  /*1197e0*/  LDS.128 R12, [R29+0x1800] ;  /* 0x001800001d0c7984 */ /* 0x000e620000000c00 */
[----:B------:R-:W-:-:S03]  /*1197f0*/  ISETP.LT.AND P5, PT, R23, c[0x0][0x178], !P4 ;  /* 0x00005e0017007a0c */ /* 0x000fc600067a1270 */
[C---:B------:R-:W-:Y:S01]  /*119800*/  ISETP.LT.AND P4, PT, R26.reuse, c[0x0][0x178], !P4 ;  /* 0x00005e001a007a0c */ /* 0x040fe20006781270 */
[----:B------:R-:W-:Y:S01]  /*119810*/  ISETP.LT.AND P2, PT, R23, c[0x0][0x178], !P6 ;  /* 0x00005e0017007a0c */ /* 0x000fe20007741270 */
[----:B------:R-:W-:Y:S01]  /*119820*/  ISETP.LT.AND P6, PT, R26, c[0x0][0x178], !P6 ;  /* 0x00005e001a007a0c */ /* 0x000fe200077c1270 */
[----:B------:R-:W-:Y:S02]  /*119830*/  IADD3 R26, R2, c[0x0][0x198], RZ ;  /* 0x00006600021a7a10 */ /* 0x000fe40007ffe0ff */
[----:B----4-:R-:W-:Y:S01]  /*119840*/  ISETP.GE.AND P0, PT, R22, c[0x0][0x17c], PT ;  /* 0x00005f0016007a0c */ /* 0x010fe20003f06270 */
[----:B0-----:R-:W-:-:S04]  /*119850*/  IMAD.WIDE R2, R2, 0x2, R8 ;  /* 0x0000000202027825 */ /* 0x001fc800078e0208 */
[----:B------:R-:W-:Y:S03]  /*119860*/  @P5 STG.E.U16 [R24.64], R6 ;  /* 0x0000000618005986 */ /* 0x000fe6000c101506 */
[----:B------:R-:W-:Y:S01]  /*119870*/  @P4 STG.E.U16 [R2.64], R20 ;  /* 0x0000001402004986 */ /* 0x000fe2000c101506 */
[----:B-1----:R0:W-:Y:S04]  /*119880*/  STL [R1+0x3bfc], R15 ;  /* 0x003bfc0f01007387 */ /* 0x0021e80000100800 */
[----:B0-----:R-:W2:Y:S01]  /*119890*/  LDL.LU R15, [R1+0x1bc4] ;  /* 0x001bc400010f7983 */ /* 0x001ea20000300800 */
[----:B------:R-:W4:Y:S02]  /*1198a0*/  LDL.LU R22, [R1+0x3a7c] ;  /* 0x003a7c0001167983 */ /* 0x000f240000300800 */
[----:B------:R-:W5:Y:S02]  /*1198b0*/  LDL.LU R6, [R1+0x5c0] ;  /* 0x0005c00001067983 */ /* 0x000f640000300800 */
[----:B------:R-:W4:Y:S01]  /*1198c0*/  LDL.LU R3, [R1+0x3a78] ;  /* 0x003a780001037983 */ /* 0x000f220000300800 */
[----:B------:R-:W-:-:S02]  /*1198d0*/  ISETP.LT.AND P5, PT, R23, c[0x0][0x178], !P1 ;  /* 0x00005e0017007a0c */ /* 0x000fc40004fa1270 */
[C---:B------:R-:W-:Y:S02]  /*1198e0*/  IADD3 R0, R26.reuse, c[0x0][0x198], RZ ;  /* 0x000066001a007a10 */ /* 0x040fe40007ffe0ff */
[----:B------:R-:W-:Y:S01]  /*1198f0*/  ISETP.GE.AND P3, PT, R27, c[0x0][0x17c], PT ;  /* 0x00005f001b007a0c */ /* 0x000fe20003f66270 */
[----:B------:R-:W-:Y:S01]  /*119900*/  IMAD.WIDE R24, R26, 0x2, R10 ;  /* 0x000000021a187825 */ /* 0x000fe200078e020a */
[----:B------:R-:W-:-:S03]  /*119910*/  PRMT R4, R20, 0x7632, R4 ;  /* 0x0000763214047816 */ /* 0x000fc60000000004 */
[----:B------:R-:W-:-:S04]  /*119920*/  IMAD.WIDE R26, R26, 0x2, R8 ;  /* 0x000000021a1a7825 */ /* 0x000fc800078e0208 */
[----:B------:R-:W-:Y:S01]  /*119930*/  IMAD.WIDE R28, R0, 0x2, R10 ;  /* 0x00000002001c7825 */ /* 0x000fe200078e020a */
[----:B------:R0:W-:Y:S03]  /*119940*/  @P2 STG.E.U16 [R24.64], R5 ;  /* 0x0000000518002986 */ /* 0x0001e6000c101506 */
[----:B------:R-:W-:Y:S01]  /*119950*/  @P6 STG.E.U16 [R26.64], R4 ;  /* 0x000000041a006986 */ /* 0x000fe2000c101506 */
[----:B---3--:R-:W-:Y:S01]  /*119960*/  PRMT R20, R7, 0x7632, R20 ;  /* 0x0000763207147816 */ /* 0x008fe20000000014 */
[----:B------:R1:W-:Y:S04]  /*119970*/  @P5 STG.E.U16 [R28.64], R7 ;  /* 0x000000071c005986 */ /* 0x0003e8000c101506 */
[----:B0-----:R-:W3:Y:S04]  /*119980*/  LDL.LU R5, [R1+0x3a80] ;  /* 0x003a800001057983 */ /* 0x001ee80000300800 */
[----:B-1----:R-:W3:Y:S01]  /*119990*/  LDL.LU R7, [R1+0x4a4] ;  /* 0x0004a40001077983 */ /* 0x002ee20000300800 */
[----:B--2---:R-:W-:-:S02]  /*1199a0*/  ISETP.LT.AND P1, PT, R15, c[0x0][0x178], !P1 ;  /* 0x00005e000f007a0c */ /* 0x004fc40004f21270 */
[----:B----4-:R-:W-:Y:S01]  /*1199b0*/  ISETP.GE.AND P4, PT, R3, c[0x0][0x17c], PT ;  /* 0x00005f0003007a0c */ /* 0x010fe20003f86270 */
[----:B------:R-:W-:-:S10]  /*1199c0*/  IMAD.WIDE R2, R0, 0x2, R8 ;  /* 0x0000000200027825 */ /* 0x000fd400078e0208 */
[----:B------:R0:W-:Y:S04]  /*1199d0*/  @P1 STG.E.U16 [R2.64], R16 ;  /* 0x0000001002001986 */ /* 0x0001e8000c101506 */
[----:B0-----:R-:W2:Y:S01]  /*1199e0*/  LDL.LU R3, [R1+0x3a84] ;  /* 0x003a840001037983 */ /* 0x001ea20000300800 */
[----:B------:R-:W-:Y:S01]  /*1199f0*/  ISETP.LT.AND P5, PT, R23, c[0x0][0x178], !P3 ;  /* 0x00005e0017007a0c */ /* 0x000fe20005fa1270 */
[----:B------:R-:W-:Y:S01]  /*119a00*/  ISETP.LT.AND P3, PT, R15, c[0x0][0x178], !P3 ;  /* 0x00005e000f007a0c */ /* 0x000fe20005f61270 */
[----:B------:R-:W-:Y:S02]  /*119a10*/  IADD3 R26, R0, c[0x0][0x198], RZ ;  /* 0x00006600001a7a10 */ /* 0x000fe40007ffe0ff */
[----:B------:R-:W-:Y:S01]  /*119a20*/  ISETP.LT.AND P6, PT, R23, c[0x0][0x178], !P0 ;  /* 0x00005e0017007a0c */ /* 0x000fe200047c1270 */
[----:B------:R-:W-:Y:S01]  /*119a30*/  ISETP.LT.AND P0, PT, R15, c[0x0][0x178], !P0 ;  /* 0x00005e000f007a0c */ /* 0x000fe20004701270 */
[----:B------:R-:W-:-:S02]  /*119a40*/  PRMT R0, R16, 0x7632, R0 ;  /* 0x0000763210007816 */ /* 0x000fc40000000000 */
[C---:B------:R-:W-:Y:S01]  /*119a50*/  IADD3 R4, R26.reuse, c[0x0][0x198], RZ ;  /* 0x000066001a047a10 */ /* 0x040fe20007ffe0ff */
[----:B------:R-:W-:-:S04]  /*119a60*/  IMAD.WIDE R24, R26, 0x2, R10 ;  /* 0x000000021a187825 */ /* 0x000fc800078e020a */
[----:B------:R-:W-:-:S04]  /*119a70*/  IMAD.WIDE R26, R26, 0x2, R8 ;  /* 0x000000021a1a7825 */ /* 0x000fc800078e0208 */
[----:B------:R-:W-:Y:S01]  /*119a80*/  IMAD.WIDE R28, R4, 0x2, R10 ;  /* 0x00000002041c7825 */ /* 0x000fe200078e020a */
[----:B------:R0:W-:Y:S03]  /*119a90*/  @P5 STG.E.U16 [R24.64], R20 ;  /* 0x0000001418005986 */ /* 0x0001e6000c101506 */
[----:B------:R1:W-:Y:S01]  /*119aa0*/  @P3 STG.E.U16 [R26.64], R0 ;  /* 0x000000001a003986 */ /* 0x0003e2000c101506 */
[----:B---3--:R-:W-:Y:S02]  /*119ab0*/  ISETP.GE.AND P1, PT, R5, c[0x0][0x17c], PT ;  /* 0x00005f0005007a0c */ /* 0x008fe40003f26270 */
[----:B------:R-:W-:Y:S01]  /*119ac0*/  ISETP.GE.AND P2, PT, R22, c[0x0][0x17c], PT ;  /* 0x00005f0016007a0c */ /* 0x000fe20003f46270 */
[----:B------:R-:W3:Y:S01]  /*119ad0*/  LDL.LU R5, [R1+0x3a88] ;  /* 0x003a880001057983 */ /* 0x000ee20000300800 */
[----:B------:R-:W4:Y:S03]  /*119ae0*/  LDL.LU R22, [R1+0x24] ;  /* 0x0000240001167983 */ /* 0x000f260000300800 */
[----:B-----5:R-:W-:Y:S01]  /*119af0*/  @P6 STG.E.U16 [R28.64], R6 ;  /* 0x000000061c006986 */ /* 0x020fe2000c101506 */
[----:B0-----:R-:W-:-:S04]  /*119b00*/  IADD3 R20, R4, c[0x0][0x198], RZ ;  /* 0x0000660004147a10 */ /* 0x001fc80007ffe0ff */
[C---:B-1----:R-:W-:Y:S01]  /*119b10*/  IADD3 R0, R20.reuse, c[0x0][0x198], RZ ;  /* 0x0000660014007a10 */ /* 0x042fe20007ffe0ff */
[----:B------:R-:W-:-:S04]  /*119b20*/  IMAD.WIDE R24, R20, 0x2, R10 ;  /* 0x0000000214187825 */ /* 0x000fc800078e020a */
[--C-:B------:R-:W-:Y:S02]  /*119b30*/  IMAD.WIDE R26, R20, 0x2, R8.reuse ;  /* 0x00000002141a7825 */ /* 0x100fe400078e0208 */
[----:B------:R-:W5:Y:S01]  /*119b40*/  LDL.LU R20, [R1+0x4b4] ;  /* 0x0004b40001147983 */ /* 0x000f620000300800 */
[----:B--2---:R-:W-:Y:S01]  /*119b50*/  ISETP.GE.AND P3, PT, R3, c[0x0][0x17c], PT ;  /* 0x00005f0003007a0c */ /* 0x004fe20003f66270 */
[----:B------:R-:W-:-:S05]  /*119b60*/  IMAD.WIDE R2, R4, 0x2, R8 ;  /* 0x0000000204027825 */ /* 0x000fca00078e0208 */
[----:B------:R0:W-:Y:S04]  /*119b70*/  @P0 STG.E.U16 [R2.64], R12 ;  /* 0x0000000c02000986 */ /* 0x0001e8000c101506 */
[----:B0-----:R-:W2:Y:S01]  /*119b80*/  LDL.LU R3, [R1+0x3a8c] ;  /* 0x003a8c0001037983 */ /* 0x001ea20000300800 */
[----:B------:R-:W-:Y:S01]  /*119b90*/  ISETP.LT.AND P5, PT, R23, c[0x0][0x178], !P4 ;  /* 0x00005e0017007a0c */ /* 0x000fe200067a1270 */
[----:B------:R-:W-:Y:S01]  /*119ba0*/  ISETP.LT.AND P4, PT, R15, c[0x0][0x178], !P4 ;  /* 0x00005e000f007a0c */ /* 0x000fe20006781270 */
[----:B------:R-:W-:Y:S02]  /*119bb0*/  ISETP.LT.AND P6, PT, R23, c[0x0][0x178], !P2 ;  /* 0x00005e0017007a0c */ /* 0x000fe400057c1270 */
[----:B------:R-:W-:Y:S02]  /*119bc0*/  PRMT R16, R6, 0x7632, R16 ;  /* 0x0000763206107816 */ /* 0x000fe40000000010 */
[----:B------:R-:W-:Y:S01]  /*119bd0*/  PRMT R4, R12, 0x7632, R4 ;  /* 0x000076320c047816 */ /* 0x000fe20000000004 */
[----:B------:R-:W-:-:S02]  /*119be0*/  ISETP.LT.AND P2, PT, R15, c[0x0][0x178], !P2 ;  /* 0x00005e000f007a0c */ /* 0x000fc40005741270 */
[----:B------:R-:W-:Y:S01]  /*119bf0*/  IMAD.WIDE R28, R0, 0x2, R10 ;  /* 0x00000002001c7825 */ /* 0x000fe200078e020a */
[----:B---3--:R-:W-:-:S03]  /*119c00*/  ISETP.GE.AND P0, PT, R5, c[0x0][0x17c], PT ;  /* 0x00005f0005007a0c */ /* 0x008fc60003f06270 */
[----:B------:R-:W-:Y:S01]  /*119c10*/  @P5 STG.E.U16 [R24.64], R16 ;  /* 0x0000001018005986 */ /* 0x000fe2000c101506 */
[----:B------:R-:W-:Y:S01]  /*119c20*/  @P4 STG.E.U16 [R26.64], R4 ;  /* 0x000000041a004986 */ /* 0x000fe2000c101506 */
[----:B------:R-:W-:Y:S02]  /*119c30*/  ISETP.LT.AND P5, PT, R23, c[0x0][0x178], !P1 ;  /* 0x00005e0017007a0c */ /* 0x000fe40004fa1270 */
[----:B------:R-:W-:Y:S01]  /*119c40*/  ISETP.LT.AND P4, PT, R15, c[0x0][0x178], !P1 ;  /* 0x00005e000f007a0c */ /* 0x000fe20004f81270 */
[----:B------:R-:W3:Y:S01]  /*119c50*/  LDL.LU R5, [R1+0x3a90] ;  /* 0x003a900001057983 */ /* 0x000ee20000300800 */
[----:B------:R-:W3:Y:S03]  /*119c60*/  LDL.LU R6, [R1+0x34] ;  /* 0x0000340001067983 */ /* 0x000ee60000300800 */
[----:B------:R0:W-:Y:S01]  /*119c70*/  @P6 STG.E.U16 [R28.64], R7 ;  /* 0x000000071c006986 */ /* 0x0001e2000c101506 */
[----:B------:R-:W-:-:S03]  /*119c80*/  PRMT R12, R7, 0x7632, R12 ;  /* 0x00007632070c7816 */ /* 0x000fc6000000000c */
[----:B0-----:R-:W3:Y:S01]  /*119c90*/  LDL.LU R7, [R1+0x4c4] ;  /* 0x0004c40001077983 */ /* 0x001ee20000300800 */
[----:B--2---:R-:W-:Y:S01]  /*119ca0*/  ISETP.GE.AND P1, PT, R3, c[0x0][0x17c], PT ;  /* 0x00005f0003007a0c */ /* 0x004fe20003f26270 */
[----:B------:R-:W-:-:S05]  /*119cb0*/  IMAD.WIDE R2, R0, 0x2, R8 ;  /* 0x0000000200027825 */ /* 0x000fca00078e0208 */
[----:B----4-:R0:W-:Y:S04]  /*119cc0*/  @P2 STG.E.U16 [R2.64], R22 ;  /* 0x0000001602002986 */ /* 0x0101e8000c101506 */
[----:B0-----:R-:W2:Y:S01]  /*119cd0*/  LDL.LU R3, [R1+0x3a94] ;  /* 0x003a940001037983 */ /* 0x001ea20000300800 */
[----:B------:R-:W-:Y:S02]  /*119ce0*/  IADD3 R26, R0, c[0x0][0x198], RZ ;  /* 0x00006600001a7a10 */ /* 0x000fe40007ffe0ff */
[----:B------:R-:W-:Y:S01]  /*119cf0*/  ISETP.LT.AND P6, PT, R23, c[0x0][0x178], !P3 ;  /* 0x00005e0017007a0c */ /* 0x000fe20005fc1270 */
[----:B------:R-:W-:Y:S01]  /*119d00*/  PRMT R0, R22, 0x7632, R0 ;  /* 0x0000763216007816 */ /* 0x000fe20000000000 */
[----:B------:R-:W-:Y:S02]  /*119d10*/  ISETP.LT.AND P3, PT, R15, c[0x0][0x178], !P3 ;  /* 0x00005e000f007a0c */ /* 0x000fe40005f61270 */
[C---:B------:R-:W-:Y:S01]  /*119d20*/  IADD3 R4, R26.reuse, c[0x0][0x198], RZ ;  /* 0x000066001a047a10 */ /* 0x040fe20007ffe0ff */
[----:B------:R-:W-:-:S04]  /*119d30*/  IMAD.WIDE R24, R26, 0x2, R10 ;  /* 0x000000021a187825 */ /* 0x000fc800078e020a */
[----:B------:R-:W-:-:S04]  /*119d40*/  IMAD.WIDE R26, R26, 0x2, R8 ;  /* 0x000000021a1a7825 */ /* 0x000fc800078e0208 */
[----:B------:R-:W-:Y:S01]  /*119d50*/  IMAD.WIDE R28, R4, 0x2, R10 ;  /* 0x00000002041c7825 */ /* 0x000fe200078e020a */
[----:B------:R0:W-:Y:S03]  /*119d60*/  @P5 STG.E.U16 [R24.64], R12 ;  /* 0x0000000c18005986 */ /* 0x0001e6000c101506 */
[----:B------:R-:W-:Y:S01]  /*119d70*/  @P4 STG.E.U16 [R26.64], R0 ;  /* 0x000000001a004986 */ /* 0x000fe2000c101506 */
[----:B------:R-:W-:Y:S02]  /*119d80*/  ISETP.LT.AND P5, PT, R23, c[0x0][0x178], !P0 ;  /* 0x00005e0017007a0c */ /* 0x000fe400047a1270 */
[----:B------:R-:W-:Y:S02]  /*119d90*/  ISETP.LT.AND P4, PT, R15, c[0x0][0x178], !P0 ;  /* 0x00005e000f007a0c */ /* 0x000fe40004781270 */
[----:B---3--:R-:W-:Y:S01]  /*119da0*/  ISETP.GE.AND P2, PT, R5, c[0x0][0x17c], PT ;  /* 0x00005f0005007a0c */ /* 0x008fe20003f46270 */
[----:B-----5:R1:W-:Y:S04]  /*119db0*/  @P6 STG.E.U16 [R28.64], R20 ;  /* 0x000000141c006986 */ /* 0x0203e8000c101506 */
[----:B------:R-:W3:Y:S01]  /*119dc0*/  LDL.LU R5, [R1+0x3a98] ;  /* 0x003a980001057983 */ /* 0x000ee20000300800 */
[----:B------:R-:W4:Y:S01]  /*119dd0*/  LDL.LU R22, [R1+0x44] ;  /* 0x0000440001167983 */ /* 0x000f220000300800 */
[----:B0-----:R-:W-:-:S02]  /*119de0*/  PRMT R12, R20, 0x7632, R12 ;  /* 0x00007632140c7816 */ /* 0x001fc4000000000c */
[----:B-1----:R-:W5:Y:S01]  /*119df0*/  LDL.LU R20, [R1+0x4d4] ;  /* 0x0004d40001147983 */ /* 0x002f620000300800 */
[----:B--2---:R-:W-:Y:S01]  /*119e00*/  ISETP.GE.AND P0, PT, R3, c[0x0][0x17c], PT ;  /* 0x00005f0003007a0c */ /* 0x004fe20003f06270 */
[----:B------:R-:W-:-:S05]  /*119e10*/  IMAD.WIDE R2, R4, 0x2, R8 ;  /* 0x0000000204027825 */ /* 0x000fca00078e0208 */
[----:B------:R0:W-:Y:S04]  /*119e20*/  @P3 STG.E.U16 [R2.64], R6 ;  /* 0x0000000602003986 */ /* 0x0001e8000c101506 */
        /* <DEDUP_REMOVED lines=14> */
[----:B------:R1:W-:Y:S04]  /*119f10*/  @P6 STG.E.U16 [R28.64], R7 ;  /* 0x000000071c006986 */ /* 0x0003e8000c101506 */
[----:B------:R-:W3:Y:S01]  /*119f20*/  LDL.LU R5, [R1+0x3aa0] ;  /* 0x003aa00001057983 */ /* 0x000ee20000300800 */
[----:B------:R-:W3:Y:S01]  /*119f30*/  LDL.LU R6, [R1+0x94] ;  /* 0x0000940001067983 */ /* 0x000ee20000300800 */
[----:B0-----:R-:W-:-:S02]  /*119f40*/  PRMT R12, R7, 0x7632, R12 ;  /* 0x00007632070c7816 */ /* 0x001fc4000000000c */
[----:B-1----:R-:W3:Y:S01]  /*119f50*/  LDL.LU R7, [R1+0x4e4] ;  /* 0x0004e40001077983 */ /* 0x002ee20000300800 */
        /* <DEDUP_REMOVED lines=154> */
[C---:B------:R-:W-:Y:S02]  /*11a900*/  IADD3 R26, R4.reuse, c[0x0][0x198], RZ ;  /* 0x00006600041a7a10 */ /* 0x040fe40007ffe0ff */
[----:B--2---:R-:W-:Y:S01]  /*11a910*/  ISETP.GE.AND P0, PT, R3, c[0x0][0x17c], PT ;  /* 0x00005f0003007a0c */ /* 0x004fe20003f06270 */
[----:B------:R-:W-:-:S05]  /*11a920*/  IMAD.WIDE R2, R4, 0x2, R8 ;  /* 0x0000000204027825 */ /* 0x000fca00078e0208 */
[----:B------:R0:W-:Y:S04]  /*11a930*/  @P3 STG.E.U16 [R2.64], R6 ;  /* 0x0000000602003986 */ /* 0x0001e8000c101506 */
[----:B0-----:R-:W2:Y:S01]  /*11a940*/  LDL.LU R3, [R1+0x3adc] ;  /* 0x003adc0001037983 */ /* 0x001ea20000300800 */
[----:B------:R-:W-:Y:S02]  /*11a950*/  PRMT R4, R6, 0x7632, R4 ;  /* 0x0000763206047816 */ /* 0x000fe40000000004 */
[----:B------:R-:W4:Y:S01]  /*11a960*/  LDL.LU R6, [R1+0x3ae0] ;  /* 0x003ae00001067983 */ /* 0x000f220000300800 */
[----:B------:R-:W-:Y:S02]  /*11a970*/  ISETP.LT.AND P6, PT, R23, c[0x0][0x178], !P1 ;  /* 0x00005e0017007a0c */ /* 0x000fe40004fc1270 */
[C---:B------:R-:W-:Y:S01]  /*11a980*/  IADD3 R0, R26.reuse, c[0x0][0x198], RZ ;  /* 0x000066001a007a10 */ /* 0x040fe20007ffe0ff */
[----:B------:R-:W-:-:S04]  /*11a990*/  IMAD.WIDE R24, R26, 0x2, R10 ;  /* 0x000000021a187825 */ /* 0x000fc800078e020a */
[----:B------:R-:W-:Y:S01]  /*11a9a0*/  IMAD.WIDE R26, R26, 0x2, R8 ;  /* 0x000000021a1a7825 */ /* 0x000fe200078e0208 */
[----:B------:R-:W-:Y:S01]  /*11a9b0*/  ISETP.LT.AND P1, PT, R15, c[0x0][0x178], !P1 ;  /* 0x00005e000f007a0c */ /* 0x000fe20004f21270 */
[----:B------:R0:W-:Y:S03]  /*11a9c0*/  @P5 STG.E.U16 [R24.64], R12 ;  /* 0x0000000c18005986 */ /* 0x0001e6000c101506 */
[----:B------:R1:W-:Y:S01]  /*11a9d0*/  @P4 STG.E.U16 [R26.64], R4 ;  /* 0x000000041a004986 */ /* 0x0003e2000c101506 */
[----:B------:R-:W-:Y:S02]  /*11a9e0*/  ISETP.LT.AND P5, PT, R23, c[0x0][0x178], !P2 ;  /* 0x00005e0017007a0c */ /* 0x000fe400057a1270 */
[----:B------:R-:W-:Y:S01]  /*11a9f0*/  ISETP.LT.AND P4, PT, R15, c[0x0][0x178], !P2 ;  /* 0x00005e000f007a0c */ /* 0x000fe20005781270 */
[----:B------:R-:W-:Y:S01]  /*11aa00*/  IMAD.WIDE R28, R0, 0x2, R10 ;  /* 0x00000002001c7825 */ /* 0x000fe200078e020a */
[----:B---3--:R-:W-:-:S02]  /*11aa10*/  ISETP.GE.AND P3, PT, R5, c[0x0][0x17c], PT ;  /* 0x00005f0005007a0c */ /* 0x008fc40003f66270 */
[----:B------:R-:W3:Y:S04]  /*11aa20*/  LDL.LU R5, [R1+0x4] ;  /* 0x0000040001057983 */ /* 0x000ee80000300800 */
[----:B------:R5:W-:Y:S01]  /*11aa30*/  @P6 STG.E.U16 [R28.64], R7 ;  /* 0x000000071c006986 */ /* 0x000be2000c101506 */
[----:B0-----:R-:W-:Y:S02]  /*11aa40*/  PRMT R12, R7, 0x7632, R12 ;  /* 0x00007632070c7816 */ /* 0x001fe4000000000c */
[C---:B-1----:R-:W-:Y:S01]  /*11aa50*/  IADD3 R26, R0.reuse, c[0x0][0x198], RZ ;  /* 0x00006600001a7a10 */ /* 0x042fe20007ffe0ff */
[----:B-----5:R-:W5:Y:S01]  /*11aa60*/  LDL.LU R7, [R1+0x5f4] ;  /* 0x0005f40001077983 */ /* 0x020f620000300800 */
[----:B--2---:R-:W-:Y:S01]  /*11aa70*/  ISETP.GE.AND P2, PT, R3, c[0x0][0x17c], PT ;  /* 0x00005f0003007a0c */ /* 0x004fe20003f46270 */
[----:B------:R-:W-:Y:S01]  /*11aa80*/  IMAD.WIDE R2, R0, 0x2, R8 ;  /* 0x0000000200027825 */ /* 0x000fe200078e0208 */
[----:B----4-:R-:W-:-:S04]  /*11aa90*/  PRMT R0, R22, 0x7632, R0 ;  /* 0x0000763216007816 */ /* 0x010fc80000000000 */
[----:B------:R0:W-:Y:S04]  /*11aaa0*/  @P1 STG.E.U16 [R2.64], R22 ;  /* 0x0000001602001986 */ /* 0x0001e8000c101506 */
[----:B0-----:R-:W2:Y:S01]  /*11aab0*/  LDL.LU R22, [R1+0x3c10] ;  /* 0x003c100001167983 */ /* 0x001ea20000300800 */
[----:B------:R-:W4:Y:S01]  /*11aac0*/  LDL.LU R3, [R1+0x3ae4] ;  /* 0x003ae40001037983 */ /* 0x000f220000300800 */
[----:B------:R-:W-:Y:S02]  /*11aad0*/  ISETP.GE.AND P1, PT, R6, c[0x0][0x17c], PT ;  /* 0x00005f0006007a0c */ /* 0x000fe40003f26270 */
[----:B------:R-:W2:Y:S01]  /*11aae0*/  LDL.LU R6, [R1+0x3ae8] ;  /* 0x003ae80001067983 */ /* 0x000ea20000300800 */
        /* <DEDUP_REMOVED lines=9> */
[----:B------:R-:W-:-:S05]  /*11ab80*/  IMAD.WIDE R28, R4, 0x2, R10 ;  /* 0x00000002041c7825 */ /* 0x000fca00078e020a */
[----:B------:R3:W-:Y:S01]  /*11ab90*/  @P6 STG.E.U16 [R28.64], R20 ;  /* 0x000000141c006986 */ /* 0x0007e2000c101506 */
[----:B0-----:R-:W-:Y:S02]  /*11aba0*/  PRMT R12, R20, 0x7632, R12 ;  /* 0x00007632140c7816 */ /* 0x001fe4000000000c */
[C---:B-1----:R-:W-:Y:S01]  /*11abb0*/  IADD3 R26, R4.reuse, c[0x0][0x198], RZ ;  /* 0x00006600041a7a10 */ /* 0x042fe20007ffe0ff */
[----:B---3--:R-:W3:Y:S01]  /*11abc0*/  LDL.LU R20, [R1+0x604] ;  /* 0x0006040001147983 */ /* 0x008ee20000300800 */
[----:B----4-:R-:W-:Y:S01]  /*11abd0*/  ISETP.GE.AND P3, PT, R3, c[0x0][0x17c], PT ;  /* 0x00005f0003007a0c */ /* 0x010fe20003f66270 */
[----:B------:R-:W-:Y:S01]  /*11abe0*/  IMAD.WIDE R2, R4, 0x2, R8 ;  /* 0x0000000204027825 */ /* 0x000fe200078e0208 */
[----:B------:R-:W-:-:S04]  /*11abf0*/  PRMT R4, R5, 0x7632, R4 ;  /* 0x0000763205047816 */ /* 0x000fc80000000004 */
[----:B------:R0:W-:Y:S04]  /*11ac00*/  @P0 STG.E.U16 [R2.64], R5 ;  /* 0x0000000502000986 */ /* 0x0001e8000c101506 */
[----:B0-----:R-:W4:Y:S01]  /*11ac10*/  LDL.LU R5, [R1+0x3c0c] ;  /* 0x003c0c0001057983 */ /* 0x001f220000300800 */
[----:B------:R-:W3:Y:S01]  /*11ac20*/  LDL.LU R3, [R1+0x3aec] ;  /* 0x003aec0001037983 */ /* 0x000ee20000300800 */
[----:B--2---:R-:W-:Y:S02]  /*11ac30*/  ISETP.GE.AND P0, PT, R6, c[0x0][0x17c], PT ;  /* 0x00005f0006007a0c */ /* 0x004fe40003f06270 */
[----:B------:R-:W2:Y:S01]  /*11ac40*/  LDL.LU R6, [R1+0x3af0] ;  /* 0x003af00001067983 */ /* 0x000ea20000300800 */
[----:B------:R-:W-:Y:S02]  /*11ac50*/  ISETP.LT.AND P6, PT, R23, c[0x0][0x178], !P2 ;  /* 0x00005e0017007a0c */ /* 0x000fe400057c1270 */
[C---:B------:R-:W-:Y:S01]  /*11ac60*/  IADD3 R0, R26.reuse, c[0x0][0x198], RZ ;  /* 0x000066001a007a10 */ /* 0x040fe20007ffe0ff */
[----:B------:R-:W-:-:S04]  /*11ac70*/  IMAD.WIDE R24, R26, 0x2, R10 ;  /* 0x000000021a187825 */ /* 0x000fc800078e020a */
[----:B------:R-:W-:Y:S01]  /*11ac80*/  IMAD.WIDE R26, R26, 0x2, R8 ;  /* 0x000000021a1a7825 */ /* 0x000fe200078e0208 */
[----:B------:R-:W-:Y:S01]  /*11ac90*/  ISETP.LT.AND P2, PT, R15, c[0x0][0x178], !P2 ;  /* 0x00005e000f007a0c */ /* 0x000fe20005741270 */
[----:B------:R0:W-:Y:S03]  /*11aca0*/  @P5 STG.E.U16 [R24.64], R12 ;  /* 0x0000000c18005986 */ /* 0x0001e6000c101506 */
[----:B------:R-:W-:Y:S01]  /*11acb0*/  @P4 STG.E.U16 [R26.64], R4 ;  /* 0x000000041a004986 */ /* 0x000fe2000c101506 */
[----:B------:R-:W-:Y:S02]  /*11acc0*/  ISETP.LT.AND P5, PT, R23, c[0x0][0x178], !P1 ;  /* 0x00005e0017007a0c */ /* 0x000fe40004fa1270 */
[----:B------:R-:W-:Y:S01]  /*11acd0*/  ISETP.LT.AND P4, PT, R15, c[0x0][0x178], !P1 ;  /* 0x00005e000f007a0c */ /* 0x000fe20004f81270 */
[----:B------:R-:W-:-:S05]  /*11ace0*/  IMAD.WIDE R28, R0, 0x2, R10 ;  /* 0x00000002001c7825 */ /* 0x000fca00078e020a */
[----:B-----5:R1:W-:Y:S01]  /*11acf0*/  @P6 STG.E.U16 [R28.64], R7 ;  /* 0x000000071c006986 */ /* 0x0203e2000c101506 */
[----:B0-----:R-:W-:-:S03]  /*11ad00*/  PRMT R12, R7, 0x7632, R12 ;  /* 0x00007632070c7816 */ /* 0x001fc6000000000c */
[----:B-1----:R-:W5:Y:S01]  /*11ad10*/  LDL.LU R7, [R1+0x5e4] ;  /* 0x0005e40001077983 */ /* 0x002f620000300800 */
[----:B---3--:R-:W-:Y:S01]  /*11ad20*/  ISETP.GE.AND P1, PT, R3, c[0x0][0x17c], PT ;  /* 0x00005f0003007a0c */ /* 0x008fe20003f26270 */
[----:B------:R-:W-:-:S05]  /*11ad30*/  IMAD.WIDE R2, R0, 0x2, R8 ;  /* 0x0000000200027825 */ /* 0x000fca00078e0208 */
[----:B----4-:R0:W-:Y:S01]  /*11ad40*/  @P2 STG.E.U16 [R2.64], R5 ;  /* 0x0000000502002986 */ /* 0x0101e2000c101506 */
[----:B--2---:R-:W-:-:S03]  /*11ad50*/  ISETP.GE.AND P2, PT, R6, c[0x0][0x17c], PT ;  /* 0x00005f0006007a0c */ /* 0x004fc60003f46270 */
[----:B0-----:R-:W2:Y:S01]  /*11ad60*/  LDL.LU R3, [R1+0x3af4] ;  /* 0x003af40001037983 */ /* 0x001ea20000300800 */
[----:B------:R-:W3:Y:S01]  /*11ad70*/  LDL.LU R6, [R1+0x3af8] ;  /* 0x003af80001067983 */ /* 0x000ee20000300800 */
[----:B------:R-:W-:Y:S02]  /*11ad80*/  IADD3 R26, R0, c[0x0][0x198], RZ ;  /* 0x00006600001a7a10 */ /* 0x000fe40007ffe0ff */
[----:B------:R-:W-:Y:S02]  /*11ad90*/  ISETP.LT.AND P6, PT, R23, c[0x0][0x178], !P3 ;  /* 0x00005e0017007a0c */ /* 0x000fe40005fc1270 */
[C---:B------:R-:W-:Y:S01]  /*11ada0*/  IADD3 R4, R26.reuse, c[0x0][0x198], RZ ;  /* 0x000066001a047a10 */ /* 0x040fe20007ffe0ff */
[----:B------:R-:W-:Y:S01]  /*11adb0*/  IMAD.WIDE R24, R26, 0x2, R10 ;  /* 0x000000021a187825 */ /* 0x000fe200078e020a */
[----:B------:R-:W-:-:S03]  /*11adc0*/  PRMT R0, R5, 0x7632, R0 ;  /* 0x0000763205007816 */ /* 0x000fc60000000000 */
[----:B------:R-:W-:-:S04]  /*11add0*/  IMAD.WIDE R26, R26, 0x2, R8 ;  /* 0x000000021a1a7825 */ /* 0x000fc800078e0208 */
[C---:B------:R-:W-:Y:S01]  /*11ade0*/  IMAD.WIDE R28, R4.reuse, 0x2, R10 ;  /* 0x00000002041c7825 */ /* 0x040fe200078e020a */
[----:B------:R-:W-:Y:S01]  /*11adf0*/  ISETP.LT.AND P3, PT, R15, c[0x0][0x178], !P3 ;  /* 0x00005e000f007a0c */ /* 0x000fe20005f61270 */
[----:B------:R0:W-:Y:S02]  /*11ae00*/  @P5 STG.E.U16 [R24.64], R12 ;  /* 0x0000000c18005986 */ /* 0x0001e4000c101506 */
[----:B------:R1:W-:Y:S01]  /*11ae10*/  @P4 STG.E.U16 [R26.64], R0 ;  /* 0x000000001a004986 */ /* 0x0003e2000c101506 */
[----:B------:R-:W-:Y:S02]  /*11ae20*/  ISETP.LT.AND P5, PT, R23, c[0x0][0x178], !P0 ;  /* 0x00005e0017007a0c */ /* 0x000fe400047a1270 */
[----:B------:R-:W-:Y:S01]  /*11ae30*/  ISETP.LT.AND P4, PT, R15, c[0x0][0x178], !P0 ;  /* 0x00005e000f007a0c */ /* 0x000fe20004781270 */
[----:B------:R4:W-:Y:S01]  /*11ae40*/  @P6 STG.E.U16 [R28.64], R20 ;  /* 0x000000141c006986 */ /* 0x0009e2000c101506 */
[----:B------:R-:W-:Y:S02]  /*11ae50*/  ISETP.LT.AND P6, PT, R23, c[0x0][0x178], !P1 ;  /* 0x00005e0017007a0c */ /* 0x000fe40004fc1270 */
[----:B------:R-:W-:Y:S01]  /*11ae60*/  PRMT R16, R21, 0x7632, R16 ;  /* 0x0000763215107816 */ /* 0x000fe20000000010 */
[----:B------:R-:W5:Y:S01]  /*11ae70*/  LDL.LU R23, [R1+0x3c08] ;  /* 0x003c080001177983 */ /* 0x000f620000300800 */
[----:B0-----:R-:W-:-:S02]  /*11ae80*/  IADD3 R24, R4, c[0x0][0x198], RZ ;  /* 0x0000660004187a10 */ /* 0x001fc40007ffe0ff */
[----:B-1----:R-:W-:Y:S02]  /*11ae90*/  PRMT R0, R20, 0x7632, R0 ;  /* 0x0000763214007816 */ /* 0x002fe40000000000 */
[----:B------:R-:W-:Y:S01]  /*11aea0*/  IADD3 R12, R24, c[0x0][0x198], RZ ;  /* 0x00006600180c7a10 */ /* 0x000fe20007ffe0ff */
[----:B----4-:R-:W4:Y:S01]  /*11aeb0*/  LDL.LU R28, [R1+0x3afc] ;  /* 0x003afc00011c7983 */ /* 0x010f220000300800 */
[----:B------:R-:W4:Y:S03]  /*11aec0*/  LDL.LU R29, [R1+0x5c4] ;  /* 0x0005c400011d7983 */ /* 0x000f260000300800 */
[----:B------:R-:W-:Y:S01]  /*11aed0*/  IMAD.WIDE R26, R12, 0x2, R10 ;  /* 0x000000020c1a7825 */ /* 0x000fe200078e020a */
[----:B--2---:R-:W-:-:S03]  /*11aee0*/  ISETP.GE.AND P0, PT, R3, c[0x0][0x17c], PT ;  /* 0x00005f0003007a0c */ /* 0x004fc60003f06270 */
[----:B------:R-:W-:-:S04]  /*11aef0*/  IMAD.WIDE R2, R4, 0x2, R8 ;  /* 0x0000000204027825 */ /* 0x000fc800078e0208 */
[----:B------:R-:W-:-:S04]  /*11af00*/  IMAD.WIDE R4, R24, 0x2, R10 ;  /* 0x0000000218047825 */ /* 0x000fc800078e020a */
[----:B------:R-:W-:Y:S01]  /*11af10*/  IMAD.WIDE R24, R24, 0x2, R8 ;  /* 0x0000000218187825 */ /* 0x000fe200078e0208 */
[----:B------:R-:W-:Y:S03]  /*11af20*/  @P3 STG.E.U16 [R2.64], R21 ;  /* 0x0000001502003986 */ /* 0x000fe6000c101506 */
[----:B------:R-:W-:Y:S01]  /*11af30*/  @P5 STG.E.U16 [R4.64], R0 ;  /* 0x0000000004005986 */ /* 0x000fe2000c101506 */
[----:B---3--:R-:W-:Y:S01]  /*11af40*/  ISETP.GE.AND P3, PT, R6, c[0x0][0x17c], PT ;  /* 0x00005f0006007a0c */ /* 0x008fe20003f66270 */
[----:B------:R-:W-:Y:S01]  /*11af50*/  @P4 STG.E.U16 [R24.64], R16 ;  /* 0x0000001018004986 */ /* 0x000fe2000c101506 */
[----:B------:R-:W2:Y:S04]  /*11af60*/  LDL.LU R6, [R1+0x3b00] ;  /* 0x003b000001067983 */ /* 0x000ea80000300800 */
[----:B-----5:R0:W-:Y:S04]  /*11af70*/  @P6 STG.E.U16 [R26.64], R7 ;  /* 0x000000071a006986 */ /* 0x0201e8000c101506 */
[----:B0-----:R-:W3:Y:S01]  /*11af80*/  LDL.LU R26, [R1+0x1bc0] ;  /* 0x001bc000011a7983 */ /* 0x001ee20000300800 */
[----:B------:R-:W-:Y:S01]  /*11af90*/  ISETP.LT.AND P4, PT, R15, c[0x0][0x178], !P2 ;  /* 0x00005e000f007a0c */ /* 0x000fe20005781270 */
[----:B------:R-:W5:Y:S01]  /*11afa0*/  LDL.LU R27, [R1+0x3b04] ;  /* 0x003b0400011b7983 */ /* 0x000f620000300800 */
[----:B------:R-:W-:-:S02]  /*11afb0*/  PRMT R16, R7, 0x7632, R16 ;  /* 0x0000763207107816 */ /* 0x000fc40000000010 */
[----:B------:R-:W-:Y:S02]  /*11afc0*/  ISETP.LT.AND P1, PT, R15, c[0x0][0x178], !P1 ;  /* 0x00005e000f007a0c */ /* 0x000fe40004f21270 */
[C---:B------:R-:W-:Y:S01]  /*11afd0*/  IADD3 R20, R12.reuse, c[0x0][0x198], RZ ;  /* 0x000066000c147a10 */ /* 0x040fe20007ffe0ff */
[----:B------:R-:W-:-:S03]  /*11afe0*/  IMAD.WIDE R2, R12, 0x2, R8 ;  /* 0x000000020c027825 */ /* 0x000fc600078e0208 */
[C---:B------:R-:W-:Y:S01]  /*11aff0*/  IADD3 R0, R20.reuse, c[0x0][0x198], RZ ;  /* 0x0000660014007a10 */ /* 0x040fe20007ffe0ff */
[----:B------:R-:W-:Y:S01]  /*11b000*/  IMAD.WIDE R4, R20, 0x2, R10 ;  /* 0x0000000214047825 */ /* 0x000fe200078e020a */
[----:B---3--:R-:W-:-:S03]  /*11b010*/  ISETP.LT.AND P5, PT, R26, c[0x0][0x178], !P2 ;  /* 0x00005e001a007a0c */ /* 0x008fc600057a1270 */
[----:B----4-:R-:W-:Y:S02]  /*11b020*/  ISETP.GE.AND P2, PT, R28, c[0x0][0x17c], PT ;  /* 0x00005f001c007a0c */ /* 0x010fe40003f46270 */
[----:B------:R-:W3:Y:S01]  /*11b030*/  LDL.LU R28, [R1+0x4a8] ;  /* 0x0004a800011c7983 */ /* 0x000ee20000300800 */
[----:B------:R-:W4:Y:S01]  /*11b040*/  LDL.LU R7, [R1+0x3b08] ;  /* 0x003b080001077983 */ /* 0x000f220000300800 */
[----:B------:R-:W-:Y:S01]  /*11b050*/  ISETP.LT.AND P6, PT, R26, c[0x0][0x178], !P0 ;  /* 0x00005e001a007a0c */ /* 0x000fe200047c1270 */
[----:B------:R-:W-:Y:S01]  /*11b060*/  ISETP.LT.AND P0, PT, R15, c[0x0][0x178], !P0 ;  /* 0x00005e000f007a0c */ /* 0x000fe20004701270 */
[----:B------:R-:W-:Y:S01]  /*11b070*/  PRMT R12, R17, 0x7632, R12 ;  /* 0x00007632110c7816 */ /* 0x000fe2000000000c */
[----:B------:R-:W-:-:S04]  /*11b080*/  IMAD.WIDE R20, R20, 0x2, R8 ;  /* 0x0000000214147825 */ /* 0x000fc800078e0208 */
[----:B------:R-:W-:Y:S01]  /*11b090*/  IMAD.WIDE R24, R0, 0x2, R10 ;  /* 0x0000000200187825 */ /* 0x000fe200078e020a */
[----:B------:R0:W-:Y:S03]  /*11b0a0*/  @P1 STG.E.U16 [R2.64], R17 ;  /* 0x0000001102001986 */ /* 0x0001e6000c101506 */
[----:B------:R-:W-:Y:S01]  /*11b0b0*/  @P5 STG.E.U16 [R4.64], R16 ;  /* 0x0000001004005986 */ /* 0x000fe2000c101506 */
[----:B--2---:R-:W-:Y:S01]  /*11b0c0*/  ISETP.GE.AND P1, PT, R6, c[0x0][0x17c], PT ;  /* 0x00005f0006007a0c */ /* 0x004fe20003f26270 */
[----:B------:R1:W-:Y:S01]  /*11b0d0*/  @P4 STG.E.U16 [R20.64], R12 ;  /* 0x0000000c14004986 */ /* 0x0003e2000c101506 */
[----:B------:R-:W2:Y:S04]  /*11b0e0*/  LDL.LU R6, [R1+0x28] ;  /* 0x0000280001067983 */ /* 0x000ea80000300800 */
[----:B------:R5:W-:Y:S01]  /*11b0f0*/  @P6 STG.E.U16 [R24.64], R29 ;  /* 0x0000001d18006986 */ /* 0x000be2000c101506 */
[----:B0-----:R-:W-:Y:S01]  /*11b100*/  IMAD.WIDE R2, R0, 0x2, R8 ;  /* 0x0000000200027825 */ /* 0x001fe200078e0208 */
[----:B-1----:R-:W-:-:S02]  /*11b110*/  PRMT R12, R29, 0x7632, R12 ;  /* 0x000076321d0c7816 */ /* 0x002fc4000000000c */
[----:B-----5:R-:W5:Y:S04]  /*11b120*/  LDL.LU R25, [R1+0x3b0c] ;  /* 0x003b0c0001197983 */ /* 0x020f680000300800 */
[----:B------:R-:W-:Y:S01]  /*11b130*/  @P0 STG.E.U16 [R2.64], R13 ;  /* 0x0000000d02000986 */ /* 0x000fe2000c101506 */
[----:B------:R-:W2:Y:S01]  /*11b140*/  LDL.LU R29, [R1+0x4b8] ;  /* 0x0004b800011d7983 */ /* 0x000ea20000300800 */
[----:B----4-:R-:W-:Y:S02]  /*11b150*/  ISETP.GE.AND P0, PT, R7, c[0x0][0x17c], PT ;  /* 0x00005f0007007a0c */ /* 0x010fe40003f06270 */
[----:B------:R-:W4:Y:S01]  /*11b160*/  LDL.LU R7, [R1+0x3b10] ;  /* 0x003b100001077983 */ /* 0x000f220000300800 */
[----:B------:R-:W-:Y:S02]  /*11b170*/  ISETP.LT.AND P5, PT, R26, c[0x0][0x178], !P3 ;  /* 0x00005e001a007a0c */ /* 0x000fe40005fa1270 */
[----:B------:R-:W-:-:S02]  /*11b180*/  ISETP.LT.AND P4, PT, R15, c[0x0][0x178], !P3 ;  /* 0x00005e000f007a0c */ /* 0x000fc40005f81270 */
[----:B------:R-:W-:Y:S02]  /*11b190*/  IADD3 R16, R0, c[0x0][0x198], RZ ;  /* 0x0000660000107a10 */ /* 0x000fe40007ffe0ff */
[----:B------:R-:W-:Y:S02]  /*11b1a0*/  ISETP.LT.AND P6, PT, R26, c[0x0][0x178], !P2 ;  /* 0x00005e001a007a0c */ /* 0x000fe400057c1270 */
[C---:B------:R-:W-:Y:S01]  /*11b1b0*/  IADD3 R24, R16.reuse, c[0x0][0x198], RZ ;  /* 0x0000660010187a10 */ /* 0x040fe20007ffe0ff */
[----:B------:R-:W-:Y:S01]  /*11b1c0*/  IMAD.WIDE R4, R16, 0x2, R10 ;  /* 0x0000000210047825 */ /* 0x000fe200078e020a */
[----:B------:R-:W-:-:S03]  /*11b1d0*/  PRMT R0, R13, 0x7632, R0 ;  /* 0x000076320d007816 */ /* 0x000fc60000000000 */
[----:B------:R-:W-:Y:S01]  /*11b1e0*/  IMAD.WIDE R16, R16, 0x2, R8 ;  /* 0x0000000210107825 */ /* 0x000fe200078e0208 */
[----:B------:R-:W-:-:S03]  /*11b1f0*/  ISETP.LT.AND P2, PT, R15, c[0x0][0x178], !P2 ;  /* 0x00005e000f007a0c */ /* 0x000fc60005741270 */
[----:B------:R-:W-:Y:S01]  /*11b200*/  IMAD.WIDE R20, R24, 0x2, R10 ;  /* 0x0000000218147825 */ /* 0x000fe200078e020a */
[----:B------:R0:W-:Y:S03]  /*11b210*/  @P5 STG.E.U16 [R4.64], R12 ;  /* 0x0000000c04005986 */ /* 0x0001e6000c101506 */
[----:B------:R1:W-:Y:S01]  /*11b220*/  @P4 STG.E.U16 [R16.64], R0 ;  /* 0x0000000010004986 */ /* 0x0003e2000c101506 */
[----:B------:R-:W-:Y:S02]  /*11b230*/  ISETP.GE.AND P3, PT, R27, c[0x0][0x17c], PT ;  /* 0x00005f001b007a0c */ /* 0x000fe40003f66270 */
[----:B------:R-:W-:Y:S02]  /*11b240*/  ISETP.LT.AND P5, PT, R26, c[0x0][0x178], !P1 ;  /* 0x00005e001a007a0c */ /* 0x000fe40004fa1270 */
[----:B------:R-:W-:Y:S01]  /*11b250*/  ISETP.LT.AND P4, PT, R15, c[0x0][0x178], !P1 ;  /* 0x00005e000f007a0c */ /* 0x000fe20004f81270 */
[----:B------:R-:W4:Y:S04]  /*11b260*/  LDL.LU R27, [R1+0x38] ;  /* 0x00003800011b7983 */ /* 0x000f280000300800 */
[----:B---3--:R3:W-:Y:S01]  /*11b270*/  @P6 STG.E.U16 [R20.64], R28 ;  /* 0x0000001c14006986 */ /* 0x0087e2000c101506 */
[----:B-----5:R-:W-:-:S02]  /*11b280*/  ISETP.GE.AND P1, PT, R25, c[0x0][0x17c], PT ;  /* 0x00005f0019007a0c */ /* 0x020fc40003f26270 */
[C---:B0-----:R-:W-:Y:S01]  /*11b290*/  IADD3 R4, R24.reuse, c[0x0][0x198], RZ ;  /* 0x0000660018047a10 */ /* 0x041fe20007ffe0ff */
[----:B------:R-:W-:Y:S01]  /*11b2a0*/  IMAD.WIDE R24, R24, 0x2, R8 ;  /* 0x0000000218187825 */ /* 0x000fe200078e0208 */
[----:B-1----:R-:W-:Y:S01]  /*11b2b0*/  PRMT R16, R28, 0x7632, R16 ;  /* 0x000076321c107816 */ /* 0x002fe20000000010 */
[----:B---3--:R-:W3:Y:S02]  /*11b2c0*/  LDL.LU R20, [R1+0x3b14] ;  /* 0x003b140001147983 */ /* 0x008ee40000300800 */
[----:B------:R-:W5:Y:S01]  /*11b2d0*/  LDL.LU R28, [R1+0x4c8] ;  /* 0x0004c800011c7983 */ /* 0x000f620000300800 */
[----:B--2---:R-:W-:Y:S01]  /*11b2e0*/  PRMT R17, R6, 0x7632, R17 ;  /* 0x0000763206117816 */ /* 0x004fe20000000011 */
[----:B------:R0:W-:Y:S04]  /*11b2f0*/  @P2 STG.E.U16 [R24.64], R6 ;  /* 0x0000000618002986 */ /* 0x0001e8000c101506 */
[----:B0-----:R-:W2:Y:S01]  /*11b300*/  LDL.LU R6, [R1+0x3c04] ;  /* 0x003c040001067983 */ /* 0x001ea20000300800 */
[----:B----4-:R-:W-:-:S03]  /*11b310*/  ISETP.GE.AND P2, PT, R7, c[0x0][0x17c], PT ;  /* 0x00005f0007007a0c */ /* 0x010fc60003f46270 */
[----:B------:R-:W4:Y:S01]  /*11b320*/  LDL.LU R7, [R1+0x3b18] ;  /* 0x003b180001077983 */ /* 0x000f220000300800 */
[----:B------:R-:W2:Y:S02]  /*11b330*/  LDL.LU R24, [R1+0x48] ;  /* 0x0000480001187983 */ /* 0x000ea40000300800 */
[----:B------:R-:W2:Y:S01]  /*11b340*/  LDL.LU R25, [R1+0x3b1c] ;  /* 0x003b1c0001197983 */ /* 0x000ea20000300800 */
[----:B------:R-:W-:Y:S02]  /*11b350*/  ISETP.LT.AND P6, PT, R26, c[0x0][0x178], !P3 ;  /* 0x00005e001a007a0c */ /* 0x000fe40005fc1270 */
[C---:B------:R-:W-:Y:S01]  /*11b360*/  IADD3 R0, R4.reuse, c[0x0][0x198], RZ ;  /* 0x0000660004007a10 */ /* 0x040fe20007ffe0ff */
[----:B------:R-:W-:-:S04]  /*11b370*/  IMAD.WIDE R2, R4, 0x2, R10 ;  /* 0x0000000204027825 */ /* 0x000fc800078e020a */
[----:B------:R-:W-:-:S04]  /*11b380*/  IMAD.WIDE R4, R4, 0x2, R8 ;  /* 0x0000000204047825 */ /* 0x000fc800078e0208 */
[----:B------:R-:W-:Y:S01]  /*11b390*/  IMAD.WIDE R12, R0, 0x2, R10 ;  /* 0x00000002000c7825 */ /* 0x000fe200078e020a */
[C---:B------:R-:W-:Y:S01]  /*11b3a0*/  ISETP.LT.AND P3, PT, R15.reuse, c[0x0][0x178], !P3 ;  /* 0x00005e000f007a0c */ /* 0x040fe20005f61270 */
[----:B------:R0:W-:Y:S02]  /*11b3b0*/  @P5 STG.E.U16 [R2.64], R16 ;  /* 0x0000001002005986 */ /* 0x0001e4000c101506 */
[----:B------:R-:W-:Y:S01]  /*11b3c0*/  @P4 STG.E.U16 [R4.64], R17 ;  /* 0x0000001104004986 */ /* 0x000fe2000c101506 */
[----:B------:R-:W-:Y:S02]  /*11b3d0*/  ISETP.LT.AND P5, PT, R26, c[0x0][0x178], !P0 ;  /* 0x00005e001a007a0c */ /* 0x000fe400047a1270 */
[----:B------:R-:W-:Y:S01]  /*11b3e0*/  ISETP.LT.AND P4, PT, R15, c[0x0][0x178], !P0 ;  /* 0x00005e000f007a0c */ /* 0x000fe20004781270 */
[----:B------:R1:W-:Y:S01]  /*11b3f0*/  @P6 STG.E.U16 [R12.64], R29 ;  /* 0x0000001d0c006986 */ /* 0x0003e2000c101506 */
[----:B------:R-:W-:Y:S01]  /*11b400*/  PRMT R21, R29, 0x7632, R21 ;  /* 0x000076321d157816 */ /* 0x000fe20000000015 */
[C---:B0-----:R-:W-:Y:S01]  /*11b410*/  IMAD.WIDE R2, R0.reuse, 0x2, R8 ;  /* 0x0000000200027825 */ /* 0x041fe200078e0208 */
[----:B-1----:R-:W-:-:S02]  /*11b420*/  IADD3 R12, R0, c[0x0][0x198], RZ ;  /* 0x00006600000c7a10 */ /* 0x002fc40007ffe0ff */
[----:B---3--:R-:W-:Y:S01]  /*11b430*/  ISETP.GE.AND P0, PT, R20, c[0x0][0x17c], PT ;  /* 0x00005f0014007a0c */ /* 0x008fe20003f06270 */
[----:B------:R-:W-:Y:S01]  /*11b440*/  PRMT R0, R27, 0x7632, R0 ;  /* 0x000076321b007816 */ /* 0x000fe20000000000 */
[C---:B------:R-:W-:Y:S01]  /*11b450*/  IADD3 R20, R12.reuse, c[0x0][0x198], RZ ;  /* 0x000066000c147a10 */ /* 0x040fe20007ffe0ff */
[----:B------:R-:W-:-:S04]  /*11b460*/  IMAD.WIDE R4, R12, 0x2, R10 ;  /* 0x000000020c047825 */ /* 0x000fc800078e020a */
[----:B------:R-:W-:Y:S01]  /*11b470*/  IMAD.WIDE R12, R12, 0x2, R8 ;  /* 0x000000020c0c7825 */ /* 0x000fe200078e0208 */
[----:B------:R0:W-:Y:S03]  /*11b480*/  @P3 STG.E.U16 [R2.64], R27 ;  /* 0x0000001b02003986 */ /* 0x0001e6000c101506 */
[----:B------:R1:W-:Y:S01]  /*11b490*/  @P5 STG.E.U16 [R4.64], R21 ;  /* 0x0000001504005986 */ /* 0x0003e2000c101506 */
[----:B------:R-:W3:Y:S04]  /*11b4a0*/  LDL.LU R29, [R1+0x4d8] ;  /* 0x0004d800011d7983 */ /* 0x000ee80000300800 */
[----:B------:R0:W-:Y:S01]  /*11b4b0*/  @P4 STG.E.U16 [R12.64], R0 ;  /* 0x000000000c004986 */ /* 0x0001e2000c101506 */
[----:B------:R-:W-:-:S02]  /*11b4c0*/  ISETP.LT.AND P5, PT, R26, c[0x0][0x178], !P2 ;  /* 0x00005e001a007a0c */ /* 0x000fc400057a1270 */
[----:B------:R-:W-:Y:S02]  /*11b4d0*/  ISETP.LT.AND P4, PT, R15, c[0x0][0x178], !P2 ;  /* 0x00005e000f007a0c */ /* 0x000fe40005781270 */
[----:B----4-:R-:W-:Y:S02]  /*11b4e0*/  ISETP.GE.AND P3, PT, R7, c[0x0][0x17c], PT ;  /* 0x00005f0007007a0c */ /* 0x010fe40003f66270 */
[----:B------:R-:W4:Y:S01]  /*11b4f0*/  LDL.LU R7, [R1+0x3b20] ;  /* 0x003b200001077983 */ /* 0x000f220000300800 */
[----:B0-----:R-:W3:Y:S01]  /*11b500*/  LDL.LU R27, [R1+0x98] ;  /* 0x00009800011b7983 */ /* 0x001ee20000300800 */
[----:B--2---:R-:W-:Y:S02]  /*11b510*/  ISETP.GE.AND P2, PT, R25, c[0x0][0x17c], PT ;  /* 0x00005f0019007a0c */ /* 0x004fe40003f46270 */
[----:B------:R-:W2:Y:S01]  /*11b520*/  LDL.LU R25, [R1+0x3b24] ;  /* 0x003b240001197983 */ /* 0x000ea20000300800 */
[----:B------:R-:W-:Y:S01]  /*11b530*/  ISETP.LT.AND P6, PT, R26, c[0x0][0x178], !P1 ;  /* 0x00005e001a007a0c */ /* 0x000fe20004fc1270 */
[----:B------:R-:W-:-:S02]  /*11b540*/  ISETP.LT.AND P1, PT, R15, c[0x0][0x178], !P1 ;  /* 0x00005e000f007a0c */ /* 0x000fc40004f21270 */
[C---:B------:R-:W-:Y:S01]  /*11b550*/  IMAD.WIDE R16, R20.reuse, 0x2, R10 ;  /* 0x0000000214107825 */ /* 0x040fe200078e020a */
[----:B-1----:R-:W-:-:S03]  /*11b560*/  IADD3 R4, R20, c[0x0][0x198], RZ ;  /* 0x0000660014047a10 */ /* 0x002fc60007ffe0ff */
[----:B------:R-:W-:Y:S01]  /*11b570*/  IMAD.WIDE R20, R20, 0x2, R8 ;  /* 0x0000000214147825 */ /* 0x000fe200078e0208 */
[----:B------:R-:W-:-:S03]  /*11b580*/  IADD3 R0, R4, c[0x0][0x198], RZ ;  /* 0x0000660004007a10 */ /* 0x000fc60007ffe0ff */
[----:B------:R-:W-:-:S04]  /*11b590*/  IMAD.WIDE R2, R4, 0x2, R10 ;  /* 0x0000000204027825 */ /* 0x000fc800078e020a */
[----:B------:R-:W-:Y:S01]  /*11b5a0*/  IMAD.WIDE R4, R4, 0x2, R8 ;  /* 0x0000000204047825 */ /* 0x000fe200078e0208 */
[----:B-----5:R0:W-:Y:S03]  /*11b5b0*/  @P6 STG.E.U16 [R16.64], R28 ;  /* 0x0000001c10006986 */ /* 0x0201e6000c101506 */
[----:B------:R1:W-:Y:S01]  /*11b5c0*/  @P1 STG.E.U16 [R20.64], R24 ;  /* 0x0000001814001986 */ /* 0x0003e2000c101506 */
[----:B0-----:R-:W-:Y:S02]  /*11b5d0*/  PRMT R16, R28, 0x7632, R16 ;  /* 0x000076321c107816 */ /* 0x001fe40000000010 */
[----:B------:R-:W-:Y:S01]  /*11b5e0*/  PRMT R17, R24, 0x7632, R17 ;  /* 0x0000763218117816 */ /* 0x000fe20000000011 */
[----:B------:R-:W5:Y:S04]  /*11b5f0*/  LDL.LU R28, [R1+0x4e8] ;  /* 0x0004e800011c7983 */ /* 0x000f680000300800 */
[----:B------:R0:W-:Y:S01]  /*11b600*/  @P5 STG.E.U16 [R2.64], R16 ;  /* 0x0000001002005986 */ /* 0x0001e2000c101506 */
[----:B------:R-:W-:Y:S01]  /*11b610*/  @P4 STG.E.U16 [R4.64], R17 ;  /* 0x0000001104004986 */ /* 0x000fe2000c101506 */
[----:B------:R-:W-:-:S02]  /*11b620*/  ISETP.LT.AND P5, PT, R26, c[0x0][0x178], !P3 ;  /* 0x00005e001a007a0c */ /* 0x000fc40005fa1270 */
[----:B------:R-:W-:Y:S02]  /*11b630*/  ISETP.LT.AND P4, PT, R15, c[0x0][0x178], !P3 ;  /* 0x00005e000f007a0c */ /* 0x000fe40005f81270 */
[----:B----4-:R-:W-:Y:S02]  /*11b640*/  ISETP.GE.AND P1, PT, R7, c[0x0][0x17c], PT ;  /* 0x00005f0007007a0c */ /* 0x010fe40003f26270 */
[----:B------:R-:W4:Y:S01]  /*11b650*/  LDL.LU R7, [R1+0x3b28] ;  /* 0x003b280001077983 */ /* 0x000f220000300800 */
[----:B-1----:R-:W5:Y:S01]  /*11b660*/  LDL.LU R24, [R1+0xb8] ;  /* 0x0000b80001187983 */ /* 0x002f620000300800 */
[----:B--2---:R-:W-:Y:S02]  /*11b670*/  ISETP.GE.AND P3, PT, R25, c[0x0][0x17c], PT ;  /* 0x00005f0019007a0c */ /* 0x004fe40003f66270 */
[----:B------:R-:W2:Y:S01]  /*11b680*/  LDL.LU R25, [R1+0x3b2c] ;  /* 0x003b2c0001197983 */ /* 0x000ea20000300800 */
[----:B------:R-:W-:Y:S01]  /*11b690*/  ISETP.LT.AND P6, PT, R26, c[0x0][0x178], !P0 ;  /* 0x00005e001a007a0c */ /* 0x000fe200047c1270 */
[----:B------:R-:W-:Y:S01]  /*11b6a0*/  IMAD.WIDE R12, R0, 0x2, R10 ;  /* 0x00000002000c7825 */ /* 0x000fe200078e020a */
[----:B------:R-:W-:-:S03]  /*11b6b0*/  ISETP.LT.AND P0, PT, R15, c[0x0][0x178], !P0 ;  /* 0x00005e000f007a0c */ /* 0x000fc60004701270 */
[----:B0-----:R-:W-:Y:S01]  /*11b6c0*/  IMAD.WIDE R2, R0, 0x2, R8 ;  /* 0x0000000200027825 */ /* 0x001fe200078e0208 */
[----:B---3--:R-:W-:-:S07]  /*11b6d0*/  PRMT R21, R29, 0x7632, R21 ;  /* 0x000076321d157816 */ /* 0x008fce0000000015 */
[----:B------:R0:W-:Y:S02]  /*11b6e0*/  @P6 STG.E.U16 [R12.64], R29 ;  /* 0x0000001d0c006986 */ /* 0x0001e4000c101506 */
[----:B------:R1:W-:Y:S01]  /*11b6f0*/  @P0 STG.E.U16 [R2.64], R27 ;  /* 0x0000001b02000986 */ /* 0x0003e2000c101506 */
[----:B0-----:R-:W-:Y:S01]  /*11b700*/  IADD3 R12, R0, c[0x0][0x198], RZ ;  /* 0x00006600000c7a10 */ /* 0x001fe20007ffe0ff */
[----:B------:R-:W-:Y:S01]  /*11b710*/  PRMT R0, R27, 0x7632, R0 ;  /* 0x000076321b007816 */ /* 0x000fe20000000000 */
[----:B------:R-:W3:Y:S02]  /*11b720*/  LDL.LU R29, [R1+0x4f8] ;  /* 0x0004f800011d7983 */ /* 0x000ee40000300800 */
[C---:B------:R-:W-:Y:S01]  /*11b730*/  IADD3 R20, R12.reuse, c[0x0][0x198], RZ ;  /* 0x000066000c147a10 */ /* 0x040fe20007ffe0ff */
[----:B------:R-:W-:-:S04]  /*11b740*/  IMAD.WIDE R4, R12, 0x2, R10 ;  /* 0x000000020c047825 */ /* 0x000fc800078e020a */
[----:B------:R-:W-:Y:S01]  /*11b750*/  IMAD.WIDE R12, R12, 0x2, R8 ;  /* 0x000000020c0c7825 */ /* 0x000fe200078e0208 */
[----:B------:R0:W-:Y:S04]  /*11b760*/  @P5 STG.E.U16 [R4.64], R21 ;  /* 0x0000001504005986 */ /* 0x0001e8000c101506 */
[----:B------:R0:W-:Y:S01]  /*11b770*/  @P4 STG.E.U16 [R12.64], R0 ;  /* 0x000000000c004986 */ /* 0x0001e2000c101506 */
[----:B------:R-:W-:Y:S02]  /*11b780*/  ISETP.LT.AND P5, PT, R26, c[0x0][0x178], !P1 ;  /* 0x00005e001a007a0c */ /* 0x000fe40004fa1270 */
[----:B------:R-:W-:Y:S02]  /*11b790*/  ISETP.LT.AND P4, PT, R15, c[0x0][0x178], !P1 ;  /* 0x00005e000f007a0c */ /* 0x000fe40004f81270 */
[----:B----4-:R-:W-:-:S02]  /*11b7a0*/  ISETP.GE.AND P0, PT, R7, c[0x0][0x17c], PT ;  /* 0x00005f0007007a0c */ /* 0x010fc40003f06270 */
[----:B------:R-:W4:Y:S01]  /*11b7b0*/  LDL.LU R7, [R1+0x3b30] ;  /* 0x003b300001077983 */ /* 0x000f220000300800 */
[----:B-1----:R-:W3:Y:S01]  /*11b7c0*/  LDL.LU R27, [R1+0xa8] ;  /* 0x0000a800011b7983 */ /* 0x002ee20000300800 */
[----:B--2---:R-:W-:Y:S02]  /*11b7d0*/  ISETP.GE.AND P1, PT, R25, c[0x0][0x17c], PT ;  /* 0x00005f0019007a0c */ /* 0x004fe40003f26270 */
[----:B------:R-:W2:Y:S01]  /*11b7e0*/  LDL.LU R25, [R1+0x3b34] ;  /* 0x003b340001197983 */ /* 0x000ea20000300800 */
[----:B------:R-:W-:Y:S01]  /*11b7f0*/  ISETP.LT.AND P6, PT, R26, c[0x0][0x178], !P2 ;  /* 0x00005e001a007a0c */ /* 0x000fe200057c1270 */
[----:B------:R-:W-:Y:S02]  /*11b800*/  ISETP.LT.AND P2, PT, R15, c[0x0][0x178], !P2 ;  /* 0x00005e000f007a0c */ /* 0x000fe40005741270 */
[C---:B------:R-:W-:Y:S01]  /*11b810*/  IMAD.WIDE R16, R20.reuse, 0x2, R10 ;  /* 0x0000000214107825 */ /* 0x040fe200078e020a */
[----:B0-----:R-:W-:-:S03]  /*11b820*/  IADD3 R4, R20, c[0x0][0x198], RZ ;  /* 0x0000660014047a10 */ /* 0x001fc60007ffe0ff */
        /* <DEDUP_REMOVED lines=59> */
[----:B-1----:R-:W4:Y:S01]  /*11bbe0*/  LDL.LU R24, [R1+0x58] ;  /* 0x0000580001187983 */ /* 0x002f220000300800 */
[----:B--2---:R-:W-:Y:S02]  /*11bbf0*/  ISETP.GE.AND P3, PT, R25, c[0x0][0x17c], PT ;  /* 0x00005f0019007a0c */ /* 0x004fe40003f66270 */
[----:B------:R-:W2:Y:S01]  /*11bc00*/  LDL.LU R25, [R1+0x3b4c] ;  /* 0x003b4c0001197983 */ /* 0x000ea20000300800 */
[----:B------:R-:W-:Y:S01]  /*11bc10*/  ISETP.LT.AND P6, PT, R26, c[0x0][0x178], !P0 ;  /* 0x00005e001a007a0c */ /* 0x000fe200047c1270 */
[----:B------:R-:W-:Y:S01]  /*11bc20*/  IMAD.WIDE R12, R0, 0x2, R10 ;  /* 0x00000002000c7825 */ /* 0x000fe200078e020a */
[----:B------:R-:W-:-:S03]  /*11bc30*/  ISETP.LT.AND P0, PT, R15, c[0x0][0x178], !P0 ;  /* 0x00005e000f007a0c */ /* 0x000fc60004701270 */
[----:B0-----:R-:W-:Y:S01]  /*11bc40*/  IMAD.WIDE R2, R0, 0x2, R8 ;  /* 0x0000000200027825 */ /* 0x001fe200078e0208 */
[----:B---3--:R-:W-:-:S07]  /*11bc50*/  PRMT R21, R29, 0x7632, R21 ;  /* 0x000076321d157816 */ /* 0x008fce0000000015 */
[----:B------:R0:W-:Y:S01]  /*11bc60*/  @P6 STG.E.U16 [R12.64], R29 ;  /* 0x0000001d0c006986 */ /* 0x0001e2000c101506 */
[----:B------:R-:W-:Y:S01]  /*11bc70*/  ISETP.LT.AND P6, PT, R26, c[0x0][0x178], !P2 ;  /* 0x00005e001a007a0c */ /* 0x000fe200057c1270 */
[----:B------:R-:W-:Y:S02]  /*11bc80*/  ISETP.LT.AND P2, PT, R15, c[0x0][0x178], !P2 ;  /* 0x00005e000f007a0c */ /* 0x000fe40005741270 */
[----:B------:R-:W-:Y:S01]  /*11bc90*/  @P0 STG.E.U16 [R2.64], R27 ;  /* 0x0000001b02000986 */ /* 0x000fe2000c101506 */
[----:B0-----:R-:W-:Y:S01]  /*11bca0*/  IADD3 R12, R0, c[0x0][0x198], RZ ;  /* 0x00006600000c7a10 */ /* 0x001fe20007ffe0ff */
[----:B------:R-:W-:Y:S01]  /*11bcb0*/  PRMT R0, R27, 0x7632, R0 ;  /* 0x000076321b007816 */ /* 0x000fe20000000000 */
[----:B------:R-:W3:Y:S02]  /*11bcc0*/  LDL.LU R29, [R1+0x5a8] ;  /* 0x0005a800011d7983 */ /* 0x000ee40000300800 */
[C---:B------:R-:W-:Y:S01]  /*11bcd0*/  IADD3 R20, R12.reuse, c[0x0][0x198], RZ ;  /* 0x000066000c147a10 */ /* 0x040fe20007ffe0ff */
[----:B------:R-:W-:-:S04]  /*11bce0*/  IMAD.WIDE R4, R12, 0x2, R10 ;  /* 0x000000020c047825 */ /* 0x000fc800078e020a */
[----:B------:R-:W-:-:S04]  /*11bcf0*/  IMAD.WIDE R12, R12, 0x2, R8 ;  /* 0x000000020c0c7825 */ /* 0x000fc800078e0208 */
[----:B------:R-:W-:Y:S01]  /*11bd00*/  IMAD.WIDE R16, R20, 0x2, R10 ;  /* 0x0000000214107825 */ /* 0x000fe200078e020a */
[----:B------:R0:W-:Y:S03]  /*11bd10*/  @P5 STG.E.U16 [R4.64], R21 ;  /* 0x0000001504005986 */ /* 0x0001e6000c101506 */
[----:B------:R-:W-:Y:S01]  /*11bd20*/  @P4 STG.E.U16 [R12.64], R0 ;  /* 0x000000000c004986 */ /* 0x000fe2000c101506 */
[----:B------:R-:W-:Y:S02]  /*11bd30*/  ISETP.LT.AND P5, PT, R26, c[0x0][0x178], !P1 ;  /* 0x00005e001a007a0c */ /* 0x000fe40004fa1270 */
[----:B------:R-:W-:Y:S01]  /*11bd40*/  ISETP.LT.AND P4, PT, R15, c[0x0][0x178], !P1 ;  /* 0x00005e000f007a0c */ /* 0x000fe20004f81270 */
[----:B-----5:R1:W-:Y:S01]  /*11bd50*/  @P6 STG.E.U16 [R16.64], R28 ;  /* 0x0000001c10006986 */ /* 0x0203e2000c101506 */
[C---:B0-----:R-:W-:Y:S01]  /*11bd60*/  IADD3 R4, R20.reuse, c[0x0][0x198], RZ ;  /* 0x0000660014047a10 */ /* 0x041fe20007ffe0ff */
[----:B------:R-:W-:Y:S01]  /*11bd70*/  IMAD.WIDE R20, R20, 0x2, R8 ;  /* 0x0000000214147825 */ /* 0x000fe200078e0208 */
[----:B-1----:R-:W-:-:S02]  /*11bd80*/  PRMT R16, R28, 0x7632, R16 ;  /* 0x000076321c107816 */ /* 0x002fc40000000010 */
[----:B----4-:R-:W-:Y:S02]  /*11bd90*/  ISETP.GE.AND P0, PT, R7, c[0x0][0x17c], PT ;  /* 0x00005f0007007a0c */ /* 0x010fe40003f06270 */
[----:B------:R-:W4:Y:S01]  /*11bda0*/  LDL.LU R7, [R1+0x3b50] ;  /* 0x003b500001077983 */ /* 0x000f220000300800 */
[----:B------:R-:W5:Y:S01]  /*11bdb0*/  LDL.LU R27, [R1+0x68] ;  /* 0x00006800011b7983 */ /* 0x000f620000300800 */
[----:B--2---:R-:W-:Y:S02]  /*11bdc0*/  ISETP.GE.AND P1, PT, R25, c[0x0][0x17c], PT ;  /* 0x00005f0019007a0c */ /* 0x004fe40003f26270 */
[----:B------:R-:W2:Y:S01]  /*11bdd0*/  LDL.LU R25, [R1+0x3b54] ;  /* 0x003b540001197983 */ /* 0x000ea20000300800 */
[----:B------:R-:W5:Y:S01]  /*11bde0*/  LDL.LU R28, [R1+0x5b8] ;  /* 0x0005b800011c7983 */ /* 0x000f620000300800 */
[----:B------:R-:W-:Y:S02]  /*11bdf0*/  PRMT R17, R24, 0x7632, R17 ;  /* 0x0000763218117816 */ /* 0x000fe40000000011 */
[----:B------:R0:W-:Y:S04]  /*11be00*/  @P2 STG.E.U16 [R20.64], R24 ;  /* 0x0000001814002986 */ /* 0x0001e8000c101506 */
[----:B0-----:R-:W5:Y:S01]  /*11be10*/  LDL.LU R24, [R1+0x3b58] ;  /* 0x003b580001187983 */ /* 0x001f620000300800 */
[----:B------:R-:W-:Y:S01]  /*11be20*/  ISETP.LT.AND P6, PT, R26, c[0x0][0x178], !P3 ;  /* 0x00005e001a007a0c */ /* 0x000fe20005fc1270 */
[----:B------:R-:W-:Y:S01]  /*11be30*/  ISETP.LT.AND P3, PT, R15, c[0x0][0x178], !P3 ;  /* 0x00005e000f007a0c */ /* 0x000fe20005f61270 */
        /* <DEDUP_REMOVED lines=8> */
[----:B---3--:R-:W-:Y:S01]  /*11bec0*/  PRMT R21, R29, 0x7632, R21 ;  /* 0x000076321d157816 */ /* 0x008fe20000000015 */
[----:B------:R1:W-:Y:S01]  /*11bed0*/  @P6 STG.E.U16 [R12.64], R29 ;  /* 0x0000001d0c006986 */ /* 0x0003e2000c101506 */
[----:B0-----:R-:W-:Y:S01]  /*11bee0*/  IMAD.WIDE R2, R0, 0x2, R8 ;  /* 0x0000000200027825 */ /* 0x001fe200078e0208 */
[----:B----4-:R-:W-:-:S02]  /*11bef0*/  ISETP.GE.AND P2, PT, R7, c[0x0][0x17c], PT ;  /* 0x00005f0007007a0c */ /* 0x010fc40003f46270 */
[----:B------:R-:W3:Y:S01]  /*11bf00*/  LDL.LU R7, [R1+0x18] ;  /* 0x0000180001077983 */ /* 0x000ee20000300800 */
[----:B--2---:R-:W-:-:S03]  /*11bf10*/  ISETP.GE.AND P0, PT, R25, c[0x0][0x17c], PT ;  /* 0x00005f0019007a0c */ /* 0x004fc60003f06270 */
[----:B-----5:R0:W-:Y:S04]  /*11bf20*/  @P3 STG.E.U16 [R2.64], R27 ;  /* 0x0000001b02003986 */ /* 0x0201e8000c101506 */
[----:B------:R-:W2:Y:S01]  /*11bf30*/  LDL.LU R25, [R1+0x3b5c] ;  /* 0x003b5c0001197983 */ /* 0x000ea20000300800 */
[----:B-1----:R-:W4:Y:S01]  /*11bf40*/  LDL.LU R29, [R1+0x5d8] ;  /* 0x0005d800011d7983 */ /* 0x002f220000300800 */
[----:B------:R-:W-:Y:S02]  /*11bf50*/  ISETP.GE.AND P3, PT, R24, c[0x0][0x17c], PT ;  /* 0x00005f0018007a0c */ /* 0x000fe40003f66270 */
[----:B------:R-:W5:Y:S01]  /*11bf60*/  LDL.LU R24, [R1+0x3b60] ;  /* 0x003b600001187983 */ /* 0x000f620000300800 */
[----:B------:R-:W-:Y:S02]  /*11bf70*/  IADD3 R12, R0, c[0x0][0x198], RZ ;  /* 0x00006600000c7a10 */ /* 0x000fe40007ffe0ff */
[----:B------:R-:W-:Y:S01]  /*11bf80*/  ISETP.LT.AND P6, PT, R26, c[0x0][0x178], !P1 ;  /* 0x00005e001a007a0c */ /* 0x000fe20004fc1270 */
[----:B------:R-:W-:Y:S01]  /*11bf90*/  ISETP.LT.AND P1, PT, R15, c[0x0][0x178], !P1 ;  /* 0x00005e000f007a0c */ /* 0x000fe20004f21270 */
[C---:B------:R-:W-:Y:S01]  /*11bfa0*/  IADD3 R20, R12.reuse, c[0x0][0x198], RZ ;  /* 0x000066000c147a10 */ /* 0x040fe20007ffe0ff */
[----:B------:R-:W-:Y:S01]  /*11bfb0*/  IMAD.WIDE R4, R12, 0x2, R10 ;  /* 0x000000020c047825 */ /* 0x000fe200078e020a */
[----:B------:R-:W-:-:S03]  /*11bfc0*/  PRMT R0, R27, 0x7632, R0 ;  /* 0x000076321b007816 */ /* 0x000fc60000000000 */
[----:B------:R-:W-:-:S04]  /*11bfd0*/  IMAD.WIDE R12, R12, 0x2, R8 ;  /* 0x000000020c0c7825 */ /* 0x000fc800078e0208 */
[----:B------:R-:W-:Y:S01]  /*11bfe0*/  IMAD.WIDE R16, R20, 0x2, R10 ;  /* 0x0000000214107825 */ /* 0x000fe200078e020a */
[----:B0-----:R-:W4:Y:S04]  /*11bff0*/  LDL.LU R27, [R1+0x8] ;  /* 0x00000800011b7983 */ /* 0x001f280000300800 */
[----:B------:R0:W-:Y:S01]  /*11c000*/  @P5 STG.E.U16 [R4.64], R21 ;  /* 0x0000001504005986 */ /* 0x0001e2000c101506 */
[----:B------:R-:W-:Y:S01]  /*11c010*/  @P4 STG.E.U16 [R12.64], R0 ;  /* 0x000000000c004986 */ /* 0x000fe2000c101506 */
[----:B------:R-:W-:Y:S02]  /*11c020*/  ISETP.LT.AND P5, PT, R26, c[0x0][0x178], !P2 ;  /* 0x00005e001a007a0c */ /* 0x000fe400057a1270 */
[----:B------:R-:W-:Y:S01]  /*11c030*/  ISETP.LT.AND P4, PT, R15, c[0x0][0x178], !P2 ;  /* 0x00005e000f007a0c */ /* 0x000fe20005781270 */
[----:B------:R1:W-:Y:S01]  /*11c040*/  @P6 STG.E.U16 [R16.64], R28 ;  /* 0x0000001c10006986 */ /* 0x0003e2000c101506 */
[C---:B0-----:R-:W-:Y:S01]  /*11c050*/  IADD3 R4, R20.reuse, c[0x0][0x198], RZ ;  /* 0x0000660014047a10 */ /* 0x041fe20007ffe0ff */
[----:B------:R-:W-:Y:S01]  /*11c060*/  IMAD.WIDE R20, R20, 0x2, R8 ;  /* 0x0000000214147825 */ /* 0x000fe200078e0208 */
[----:B-1----:R-:W-:-:S02]  /*11c070*/  PRMT R16, R28, 0x7632, R16 ;  /* 0x000076321c107816 */ /* 0x002fc40000000010 */
[----:B---3--:R-:W-:Y:S02]  /*11c080*/  PRMT R17, R7, 0x7632, R17 ;  /* 0x0000763207117816 */ /* 0x008fe40000000011 */
[----:B------:R0:W-:Y:S01]  /*11c090*/  @P1 STG.E.U16 [R20.64], R7 ;  /* 0x0000000714001986 */ /* 0x0001e2000c101506 */
[----:B--2---:R-:W-:-:S03]  /*11c0a0*/  ISETP.GE.AND P2, PT, R25, c[0x0][0x17c], PT ;  /* 0x00005f0019007a0c */ /* 0x004fc60003f46270 */
[----:B------:R-:W2:Y:S01]  /*11c0b0*/  LDL.LU R25, [R1+0x3b64] ;  /* 0x003b640001197983 */ /* 0x000ea20000300800 */
[----:B------:R-:W3:Y:S03]  /*11c0c0*/  LDL.LU R28, [R1+0x5f8] ;  /* 0x0005f800011c7983 */ /* 0x000ee60000300800 */
[----:B0-----:R-:W3:Y:S01]  /*11c0d0*/  LDL.LU R7, [R1+0x3c00] ;  /* 0x003c000001077983 */ /* 0x001ee20000300800 */
[----:B-----5:R-:W-:-:S03]  /*11c0e0*/  ISETP.GE.AND P1, PT, R24, c[0x0][0x17c], PT ;  /* 0x00005f0018007a0c */ /* 0x020fc60003f26270 */
[----:B------:R-:W5:Y:S01]  /*11c0f0*/  LDL.LU R24, [R1+0x3b68] ;  /* 0x003b680001187983 */ /* 0x000f620000300800 */
        /* <DEDUP_REMOVED lines=10> */
[----:B----4-:R-:W-:Y:S01]  /*11c1a0*/  PRMT R21, R29, 0x7632, R21 ;  /* 0x000076321d157816 */ /* 0x010fe20000000015 */
[----:B------:R1:W-:Y:S01]  /*11c1b0*/  @P6 STG.E.U16 [R12.64], R29 ;  /* 0x0000001d0c006986 */ /* 0x0003e2000c101506 */
[----:B0-----:R-:W-:-:S05]  /*11c1c0*/  IMAD.WIDE R2, R0, 0x2, R8 ;  /* 0x0000000200027825 */ /* 0x001fca00078e0208 */
[----:B------:R0:W-:Y:S01]  /*11c1d0*/  @P0 STG.E.U16 [R2.64], R27 ;  /* 0x0000001b02000986 */ /* 0x0001e2000c101506 */
[----:B--2---:R-:W-:-:S03]  /*11c1e0*/  ISETP.GE.AND P3, PT, R25, c[0x0][0x17c], PT ;  /* 0x00005f0019007a0c */ /* 0x004fc60003f66270 */
[----:B------:R-:W2:Y:S01]  /*11c1f0*/  LDL.LU R25, [R1+0x3b6c] ;  /* 0x003b6c0001197983 */ /* 0x000ea20000300800 */
[----:B-1----:R-:W4:Y:S01]  /*11c200*/  LDL.LU R29, [R1+0x608] ;  /* 0x00060800011d7983 */ /* 0x002f220000300800 */
[----:B-----5:R-:W-:Y:S02]  /*11c210*/  ISETP.GE.AND P0, PT, R24, c[0x0][0x17c], PT ;  /* 0x00005f0018007a0c */ /* 0x020fe40003f06270 */
[----:B------:R-:W5:Y:S01]  /*11c220*/  LDL.LU R24, [R1+0x3b70] ;  /* 0x003b700001187983 */ /* 0x000f620000300800 */
[----:B------:R-:W-:Y:S02]  /*11c230*/  IADD3 R12, R0, c[0x0][0x198], RZ ;  /* 0x00006600000c7a10 */ /* 0x000fe40007ffe0ff */
[----:B------:R-:W-:Y:S01]  /*11c240*/  ISETP.LT.AND P6, PT, R26, c[0x0][0x178], !P2 ;  /* 0x00005e001a007a0c */ /* 0x000fe200057c1270 */
[----:B------:R-:W-:Y:S02]  /*11c250*/  PRMT R0, R27, 0x7632, R0 ;  /* 0x000076321b007816 */ /* 0x000fe40000000000 */
[C---:B------:R-:W-:Y:S01]  /*11c260*/  IMAD.WIDE R4, R12.reuse, 0x2, R10 ;  /* 0x000000020c047825 */ /* 0x040fe200078e020a */
[----:B------:R-:W-:-:S03]  /*11c270*/  IADD3 R20, R12, c[0x0][0x198], RZ ;  /* 0x000066000c147a10 */ /* 0x000fc60007ffe0ff */
[----:B------:R-:W-:Y:S01]  /*11c280*/  IMAD.WIDE R12, R12, 0x2, R8 ;  /* 0x000000020c0c7825 */ /* 0x000fe200078e0208 */
[----:B------:R-:W-:Y:S01]  /*11c290*/  ISETP.LT.AND P2, PT, R15, c[0x0][0x178], !P2 ;  /* 0x00005e000f007a0c */ /* 0x000fe20005741270 */
[----:B------:R-:W-:Y:S01]  /*11c2a0*/  @P5 STG.E.U16 [R4.64], R21 ;  /* 0x0000001504005986 */ /* 0x000fe2000c101506 */
[----:B------:R-:W-:Y:S02]  /*11c2b0*/  ISETP.LT.AND P5, PT, R26, c[0x0][0x178], !P1 ;  /* 0x00005e001a007a0c */ /* 0x000fe40004fa1270 */
[----:B------:R1:W-:Y:S02]  /*11c2c0*/  @P4 STG.E.U16 [R12.64], R0 ;  /* 0x000000000c004986 */ /* 0x0003e4000c101506 */
[----:B------:R-:W-:-:S04]  /*11c2d0*/  IMAD.WIDE R16, R20, 0x2, R10 ;  /* 0x0000000214107825 */ /* 0x000fc800078e020a */
[C---:B0-----:R-:W-:Y:S01]  /*11c2e0*/  IMAD.WIDE R2, R20.reuse, 0x2, R8 ;  /* 0x0000000214027825 */ /* 0x041fe200078e0208 */
[----:B------:R-:W-:Y:S01]  /*11c2f0*/  ISETP.LT.AND P4, PT, R15, c[0x0][0x178], !P1 ;  /* 0x00005e000f007a0c */ /* 0x000fe20004f81270 */
[----:B---3--:R0:W-:Y:S01]  /*11c300*/  @P6 STG.E.U16 [R16.64], R28 ;  /* 0x0000001c10006986 */ /* 0x0081e2000c101506 */
[----:B-1----:R-:W-:Y:S02]  /*11c310*/  IADD3 R12, R20, c[0x0][0x198], RZ ;  /* 0x00006600140c7a10 */ /* 0x002fe40007ffe0ff */
[----:B------:R-:W-:Y:S01]  /*11c320*/  PRMT R21, R28, 0x7632, R21 ;  /* 0x000076321c157816 */ /* 0x000fe20000000015 */
[----:B------:R-:W-:Y:S02]  /*11c330*/  @P2 STG.E.U16 [R2.64], R6 ;  /* 0x0000000602002986 */ /* 0x000fe4000c101506 */
[----:B------:R-:W-:-:S05]  /*11c340*/  IMAD.WIDE R4, R12, 0x2, R10 ;  /* 0x000000020c047825 */ /* 0x000fca00078e020a */
[----:B------:R1:W-:Y:S01]  /*11c350*/  @P5 STG.E.U16 [R4.64], R21 ;  /* 0x0000001504005986 */ /* 0x0003e2000c101506 */
[----:B--2---:R-:W-:-:S03]  /*11c360*/  ISETP.GE.AND P1, PT, R25, c[0x0][0x17c], PT ;  /* 0x00005f0019007a0c */ /* 0x004fc60003f26270 */
[----:B------:R-:W2:Y:S01]  /*11c370*/  LDL.LU R25, [R1+0x3b74] ;  /* 0x003b740001197983 */ /* 0x000ea20000300800 */
[----:B0-----:R-:W3:Y:S01]  /*11c380*/  LDL.LU R28, [R1+0x5e8] ;  /* 0x0005e800011c7983 */ /* 0x001ee20000300800 */
[----:B-----5:R-:W-:Y:S02]  /*11c390*/  ISETP.GE.AND P2, PT, R24, c[0x0][0x17c], PT ;  /* 0x00005f0018007a0c */ /* 0x020fe40003f46270 */
[----:B------:R-:W5:Y:S01]  /*11c3a0*/  LDL.LU R24, [R1+0x3b78] ;  /* 0x003b780001187983 */ /* 0x000f620000300800 */
[----:B-1----:R-:W5:Y:S01]  /*11c3b0*/  LDL.LU R21, [R1+0x3b7c] ;  /* 0x003b7c0001157983 */ /* 0x002f620000300800 */
[----:B------:R-:W-:Y:S02]  /*11c3c0*/  IADD3 R0, R12, c[0x0][0x198], RZ ;  /* 0x000066000c007a10 */ /* 0x000fe40007ffe0ff */
[----:B------:R-:W-:Y:S01]  /*11c3d0*/  PRMT R20, R6, 0x7632, R20 ;  /* 0x0000763206147816 */ /* 0x000fe20000000014 */
[----:B------:R-:W-:Y:S01]  /*11c3e0*/  IMAD.WIDE R12, R12, 0x2, R8 ;  /* 0x000000020c0c7825 */ /* 0x000fe200078e0208 */
[----:B------:R-:W-:-:S03]  /*11c3f0*/  ISETP.LT.AND P6, PT, R26, c[0x0][0x178], !P3 ;  /* 0x00005e001a007a0c */ /* 0x000fc60005fc1270 */
[C---:B------:R-:W-:Y:S01]  /*11c400*/  ISETP.LT.AND P3, PT, R15.reuse, c[0x0][0x178], !P3 ;  /* 0x00005e000f007a0c */ /* 0x040fe20005f61270 */
[----:B------:R-:W-:Y:S01]  /*11c410*/  ISETP.LT.AND P5, PT, R26, c[0x0][0x178], !P0 ;  /* 0x00005e001a007a0c */ /* 0x000fe200047a1270 */
[----:B------:R0:W-:Y:S01]  /*11c420*/  @P4 STG.E.U16 [R12.64], R20 ;  /* 0x000000140c004986 */ /* 0x0001e2000c101506 */
[----:B------:R-:W-:Y:S01]  /*11c430*/  ISETP.LT.AND P4, PT, R15, c[0x0][0x178], !P0 ;  /* 0x00005e000f007a0c */ /* 0x000fe20004781270 */
[----:B------:R-:W-:-:S04]  /*11c440*/  IMAD.WIDE R16, R0, 0x2, R10 ;  /* 0x0000000200107825 */ /* 0x000fc800078e020a */
[C---:B------:R-:W-:Y:S01]  /*11c450*/  IMAD.WIDE R2, R0.reuse, 0x2, R8 ;  /* 0x0000000200027825 */ /* 0x040fe200078e0208 */
[----:B0-----:R-:W-:Y:S02]  /*11c460*/  IADD3 R12, R0, c[0x0][0x198], RZ ;  /* 0x00006600000c7a10 */ /* 0x001fe40007ffe0ff */
[----:B----4-:R-:W-:Y:S01]  /*11c470*/  PRMT R20, R29, 0x7632, R20 ;  /* 0x000076321d147816 */ /* 0x010fe20000000014 */
[----:B------:R0:W-:Y:S02]  /*11c480*/  @P6 STG.E.U16 [R16.64], R29 ;  /* 0x0000001d10006986 */ /* 0x0001e4000c101506 */
[C---:B------:R-:W-:Y:S01]  /*11c490*/  IMAD.WIDE R4, R12.reuse, 0x2, R10 ;  /* 0x000000020c047825 */ /* 0x040fe200078e020a */
[----:B------:R-:W-:Y:S02]  /*11c4a0*/  IADD3 R6, R12, c[0x0][0x198], RZ ;  /* 0x000066000c067a10 */ /* 0x000fe40007ffe0ff */
[----:B------:R-:W-:Y:S01]  /*11c4b0*/  PRMT R0, R22, 0x7632, R0 ;  /* 0x0000763216007816 */ /* 0x000fe20000000000 */
[----:B------:R-:W-:Y:S01]  /*11c4c0*/  IMAD.WIDE R12, R12, 0x2, R8 ;  /* 0x000000020c0c7825 */ /* 0x000fe200078e0208 */
[----:B------:R-:W-:Y:S01]  /*11c4d0*/  ISETP.LT.AND P6, PT, R26, c[0x0][0x178], !P1 ;  /* 0x00005e001a007a0c */ /* 0x000fe20004fc1270 */
[----:B------:R1:W-:Y:S02]  /*11c4e0*/  @P3 STG.E.U16 [R2.64], R22 ;  /* 0x0000001602003986 */ /* 0x0003e4000c101506 */
[----:B------:R-:W-:Y:S01]  /*11c4f0*/  @P5 STG.E.U16 [R4.64], R20 ;  /* 0x0000001404005986 */ /* 0x000fe2000c101506 */
[----:B------:R-:W-:-:S02]  /*11c500*/  ISETP.LT.AND P1, PT, R15, c[0x0][0x178], !P1 ;  /* 0x00005e000f007a0c */ /* 0x000fc40004f21270 */
[----:B------:R-:W-:Y:S01]  /*11c510*/  ISETP.LT.AND P5, PT, R26, c[0x0][0x178], !P2 ;  /* 0x00005e001a007a0c */ /* 0x000fe200057a1270 */
[----:B------:R4:W-:Y:S04]  /*11c520*/  @P4 STG.E.U16 [R12.64], R0 ;  /* 0x000000000c004986 */ /* 0x0009e8000c101506 */
[----:B0-----:R-:W5:Y:S01]  /*11c530*/  LDL.LU R29, [R1+0x5c8] ;  /* 0x0005c800011d7983 */ /* 0x001f620000300800 */
[----:B------:R-:W-:Y:S01]  /*11c540*/  IMAD.WIDE R16, R6, 0x2, R10 ;  /* 0x0000000206107825 */ /* 0x000fe200078e020a */
[----:B------:R-:W-:-:S03]  /*11c550*/  ISETP.LT.AND P4, PT, R15, c[0x0][0x178], !P2 ;  /* 0x00005e000f007a0c */ /* 0x000fc60005781270 */
[C---:B-1----:R-:W-:Y:S01]  /*11c560*/  IMAD.WIDE R2, R6.reuse, 0x2, R8 ;  /* 0x0000000206027825 */ /* 0x042fe200078e0208 */
[----:B----4-:R-:W-:-:S05]  /*11c570*/  IADD3 R12, R6, c[0x0][0x198], RZ ;  /* 0x00006600060c7a10 */ /* 0x010fca0007ffe0ff */
[----:B------:R-:W-:Y:S01]  /*11c580*/  IMAD.WIDE R4, R12, 0x2, R10 ;  /* 0x000000020c047825 */ /* 0x000fe200078e020a */
[----:B---3--:R-:W-:Y:S01]  /*11c590*/  PRMT R20, R28, 0x7632, R20 ;  /* 0x000076321c147816 */ /* 0x008fe20000000014 */
[----:B------:R-:W-:Y:S01]  /*11c5a0*/  @P6 STG.E.U16 [R16.64], R28 ;  /* 0x0000001c10006986 */ /* 0x000fe2000c101506 */
[----:B--2---:R-:W-:Y:S01]  /*11c5b0*/  ISETP.GE.AND P0, PT, R25, c[0x0][0x17c], PT ;  /* 0x00005f0019007a0c */ /* 0x004fe20003f06270 */
[----:B------:R-:W-:Y:S02]  /*11c5c0*/  @P1 STG.E.U16 [R2.64], R18 ;  /* 0x0000001202001986 */ /* 0x000fe4000c101506 */
[----:B------:R0:W-:Y:S01]  /*11c5d0*/  @P5 STG.E.U16 [R4.64], R20 ;  /* 0x0000001404005986 */ /* 0x0001e2000c101506 */
[----:B-----5:R-:W-:Y:S02]  /*11c5e0*/  ISETP.GE.AND P3, PT, R24, c[0x0][0x17c], PT ;  /* 0x00005f0018007a0c */ /* 0x020fe40003f66270 */
[----:B------:R-:W-:Y:S01]  /*11c5f0*/  ISETP.GE.AND P2, PT, R21, c[0x0][0x17c], PT ;  /* 0x00005f0015007a0c */ /* 0x000fe20003f46270 */
[----:B------:R-:W2:Y:S01]  /*11c600*/  LDL.LU R24, [R1+0x3b80] ;  /* 0x003b800001187983 */ /* 0x000ea20000300800 */
[----:B------:R-:W3:Y:S02]  /*11c610*/  LDL.LU R22, [R1+0x3b84] ;  /* 0x003b840001167983 */ /* 0x000ee40000300800 */
[----:B------:R-:W4:Y:S02]  /*11c620*/  LDL.LU R21, [R1+0x3b88] ;  /* 0x003b880001157983 */ /* 0x000f240000300800 */
[----:B------:R-:W5:Y:S01]  /*11c630*/  LDL.LU R27, [R1+0x4ac] ;  /* 0x0004ac00011b7983 */ /* 0x000f620000300800 */
[----:B------:R-:W3:Y:S01]  /*11c640*/  LDL.LU R25, [R1+0x2c] ;  /* 0x00002c0001197983 */ /* 0x000ee20000300800 */
[----:B0-----:R-:W3:Y:S01]  /*11c650*/  LDL.LU R20, [R1+0x3b8c] ;  /* 0x003b8c0001147983 */ /* 0x001ee20000300800 */
[----:B------:R-:W-:-:S02]  /*11c660*/  IADD3 R0, R12, c[0x0][0x198], RZ ;  /* 0x000066000c007a10 */ /* 0x000fc40007ffe0ff */
        /* <DEDUP_REMOVED lines=9> */
[----:B0-----:R-:W-:-:S03]  /*11c700*/  IADD3 R12, R0, c[0x0][0x198], RZ ;  /* 0x00006600000c7a10 */ /* 0x001fc60007ffe0ff */
[----:B------:R-:W-:Y:S01]  /*11c710*/  PRMT R0, R14, 0x7632, R0 ;  /* 0x000076320e007816 */ /* 0x000fe20000000000 */
[C---:B------:R-:W-:Y:S01]  /*11c720*/  IADD3 R6, R12.reuse, c[0x0][0x198], RZ ;  /* 0x000066000c067a10 */ /* 0x040fe20007ffe0ff */
[----:B------:R-:W-:-:S04]  /*11c730*/  IMAD.WIDE R4, R12, 0x2, R10 ;  /* 0x000000020c047825 */ /* 0x000fc800078e020a */
[----:B------:R-:W-:Y:S01]  /*11c740*/  IMAD.WIDE R12, R12, 0x2, R8 ;  /* 0x000000020c0c7825 */ /* 0x000fe200078e0208 */
[----:B------:R-:W-:Y:S01]  /*11c750*/  PRMT R18, R29, 0x7632, R18 ;  /* 0x000076321d127816 */ /* 0x000fe20000000012 */
[----:B------:R0:W-:Y:S02]  /*11c760*/  @P6 STG.E.U16 [R16.64], R29 ;  /* 0x0000001d10006986 */ /* 0x0001e4000c101506 */
[----:B------:R-:W-:Y:S02]  /*11c770*/  @P0 STG.E.U16 [R2.64], R14 ;  /* 0x0000000e02000986 */ /* 0x000fe4000c101506 */
[----:B------:R-:W-:Y:S01]  /*11c780*/  @P5 STG.E.U16 [R4.64], R18 ;  /* 0x0000001204005986 */ /* 0x000fe2000c101506 */
[----:B------:R1:W-:Y:S03]  /*11c790*/  @P4 STG.E.U16 [R12.64], R0 ;  /* 0x000000000c004986 */ /* 0x0003e6000c101506 */
[----:B0-----:R-:W5:Y:S01]  /*11c7a0*/  LDL.LU R29, [R1+0x4bc] ;  /* 0x0004bc00011d7983 */ /* 0x001f620000300800 */
[----:B--2---:R-:W-:-:S02]  /*11c7b0*/  ISETP.GE.AND P1, PT, R24, c[0x0][0x17c], PT ;  /* 0x00005f0018007a0c */ /* 0x004fc40003f26270 */
[----:B----4-:R-:W-:Y:S02]  /*11c7c0*/  ISETP.GE.AND P0, PT, R21, c[0x0][0x17c], PT ;  /* 0x00005f0015007a0c */ /* 0x010fe40003f06270 */
[----:B------:R-:W2:Y:S01]  /*11c7d0*/  LDL.LU R21, [R1+0x3b90] ;  /* 0x003b900001157983 */ /* 0x000ea20000300800 */
[----:B------:R-:W-:Y:S02]  /*11c7e0*/  ISETP.LT.AND P5, PT, R26, c[0x0][0x178], !P1 ;  /* 0x00005e001a007a0c */ /* 0x000fe40004fa1270 */
[C---:B------:R-:W-:Y:S01]  /*11c7f0*/  ISETP.LT.AND P4, PT, R15.reuse, c[0x0][0x178], !P1 ;  /* 0x00005e000f007a0c */ /* 0x040fe20004f81270 */
[----:B------:R-:W4:Y:S01]  /*11c800*/  LDL.LU R28, [R1+0x3c] ;  /* 0x00003c00011c7983 */ /* 0x000f220000300800 */
[----:B---3--:R-:W-:Y:S02]  /*11c810*/  ISETP.GE.AND P1, PT, R20, c[0x0][0x17c], PT ;  /* 0x00005f0014007a0c */ /* 0x008fe40003f26270 */
[----:B------:R-:W3:Y:S01]  /*11c820*/  LDL.LU R20, [R1+0x3b94] ;  /* 0x003b940001147983 */ /* 0x000ee20000300800 */
[----:B------:R-:W-:Y:S01]  /*11c830*/  ISETP.LT.AND P6, PT, R26, c[0x0][0x178], !P2 ;  /* 0x00005e001a007a0c */ /* 0x000fe200057c1270 */
[----:B------:R-:W-:Y:S01]  /*11c840*/  ISETP.LT.AND P2, PT, R15, c[0x0][0x178], !P2 ;  /* 0x00005e000f007a0c */ /* 0x000fe20005741270 */
[C---:B-1----:R-:W-:Y:S01]  /*11c850*/  IADD3 R12, R6.reuse, c[0x0][0x198], RZ ;  /* 0x00006600060c7a10 */ /* 0x042fe20007ffe0ff */
[----:B------:R-:W-:-:S04]  /*11c860*/  IMAD.WIDE R16, R6, 0x2, R10 ;  /* 0x0000000206107825 */ /* 0x000fc800078e020a */
[----:B------:R-:W-:Y:S01]  /*11c870*/  IMAD.WIDE R2, R6, 0x2, R8 ;  /* 0x0000000206027825 */ /* 0x000fe200078e0208 */
[----:B-----5:R-:W-:Y:S02]  /*11c880*/  PRMT R14, R27, 0x7632, R14 ;  /* 0x000076321b0e7816 */ /* 0x020fe4000000000e */
[C---:B------:R-:W-:Y:S01]  /*11c890*/  IADD3 R0, R12.reuse, c[0x0][0x198], RZ ;  /* 0x000066000c007a10 */ /* 0x040fe20007ffe0ff */
[----:B------:R-:W-:Y:S01]  /*11c8a0*/  IMAD.WIDE R4, R12, 0x2, R10 ;  /* 0x000000020c047825 */ /* 0x000fe200078e020a */
[----:B------:R-:W-:-:S03]  /*11c8b0*/  PRMT R6, R25, 0x7632, R6 ;  /* 0x0000763219067816 */ /* 0x000fc60000000006 */
[----:B------:R-:W-:Y:S01]  /*11c8c0*/  IMAD.WIDE R12, R12, 0x2, R8 ;  /* 0x000000020c0c7825 */ /* 0x000fe200078e0208 */
[----:B------:R0:W-:Y:S03]  /*11c8d0*/  @P6 STG.E.U16 [R16.64], R27 ;  /* 0x0000001b10006986 */ /* 0x0001e6000c101506 */
[----:B------:R1:W-:Y:S02]  /*11c8e0*/  @P2 STG.E.U16 [R2.64], R25 ;  /* 0x0000001902002986 */ /* 0x0003e4000c101506 */
[----:B------:R-:W-:Y:S01]  /*11c8f0*/  @P5 STG.E.U16 [R4.64], R14 ;  /* 0x0000000e04005986 */ /* 0x000fe2000c101506 */
[----:B------:R5:W-:Y:S01]  /*11c900*/  @P4 STG.E.U16 [R12.64], R6 ;  /* 0x000000060c004986 */ /* 0x000be2000c101506 */
[----:B------:R-:W-:Y:S02]  /*11c910*/  ISETP.LT.AND P5, PT, R26, c[0x0][0x178], !P0 ;  /* 0x00005e001a007a0c */ /* 0x000fe400047a1270 */
[----:B------:R-:W-:Y:S01]  /*11c920*/  ISETP.LT.AND P4, PT, R15, c[0x0][0x178], !P0 ;  /* 0x00005e000f007a0c */ /* 0x000fe20004781270 */
[----:B0-----:R-:W4:Y:S01]  /*11c930*/  LDL.LU R27, [R1+0x4cc] ;  /* 0x0004cc00011b7983 */ /* 0x001f220000300800 */
[----:B--2---:R-:W-:-:S03]  /*11c940*/  ISETP.GE.AND P2, PT, R21, c[0x0][0x17c], PT ;  /* 0x00005f0015007a0c */ /* 0x004fc60003f46270 */
[----:B------:R-:W2:Y:S01]  /*11c950*/  LDL.LU R21, [R1+0x3b98] ;  /* 0x003b980001157983 */ /* 0x000ea20000300800 */
[----:B-1----:R-:W2:Y:S01]  /*11c960*/  LDL.LU R25, [R1+0x4c] ;  /* 0x00004c0001197983 */ /* 0x002ea20000300800 */
[----:B---3--:R-:W-:Y:S02]  /*11c970*/  ISETP.GE.AND P0, PT, R20, c[0x0][0x17c], PT ;  /* 0x00005f0014007a0c */ /* 0x008fe40003f06270 */
[----:B------:R-:W3:Y:S01]  /*11c980*/  LDL.LU R20, [R1+0x3b9c] ;  /* 0x003b9c0001147983 */ /* 0x000ee20000300800 */
[----:B------:R-:W-:-:S04]  /*11c990*/  ISETP.GE.AND P3, PT, R22, c[0x0][0x17c], PT ;  /* 0x00005f0016007a0c */ /* 0x000fc80003f66270 */
[----:B------:R-:W-:Y:S01]  /*11c9a0*/  ISETP.LT.AND P6, PT, R26, c[0x0][0x178], !P3 ;  /* 0x00005e001a007a0c */ /* 0x000fe20005fc1270 */
[----:B------:R-:W-:Y:S01]  /*11c9b0*/  ISETP.LT.AND P3, PT, R15, c[0x0][0x178], !P3 ;  /* 0x00005e000f007a0c */ /* 0x000fe20005f61270 */
[C---:B-----5:R-:W-:Y:S01]  /*11c9c0*/  IADD3 R12, R0.reuse, c[0x0][0x198], RZ ;  /* 0x00006600000c7a10 */ /* 0x060fe20007ffe0ff */
[----:B------:R-:W-:-:S04]  /*11c9d0*/  IMAD.WIDE R16, R0, 0x2, R10 ;  /* 0x0000000200107825 */ /* 0x000fc800078e020a */
[----:B------:R-:W-:Y:S01]  /*11c9e0*/  IMAD.WIDE R2, R0, 0x2, R8 ;  /* 0x0000000200027825 */ /* 0x000fe200078e0208 */
[----:B------:R-:W-:Y:S02]  /*11c9f0*/  PRMT R14, R29, 0x7632, R14 ;  /* 0x000076321d0e7816 */ /* 0x000fe4000000000e */
[C---:B------:R-:W-:Y:S01]  /*11ca00*/  IADD3 R6, R12.reuse, c[0x0][0x198], RZ ;  /* 0x000066000c067a10 */ /* 0x040fe20007ffe0ff */
[----:B------:R-:W-:Y:S01]  /*11ca10*/  IMAD.WIDE R4, R12, 0x2, R10 ;  /* 0x000000020c047825 */ /* 0x000fe200078e020a */
[----:B----4-:R-:W-:-:S03]  /*11ca20*/  PRMT R0, R28, 0x7632, R0 ;  /* 0x000076321c007816 */ /* 0x010fc60000000000 */
[----:B------:R-:W-:Y:S01]  /*11ca30*/  IMAD.WIDE R12, R12, 0x2, R8 ;  /* 0x000000020c0c7825 */ /* 0x000fe200078e0208 */
[----:B------:R0:W-:Y:S03]  /*11ca40*/  @P6 STG.E.U16 [R16.64], R29 ;  /* 0x0000001d10006986 */ /* 0x0001e6000c101506 */
[----:B------:R1:W-:Y:S02]  /*11ca50*/  @P3 STG.E.U16 [R2.64], R28 ;  /* 0x0000001c02003986 */ /* 0x0003e4000c101506 */
[----:B------:R-:W-:Y:S01]  /*11ca60*/  @P5 STG.E.U16 [R4.64], R14 ;  /* 0x0000000e04005986 */ /* 0x000fe2000c101506 */
[----:B------:R4:W-:Y:S01]  /*11ca70*/  @P4 STG.E.U16 [R12.64], R0 ;  /* 0x000000000c004986 */ /* 0x0009e2000c101506 */
[----:B------:R-:W-:Y:S02]  /*11ca80*/  ISETP.LT.AND P5, PT, R26, c[0x0][0x178], !P2 ;  /* 0x00005e001a007a0c */ /* 0x000fe400057a1270 */
[----:B------:R-:W-:Y:S01]  /*11ca90*/  ISETP.LT.AND P4, PT, R15, c[0x0][0x178], !P2 ;  /* 0x00005e000f007a0c */ /* 0x000fe20005781270 */
[----:B0-----:R-:W5:Y:S01]  /*11caa0*/  LDL.LU R29, [R1+0x4dc] ;  /* 0x0004dc00011d7983 */ /* 0x001f620000300800 */
[----:B--2---:R-:W-:-:S03]  /*11cab0*/  ISETP.GE.AND P3, PT, R21, c[0x0][0x17c], PT ;  /* 0x00005f0015007a0c */ /* 0x004fc60003f66270 */
[----:B------:R-:W2:Y:S01]  /*11cac0*/  LDL.LU R21, [R1+0x3ba0] ;  /* 0x003ba00001157983 */ /* 0x000ea20000300800 */
[----:B-1----:R-:W5:Y:S01]  /*11cad0*/  LDL.LU R28, [R1+0x9c] ;  /* 0x00009c00011c7983 */ /* 0x002f620000300800 */
[----:B---3--:R-:W-:Y:S02]  /*11cae0*/  ISETP.GE.AND P2, PT, R20, c[0x0][0x17c], PT ;  /* 0x00005f0014007a0c */ /* 0x008fe40003f46270 */
[----:B------:R-:W3:Y:S01]  /*11caf0*/  LDL.LU R20, [R1+0x3ba4] ;  /* 0x003ba40001147983 */ /* 0x000ee20000300800 */
[----:B------:R-:W-:Y:S01]  /*11cb00*/  ISETP.LT.AND P6, PT, R26, c[0x0][0x178], !P1 ;  /* 0x00005e001a007a0c */ /* 0x000fe20004fc1270 */
[----:B------:R-:W-:Y:S01]  /*11cb10*/  ISETP.LT.AND P1, PT, R15, c[0x0][0x178], !P1 ;  /* 0x00005e000f007a0c */ /* 0x000fe20004f21270 */
[C---:B----4-:R-:W-:Y:S01]  /*11cb20*/  IADD3 R12, R6.reuse, c[0x0][0x198], RZ ;  /* 0x00006600060c7a10 */ /* 0x050fe20007ffe0ff */
[----:B------:R-:W-:-:S04]  /*11cb30*/  IMAD.WIDE R16, R6, 0x2, R10 ;  /* 0x0000000206107825 */ /* 0x000fc800078e020a */
[----:B------:R-:W-:Y:S01]  /*11cb40*/  IMAD.WIDE R2, R6, 0x2, R8 ;  /* 0x0000000206027825 */ /* 0x000fe200078e0208 */
[----:B------:R-:W-:Y:S02]  /*11cb50*/  PRMT R14, R27, 0x7632, R14 ;  /* 0x000076321b0e7816 */ /* 0x000fe4000000000e */
[C---:B------:R-:W-:Y:S01]  /*11cb60*/  IADD3 R0, R12.reuse, c[0x0][0x198], RZ ;  /* 0x000066000c007a10 */ /* 0x040fe20007ffe0ff */
[----:B------:R-:W-:Y:S01]  /*11cb70*/  IMAD.WIDE R4, R12, 0x2, R10 ;  /* 0x000000020c047825 */ /* 0x000fe200078e020a */
[----:B------:R-:W-:-:S03]  /*11cb80*/  PRMT R6, R25, 0x7632, R6 ;  /* 0x0000763219067816 */ /* 0x000fc60000000006 */
[----:B------:R-:W-:Y:S01]  /*11cb90*/  IMAD.WIDE R12, R12, 0x2, R8 ;  /* 0x000000020c0c7825 */ /* 0x000fe200078e0208 */
[----:B------:R0:W-:Y:S03]  /*11cba0*/  @P6 STG.E.U16 [R16.64], R27 ;  /* 0x0000001b10006986 */ /* 0x0001e6000c101506 */
[----:B------:R1:W-:Y:S02]  /*11cbb0*/  @P1 STG.E.U16 [R2.64], R25 ;  /* 0x0000001902001986 */ /* 0x0003e4000c101506 */
[----:B------:R-:W-:Y:S02]  /*11cbc0*/  @P5 STG.E.U16 [R4.64], R14 ;  /* 0x0000000e04005986 */ /* 0x000fe4000c101506 */
[----:B------:R4:W-:Y:S01]  /*11cbd0*/  @P4 STG.E.U16 [R12.64], R6 ;  /* 0x000000060c004986 */ /* 0x0009e2000c101506 */
[----:B------:R-:W-:Y:S02]  /*11cbe0*/  ISETP.LT.AND P5, PT, R26, c[0x0][0x178], !P3 ;  /* 0x00005e001a007a0c */ /* 0x000fe40005fa1270 */
[----:B------:R-:W-:Y:S01]  /*11cbf0*/  ISETP.LT.AND P4, PT, R15, c[0x0][0x178], !P3 ;  /* 0x00005e000f007a0c */ /* 0x000fe20005f81270 */
[----:B0-----:R-:W5:Y:S01]  /*11cc00*/  LDL.LU R27, [R1+0x4ec] ;  /* 0x0004ec00011b7983 */ /* 0x001f620000300800 */
[----:B--2---:R-:W-:-:S03]  /*11cc10*/  ISETP.GE.AND P1, PT, R21, c[0x0][0x17c], PT ;  /* 0x00005f0015007a0c */ /* 0x004fc60003f26270 */
[----:B------:R-:W2:Y:S01]  /*11cc20*/  LDL.LU R21, [R1+0x3ba8] ;  /* 0x003ba80001157983 */ /* 0x000ea20000300800 */
[----:B-1----:R-:W2:Y:S01]  /*11cc30*/  LDL.LU R25, [R1+0xbc] ;  /* 0x0000bc0001197983 */ /* 0x002ea20000300800 */
[----:B---3--:R-:W-:Y:S02]  /*11cc40*/  ISETP.GE.AND P3, PT, R20, c[0x0][0x17c], PT ;  /* 0x00005f0014007a0c */ /* 0x008fe40003f66270 */
[----:B------:R-:W3:Y:S01]  /*11cc50*/  LDL.LU R20, [R1+0x3bac] ;  /* 0x003bac0001147983 */ /* 0x000ee20000300800 */
[----:B------:R-:W-:Y:S01]  /*11cc60*/  ISETP.LT.AND P6, PT, R26, c[0x0][0x178], !P0 ;  /* 0x00005e001a007a0c */ /* 0x000fe200047c1270 */
[----:B------:R-:W-:Y:S01]  /*11cc70*/  ISETP.LT.AND P0, PT, R15, c[0x0][0x178], !P0 ;  /* 0x00005e000f007a0c */ /* 0x000fe20004701270 */
[C---:B----4-:R-:W-:Y:S01]  /*11cc80*/  IADD3 R12, R0.reuse, c[0x0][0x198], RZ ;  /* 0x00006600000c7a10 */ /* 0x050fe20007ffe0ff */
        /* <DEDUP_REMOVED lines=130> */
[C---:B------:R-:W-:Y:S01]  /*11d4b0*/  IMAD.WIDE R16, R0.reuse, 0x2, R10 ;  /* 0x0000000200107825 */ /* 0x040fe200078e020a */
[----:B------:R-:W-:Y:S02]  /*11d4c0*/  ISETP.LT.AND P3, PT, R15, c[0x0][0x178], !P3 ;  /* 0x00005e000f007a0c */ /* 0x000fe40005f61270 */
[C---:B----4-:R-:W-:Y:S01]  /*11d4d0*/  IADD3 R12, R0.reuse, c[0x0][0x198], RZ ;  /* 0x00006600000c7a10 */ /* 0x050fe20007ffe0ff */
[----:B------:R-:W-:-:S03]  /*11d4e0*/  IMAD.WIDE R2, R0, 0x2, R8 ;  /* 0x0000000200027825 */ /* 0x000fc600078e0208 */
[----:B------:R-:W-:-:S05]  /*11d4f0*/  IADD3 R6, R12, c[0x0][0x198], RZ ;  /* 0x000066000c067a10 */ /* 0x000fca0007ffe0ff */
[----:B-----5:R0:W-:Y:S01]  /*11d500*/  @P6 STG.E.U16 [R16.64], R29 ;  /* 0x0000001d10006986 */ /* 0x0201e2000c101506 */
[----:B------:R-:W-:Y:S02]  /*11d510*/  ISETP.LT.AND P6, PT, R26, c[0x0][0x178], !P1 ;  /* 0x00005e001a007a0c */ /* 0x000fe40004fc1270 */
[----:B------:R-:W-:Y:S01]  /*11d520*/  PRMT R14, R29, 0x7632, R14 ;  /* 0x000076321d0e7816 */ /* 0x000fe2000000000e */
[----:B------:R-:W-:Y:S01]  /*11d530*/  IMAD.WIDE R4, R12, 0x2, R10 ;  /* 0x000000020c047825 */ /* 0x000fe200078e020a */
[----:B------:R-:W-:-:S03]  /*11d540*/  PRMT R0, R28, 0x7632, R0 ;  /* 0x000076321c007816 */ /* 0x000fc60000000000 */
[----:B------:R-:W-:Y:S01]  /*11d550*/  IMAD.WIDE R12, R12, 0x2, R8 ;  /* 0x000000020c0c7825 */ /* 0x000fe200078e0208 */
[----:B------:R1:W-:Y:S03]  /*11d560*/  @P3 STG.E.U16 [R2.64], R28 ;  /* 0x0000001c02003986 */ /* 0x0003e6000c101506 */
[----:B------:R4:W-:Y:S02]  /*11d570*/  @P5 STG.E.U16 [R4.64], R14 ;  /* 0x0000000e04005986 */ /* 0x0009e4000c101506 */
[----:B0-----:R-:W-:Y:S01]  /*11d580*/  IMAD.WIDE R16, R6, 0x2, R10 ;  /* 0x0000000206107825 */ /* 0x001fe200078e020a */
[----:B------:R-:W5:Y:S03]  /*11d590*/  LDL.LU R29, [R1+0x5dc] ;  /* 0x0005dc00011d7983 */ /* 0x000f660000300800 */
[----:B------:R-:W5:Y:S01]  /*11d5a0*/  LDL.LU R22, [R1+0x3be4] ;  /* 0x003be40001167983 */ /* 0x000f620000300800 */
[----:B------:R-:W-:Y:S04]  /*11d5b0*/  @P4 STG.E.U16 [R12.64], R0 ;  /* 0x000000000c004986 */ /* 0x000fe8000c101506 */
[----:B-1----:R-:W5:Y:S01]  /*11d5c0*/  LDL.LU R28, [R1+0xc] ;  /* 0x00000c00011c7983 */ /* 0x002f620000300800 */
[----:B------:R0:W-:Y:S01]  /*11d5d0*/  @P6 STG.E.U16 [R16.64], R27 ;  /* 0x0000001b10006986 */ /* 0x0001e2000c101506 */
[----:B------:R-:W-:-:S02]  /*11d5e0*/  ISETP.LT.AND P5, PT, R26, c[0x0][0x178], !P2 ;  /* 0x00005e001a007a0c */ /* 0x000fc400057a1270 */
[----:B------:R-:W-:Y:S02]  /*11d5f0*/  ISETP.LT.AND P4, PT, R15, c[0x0][0x178], !P2 ;  /* 0x00005e000f007a0c */ /* 0x000fe40005781270 */
[----:B----4-:R-:W-:Y:S02]  /*11d600*/  PRMT R14, R27, 0x7632, R14 ;  /* 0x000076321b0e7816 */ /* 0x010fe4000000000e */
[----:B--2---:R-:W-:Y:S02]  /*11d610*/  ISETP.GE.AND P3, PT, R21, c[0x0][0x17c], PT ;  /* 0x00005f0015007a0c */ /* 0x004fe40003f66270 */
[----:B------:R-:W2:Y:S01]  /*11d620*/  LDL.LU R21, [R1+0x3be0] ;  /* 0x003be00001157983 */ /* 0x000ea20000300800 */
[----:B0-----:R-:W4:Y:S01]  /*11d630*/  LDL.LU R27, [R1+0x5fc] ;  /* 0x0005fc00011b7983 */ /* 0x001f220000300800 */
[----:B---3--:R-:W-:Y:S02]  /*11d640*/  ISETP.GE.AND P2, PT, R20, c[0x0][0x17c], PT ;  /* 0x00005f0014007a0c */ /* 0x008fe40003f46270 */
[----:B------:R-:W3:Y:S01]  /*11d650*/  LDL.LU R20, [R1+0x3bec] ;  /* 0x003bec0001147983 */ /* 0x000ee20000300800 */
[----:B------:R-:W-:-:S02]  /*11d660*/  ISETP.LT.AND P1, PT, R15, c[0x0][0x178], !P1 ;  /* 0x00005e000f007a0c */ /* 0x000fc40004f21270 */
[----:B------:R-:W-:Y:S02]  /*11d670*/  IADD3 R12, R6, c[0x0][0x198], RZ ;  /* 0x00006600060c7a10 */ /* 0x000fe40007ffe0ff */
[----:B------:R-:W-:Y:S01]  /*11d680*/  ISETP.LT.AND P6, PT, R26, c[0x0][0x178], !P0 ;  /* 0x00005e001a007a0c */ /* 0x000fe200047c1270 */
[----:B------:R-:W-:Y:S02]  /*11d690*/  ISETP.LT.AND P0, PT, R15, c[0x0][0x178], !P0 ;  /* 0x00005e000f007a0c */ /* 0x000fe40004701270 */
[----:B------:R-:W-:Y:S01]  /*11d6a0*/  IMAD.WIDE R2, R6, 0x2, R8 ;  /* 0x0000000206027825 */ /* 0x000fe200078e0208 */
[----:B------:R-:W-:-:S03]  /*11d6b0*/  IADD3 R0, R12, c[0x0][0x198], RZ ;  /* 0x000066000c007a10 */ /* 0x000fc60007ffe0ff */
[----:B------:R-:W-:Y:S01]  /*11d6c0*/  IMAD.WIDE R4, R12, 0x2, R10 ;  /* 0x000000020c047825 */ /* 0x000fe200078e020a */
[----:B------:R-:W-:-:S03]  /*11d6d0*/  PRMT R6, R25, 0x7632, R6 ;  /* 0x0000763219067816 */ /* 0x000fc60000000006 */
[----:B------:R-:W-:-:S04]  /*11d6e0*/  IMAD.WIDE R12, R12, 0x2, R8 ;  /* 0x000000020c0c7825 */ /* 0x000fc800078e0208 */
[----:B------:R-:W-:Y:S01]  /*11d6f0*/  IMAD.WIDE R16, R0, 0x2, R10 ;  /* 0x0000000200107825 */ /* 0x000fe200078e020a */
[----:B------:R0:W-:Y:S03]  /*11d700*/  @P1 STG.E.U16 [R2.64], R25 ;  /* 0x0000001902001986 */ /* 0x0001e6000c101506 */
[----:B------:R1:W-:Y:S02]  /*11d710*/  @P5 STG.E.U16 [R4.64], R14 ;  /* 0x0000000e04005986 */ /* 0x0003e4000c101506 */
[----:B------:R-:W-:Y:S01]  /*11d720*/  @P4 STG.E.U16 [R12.64], R6 ;  /* 0x000000060c004986 */ /* 0x000fe2000c101506 */
[----:B------:R-:W-:Y:S02]  /*11d730*/  ISETP.LT.AND P5, PT, R26, c[0x0][0x178], !P3 ;  /* 0x00005e001a007a0c */ /* 0x000fe40005fa1270 */
[----:B------:R-:W-:Y:S01]  /*11d740*/  ISETP.LT.AND P4, PT, R15, c[0x0][0x178], !P3 ;  /* 0x00005e000f007a0c */ /* 0x000fe20005f81270 */
[----:B0-----:R-:W-:Y:S01]  /*11d750*/  IMAD.WIDE R2, R0, 0x2, R8 ;  /* 0x0000000200027825 */ /* 0x001fe200078e0208 */
[----:B-----5:R0:W-:Y:S01]  /*11d760*/  @P6 STG.E.U16 [R16.64], R29 ;  /* 0x0000001d10006986 */ /* 0x0201e2000c101506 */
[----:B-1----:R-:W-:-:S03]  /*11d770*/  PRMT R14, R29, 0x7632, R14 ;  /* 0x000076321d0e7816 */ /* 0x002fc6000000000e */
[----:B------:R1:W-:Y:S01]  /*11d780*/  @P0 STG.E.U16 [R2.64], R28 ;  /* 0x0000001c02000986 */ /* 0x0003e2000c101506 */
[----:B--2---:R-:W-:-:S03]  /*11d790*/  ISETP.GE.AND P3, PT, R21, c[0x0][0x17c], PT ;  /* 0x00005f0015007a0c */ /* 0x004fc60003f66270 */
[----:B------:R-:W2:Y:S01]  /*11d7a0*/  LDL.LU R21, [R1+0x3be8] ;  /* 0x003be80001157983 */ /* 0x000ea20000300800 */
[----:B0-----:R-:W5:Y:S01]  /*11d7b0*/  LDL.LU R29, [R1+0x60c] ;  /* 0x00060c00011d7983 */ /* 0x001f620000300800 */
[----:B---3--:R-:W-:Y:S02]  /*11d7c0*/  ISETP.GE.AND P0, PT, R20, c[0x0][0x17c], PT ;  /* 0x00005f0014007a0c */ /* 0x008fe40003f06270 */
[----:B------:R-:W3:Y:S01]  /*11d7d0*/  LDL.LU R20, [R1+0x3bf8] ;  /* 0x003bf80001147983 */ /* 0x000ee20000300800 */
[----:B------:R-:W-:Y:S02]  /*11d7e0*/  IADD3 R12, R0, c[0x0][0x198], RZ ;  /* 0x00006600000c7a10 */ /* 0x000fe40007ffe0ff */
[----:B------:R-:W-:Y:S01]  /*11d7f0*/  ISETP.LT.AND P6, PT, R26, c[0x0][0x178], !P2 ;  /* 0x00005e001a007a0c */ /* 0x000fe200057c1270 */
[----:B------:R-:W-:Y:S01]  /*11d800*/  ISETP.LT.AND P2, PT, R15, c[0x0][0x178], !P2 ;  /* 0x00005e000f007a0c */ /* 0x000fe20005741270 */
[C---:B------:R-:W-:Y:S01]  /*11d810*/  IADD3 R6, R12.reuse, c[0x0][0x198], RZ ;  /* 0x000066000c067a10 */ /* 0x040fe20007ffe0ff */
[----:B------:R-:W-:Y:S01]  /*11d820*/  IMAD.WIDE R4, R12, 0x2, R10 ;  /* 0x000000020c047825 */ /* 0x000fe200078e020a */
[----:B------:R-:W-:-:S03]  /*11d830*/  PRMT R0, R28, 0x7632, R0 ;  /* 0x000076321c007816 */ /* 0x000fc60000000000 */
[----:B------:R-:W-:-:S04]  /*11d840*/  IMAD.WIDE R12, R12, 0x2, R8 ;  /* 0x000000020c0c7825 */ /* 0x000fc800078e0208 */
[----:B------:R-:W-:-:S04]  /*11d850*/  IMAD.WIDE R16, R6, 0x2, R10 ;  /* 0x0000000206107825 */ /* 0x000fc800078e020a */
[----:B-1----:R-:W-:Y:S01]  /*11d860*/  IMAD.WIDE R2, R6, 0x2, R8 ;  /* 0x0000000206027825 */ /* 0x002fe200078e0208 */
[----:B------:R0:W-:Y:S03]  /*11d870*/  @P5 STG.E.U16 [R4.64], R14 ;  /* 0x0000000e04005986 */ /* 0x0001e6000c101506 */
[----:B------:R1:W-:Y:S01]  /*11d880*/  @P4 STG.E.U16 [R12.64], R0 ;  /* 0x000000000c004986 */ /* 0x0003e2000c101506 */
[----:B------:R-:W-:Y:S01]  /*11d890*/  ISETP.GE.AND P1, PT, R22, c[0x0][0x17c], PT ;  /* 0x00005f0016007a0c */ /* 0x000fe20003f26270 */
[----:B----4-:R4:W-:Y:S04]  /*11d8a0*/  @P6 STG.E.U16 [R16.64], R27 ;  /* 0x0000001b10006986 */ /* 0x0109e8000c101506 */
[----:B------:R-:W5:Y:S01]  /*11d8b0*/  LDL.LU R22, [R1+0x3bf4] ;  /* 0x003bf40001167983 */ /* 0x000f620000300800 */
[----:B------:R0:W-:Y:S02]  /*11d8c0*/  @P2 STG.E.U16 [R2.64], R7 ;  /* 0x0000000702002986 */ /* 0x0001e4000c101506 */
[----:B------:R-:W5:Y:S01]  /*11d8d0*/  LDL.LU R28, [R1+0x5ec] ;  /* 0x0005ec00011c7983 */ /* 0x000f620000300800 */
[----:B------:R-:W-:-:S02]  /*11d8e0*/  ISETP.LT.AND P5, PT, R26, c[0x0][0x178], !P1 ;  /* 0x00005e001a007a0c */ /* 0x000fc40004fa1270 */
[----:B------:R-:W-:Y:S02]  /*11d8f0*/  ISETP.LT.AND P4, PT, R15, c[0x0][0x178], !P1 ;  /* 0x00005e000f007a0c */ /* 0x000fe40004f81270 */
[----:B------:R-:W-:Y:S02]  /*11d900*/  IADD3 R25, R6, c[0x0][0x198], RZ ;  /* 0x0000660006197a10 */ /* 0x000fe40007ffe0ff */
[----:B------:R-:W-:Y:S02]  /*11d910*/  ISETP.LT.AND P6, PT, R26, c[0x0][0x178], !P3 ;  /* 0x00005e001a007a0c */ /* 0x000fe40005fc1270 */
[----:B---3--:R-:W-:Y:S02]  /*11d920*/  ISETP.GE.AND P2, PT, R20, c[0x0][0x17c], PT ;  /* 0x00005f0014007a0c */ /* 0x008fe40003f46270 */
[----:B------:R-:W3:Y:S01]  /*11d930*/  LDL.LU R20, [R1+0x3bf0] ;  /* 0x003bf00001147983 */ /* 0x000ee20000300800 */
[----:B--2---:R-:W-:Y:S01]  /*11d940*/  ISETP.GE.AND P1, PT, R21, c[0x0][0x17c], PT ;  /* 0x00005f0015007a0c */ /* 0x004fe20003f26270 */
[----:B------:R-:W-:Y:S01]  /*11d950*/  IADD3 R21, R25, c[0x0][0x198], RZ ;  /* 0x0000660019157a10 */ /* 0x000fe20007ffe0ff */
[----:B------:R-:W-:Y:S01]  /*11d960*/  PRMT R18, R27, 0x7632, R18 ;  /* 0x000076321b127816 */ /* 0x000fe20000000012 */
[----:B0-----:R-:W-:Y:S01]  /*11d970*/  IMAD.WIDE R4, R25, 0x2, R10 ;  /* 0x0000000219047825 */ /* 0x001fe200078e020a */
[----:B------:R-:W-:-:S03]  /*11d980*/  PRMT R6, R7, 0x7632, R6 ;  /* 0x0000763207067816 */ /* 0x000fc60000000006 */
[----:B-1----:R-:W-:-:S04]  /*11d990*/  IMAD.WIDE R12, R25, 0x2, R8 ;  /* 0x00000002190c7825 */ /* 0x002fc800078e0208 */
[----:B----4-:R-:W-:Y:S01]  /*11d9a0*/  IMAD.WIDE R16, R21, 0x2, R10 ;  /* 0x0000000215107825 */ /* 0x010fe200078e020a */
[C---:B------:R-:W-:Y:S01]  /*11d9b0*/  ISETP.LT.AND P3, PT, R15.reuse, c[0x0][0x178], !P3 ;  /* 0x00005e000f007a0c */ /* 0x040fe20005f61270 */
[----:B------:R0:W-:Y:S02]  /*11d9c0*/  @P5 STG.E.U16 [R4.64], R18 ;  /* 0x0000001204005986 */ /* 0x0001e4000c101506 */
[----:B------:R1:W-:Y:S01]  /*11d9d0*/  @P4 STG.E.U16 [R12.64], R6 ;  /* 0x000000060c004986 */ /* 0x0003e2000c101506 */
[C---:B------:R-:W-:Y:S01]  /*11d9e0*/  ISETP.LT.AND P5, PT, R26.reuse, c[0x0][0x178], !P0 ;  /* 0x00005e001a007a0c */ /* 0x040fe200047a1270 */
[----:B-----5:R2:W-:Y:S01]  /*11d9f0*/  @P6 STG.E.U16 [R16.64], R29 ;  /* 0x0000001d10006986 */ /* 0x0205e2000c101506 */
[----:B------:R-:W-:Y:S02]  /*11da00*/  ISETP.LT.AND P4, PT, R15, c[0x0][0x178], !P0 ;  /* 0x00005e000f007a0c */ /* 0x000fe40004781270 */
[C---:B------:R-:W-:Y:S02]  /*11da10*/  IADD3 R25, R21.reuse, c[0x0][0x198], RZ ;  /* 0x0000660015197a10 */ /* 0x040fe40007ffe0ff */
[----:B------:R-:W-:Y:S01]  /*11da20*/  ISETP.LT.AND P6, PT, R26, c[0x0][0x178], !P1 ;  /* 0x00005e001a007a0c */ /* 0x000fe20004fc1270 */
[----:B------:R-:W-:Y:S01]  /*11da30*/  IMAD.WIDE R2, R21, 0x2, R8 ;  /* 0x0000000215027825 */ /* 0x000fe200078e0208 */
[----:B------:R-:W-:-:S02]  /*11da40*/  IADD3 R27, R25, c[0x0][0x198], RZ ;  /* 0x00006600191b7a10 */ /* 0x000fc40007ffe0ff */
[----:B------:R-:W-:Y:S02]  /*11da50*/  PRMT R0, R29, 0x7632, R0 ;  /* 0x000076321d007816 */ /* 0x000fe40000000000 */
[----:B------:R-:W-:Y:S01]  /*11da60*/  PRMT R14, R23, 0x7632, R14 ;  /* 0x00007632170e7816 */ /* 0x000fe2000000000e */
[----:B0-----:R-:W-:-:S04]  /*11da70*/  IMAD.WIDE R4, R25, 0x2, R10 ;  /* 0x0000000219047825 */ /* 0x001fc800078e020a */
[----:B-1----:R-:W-:-:S04]  /*11da80*/  IMAD.WIDE R6, R25, 0x2, R8 ;  /* 0x0000000219067825 */ /* 0x002fc800078e0208 */
[----:B------:R-:W-:Y:S01]  /*11da90*/  IMAD.WIDE R12, R27, 0x2, R10 ;  /* 0x000000021b0c7825 */ /* 0x000fe200078e020a */
[----:B------:R0:W-:Y:S01]  /*11daa0*/  @P3 STG.E.U16 [R2.64], R23 ;  /* 0x0000001702003986 */ /* 0x0001e2000c101506 */
[----:B------:R-:W-:Y:S02]  /*11dab0*/  ISETP.GE.AND P0, PT, R22, c[0x0][0x17c], PT ;  /* 0x00005f0016007a0c */ /* 0x000fe40003f06270 */
[----:B------:R1:W-:Y:S01]  /*11dac0*/  @P5 STG.E.U16 [R4.64], R0 ;  /* 0x0000000004005986 */ /* 0x0003e2000c101506 */
[----:B--2---:R-:W2:Y:S01]  /*11dad0*/  LDL.LU R29, [R1+0x5cc] ;  /* 0x0005cc00011d7983 */ /* 0x004ea20000300800 */
[----:B------:R4:W-:Y:S02]  /*11dae0*/  @P4 STG.E.U16 [R6.64], R14 ;  /* 0x0000000e06004986 */ /* 0x0009e4000c101506 */
[----:B------:R5:W-:Y:S01]  /*11daf0*/  @P6 STG.E.U16 [R12.64], R28 ;  /* 0x0000001c0c006986 */ /* 0x000be2000c101506 */
[C---:B------:R-:W-:Y:S02]  /*11db00*/  ISETP.LT.AND P5, PT, R26.reuse, c[0x0][0x178], !P2 ;  /* 0x00005e001a007a0c */ /* 0x040fe400057a1270 */
[----:B------:R-:W-:-:S02]  /*11db10*/  ISETP.LT.AND P6, PT, R26, c[0x0][0x178], !P0 ;  /* 0x00005e001a007a0c */ /* 0x000fc400047c1270 */
[C---:B------:R-:W-:Y:S01]  /*11db20*/  ISETP.LT.AND P1, PT, R15.reuse, c[0x0][0x178], !P1 ;  /* 0x00005e000f007a0c */ /* 0x040fe20004f21270 */
[C---:B------:R-:W-:Y:S01]  /*11db30*/  ISETP.LT.AND P2, PT, R15.reuse, c[0x0][0x178], !P2 ;  /* 0x00005e000f007a0c */ /* 0x040fe20005741270 */
[----:B------:R-:W-:Y:S02]  /*11db40*/  ISETP.LT.AND P0, PT, R15, c[0x0][0x178], !P0 ;  /* 0x00005e000f007a0c */ /* 0x000fe40004701270 */
[----:B---3--:R-:W-:-:S04]  /*11db50*/  ISETP.GE.AND P3, PT, R20, c[0x0][0x17c], PT ;  /* 0x00005f0014007a0c */ /* 0x008fc80003f66270 */
[----:B------:R-:W-:Y:S01]  /*11db60*/  ISETP.LT.AND P4, PT, R26, c[0x0][0x178], !P3 ;  /* 0x00005e001a007a0c */ /* 0x000fe20005f81270 */
[----:B------:R-:W-:Y:S02]  /*11db70*/  ISETP.LT.AND P3, PT, R15, c[0x0][0x178], !P3 ;  /* 0x00005e000f007a0c */ /* 0x000fe40005f61270 */
[----:B------:R-:W3:Y:S01]  /*11db80*/  LDL.LU R15, [R1+0x3bfc] ;  /* 0x003bfc00010f7983 */ /* 0x000ee20000300800 */
[C---:B------:R-:W-:Y:S01]  /*11db90*/  IADD3 R17, R27.reuse, c[0x0][0x198], RZ ;  /* 0x000066001b117a10 */ /* 0x040fe20007ffe0ff */
[----:B0-----:R-:W-:-:S03]  /*11dba0*/  IMAD.WIDE R2, R27, 0x2, R8 ;  /* 0x000000021b027825 */ /* 0x001fc600078e0208 */
[C---:B------:R-:W-:Y:S02]  /*11dbb0*/  IADD3 R21, R17.reuse, c[0x0][0x198], RZ ;  /* 0x0000660011157a10 */ /* 0x040fe40007ffe0ff */
[----:B-1----:R-:W-:Y:S01]  /*11dbc0*/  PRMT R0, R28, 0x7632, R0 ;  /* 0x000076321c007816 */ /* 0x002fe20000000000 */
[----:B------:R-:W-:Y:S01]  /*11dbd0*/  IMAD.WIDE R4, R17, 0x2, R10 ;  /* 0x0000000211047825 */ /* 0x000fe200078e020a */
[----:B------:R-:W-:Y:S02]  /*11dbe0*/  IADD3 R23, R21, c[0x0][0x198], RZ ;  /* 0x0000660015177a10 */ /* 0x000fe40007ffe0ff */
[----:B----4-:R-:W-:Y:S01]  /*11dbf0*/  PRMT R14, R19, 0x7632, R14 ;  /* 0x00007632130e7816 */ /* 0x010fe2000000000e */
[----:B------:R-:W-:-:S04]  /*11dc00*/  IMAD.WIDE R6, R17, 0x2, R8 ;  /* 0x0000000211067825 */ /* 0x000fc800078e0208 */
[----:B-----5:R-:W-:-:S04]  /*11dc10*/  IMAD.WIDE R12, R21, 0x2, R10 ;  /* 0x00000002150c7825 */ /* 0x020fc800078e020a */
[----:B------:R-:W-:Y:S01]  /*11dc20*/  IMAD.WIDE R16, R21, 0x2, R8 ;  /* 0x0000000215107825 */ /* 0x000fe200078e0208 */
[----:B------:R0:W-:Y:S03]  /*11dc30*/  @P1 STG.E.U16 [R2.64], R19 ;  /* 0x0000001302001986 */ /* 0x0001e6000c101506 */
[----:B------:R-:W-:-:S04]  /*11dc40*/  IMAD.WIDE R10, R23, 0x2, R10 ;  /* 0x00000002170a7825 */ /* 0x000fc800078e020a */
[----:B------:R1:W-:Y:S02]  /*11dc50*/  @P5 STG.E.U16 [R4.64], R0 ;  /* 0x0000000004005986 */ /* 0x0003e4000c101506 */
[----:B------:R1:W-:Y:S01]  /*11dc60*/  @P2 STG.E.U16 [R6.64], R14 ;  /* 0x0000000e06002986 */ /* 0x0003e2000c101506 */
[----:B--2---:R1:W-:Y:S01]  /*11dc70*/  @P6 STG.E.U16 [R12.64], R29 ;  /* 0x0000001d0c006986 */ /* 0x0043e2000c101506 */
[----:B0-----:R-:W-:Y:S01]  /*11dc80*/  PRMT R3, R29, 0x7632, R3 ;  /* 0x000076321d037816 */ /* 0x001fe20000000003 */
[----:B------:R-:W-:Y:S02]  /*11dc90*/  IMAD.WIDE R8, R23, 0x2, R8 ;  /* 0x0000000217087825 */ /* 0x000fe400078e0208 */
[----:B---3--:R1:W-:Y:S02]  /*11dca0*/  @P0 STG.E.U16 [R16.64], R15 ;  /* 0x0000000f10000986 */ /* 0x0083e4000c101506 */
[----:B------:R1:W-:Y:S02]  /*11dcb0*/  @P4 STG.E.U16 [R10.64], R3 ;  /* 0x000000030a004986 */ /* 0x0003e4000c101506 */
[----:B------:R-:W-:Y:S05]  /*11dcc0*/  @!P3 EXIT ;  /* 0x000000000000b94d */ /* 0x000fea0003800000 */
[----:B-1----:R-:W-:-:S05]  /*11dcd0*/  PRMT R4, R15, 0x7632, R4 ;  /* 0x000076320f047816 */ /* 0x002fca0000000004 */
[----:B------:R-:W-:Y:S01]  /*11dce0*/  STG.E.U16 [R8.64], R4 ;  /* 0x0000000408007986 */ /* 0x000fe2000c101506 */
[----:B------:R-:W-:Y:S05]  /*11dcf0*/  EXIT ;  /* 0x000000000000794d */ /* 0x000fea0003800000 */
.L_x_4:
[----:B------:R-:W-:-:S00]  /*11dd00*/  BRA `(.L_x_4) ;  /* 0xfffffff000007947 */ /* 0x000fc0000383ffff */
[----:B------:R-:W-:-:S00]  /*11dd10*/  NOP ;  /* 0x0000000000007918 */ /* 0x000fc00000000000 */
        /* <DEDUP_REMOVED lines=14> */
.L_x_5:


//--------------------- .nv.shared.matmul_kernel  --------------------------
	.section	.nv.shared.matmul_kernel,"aw",@nobits
	.sectionflags	@""
	.align	16
